	.target	sm_80

	.elftype	@"ET_EXEC"


//--------------------- .note.nv.tkinfo           --------------------------
	.section	.note.nv.tkinfo,"",@"SHT_NOTE"
	.sectionflags	@"SHF_NOTE_NV_TKINFO"
	.tkinfo
        /*0018*/ 	.word	0x00000002
        /*0030*/ 	.string	""
        /*0030*/ 	.string	"ptxas"
        /*0030*/ 	.string	"Cuda compilation tools, release 13.0, V13.0.88"
        /*0030*/ 	.string	"Build cuda_13.0.r13.0/compiler.36424714_0"
        /*0030*/ 	.string	"-v  -suppress-debug-info  -lineinfo  -arch sm_80 "



//--------------------- .note.nv.cuinfo           --------------------------
	.section	.note.nv.cuinfo,"",@"SHT_NOTE"
	.sectionflags	@"SHF_NOTE_NV_CUINFO"
        /*0018*/ 	.short	0x0002
        /*001a*/ 	.short	0x0050
        /*001c*/ 	.short	0x0082
	.zero		2


//--------------------- .nv.info                  --------------------------
	.section	.nv.info,"",@"SHT_CUDA_INFO"
	.align	4


	//----- nvinfo : EIATTR_REGCOUNT
	.align		4
        /*0000*/ 	.byte	0x04, 0x2f
        /*0002*/ 	.short	(.L_1 - .L_0)
	.align		4
.L_0:
        /*0004*/ 	.word	index@(matmul_kernel)
        /*0008*/ 	.word	0x000000ff


	//----- nvinfo : EIATTR_FRAME_SIZE
	.align		4
.L_1:
        /*000c*/ 	.byte	0x04, 0x11
        /*000e*/ 	.short	(.L_3 - .L_2)
	.align		4
.L_2:
        /*0010*/ 	.word	index@(matmul_kernel)
        /*0014*/ 	.word	0x00001610


	//----- nvinfo : EIATTR_MIN_STACK_SIZE
	.align		4
.L_3:
        /*0018*/ 	.byte	0x04, 0x12
        /*001a*/ 	.short	(.L_5 - .L_4)
	.align		4
.L_4:
        /*001c*/ 	.word	index@(matmul_kernel)
        /*0020*/ 	.word	0x00001610
.L_5:


//--------------------- .nv.info.matmul_kernel    --------------------------
	.section	.nv.info.matmul_kernel,"",@"SHT_CUDA_INFO"
	.sectionflags	@""
	.align	4


	//----- nvinfo : EIATTR_CUDA_API_VERSION
	.align		4
        /*0000*/ 	.byte	0x04, 0x37
        /*0002*/ 	.short	(.L_7 - .L_6)
.L_6:
        /*0004*/ 	.word	0x00000082


	//----- nvinfo : EIATTR_SW2861232_WAR
	.align		4
.L_7:
        /*0008*/ 	.byte	0x01, 0x35
	.zero		2


	//----- nvinfo : EIATTR_PARAM_CBANK
	.align		4
        /*000c*/ 	.byte	0x04, 0x0a
        /*000e*/ 	.short	(.L_9 - .L_8)
	.align		4
.L_8:
        /*0010*/ 	.word	index@(.nv.constant0.matmul_kernel)
        /*0014*/ 	.short	0x0160
        /*0016*/ 	.short	0x0050


	//----- nvinfo : EIATTR_CBANK_PARAM_SIZE
	.align		4
.L_9:
        /*0018*/ 	.byte	0x03, 0x19
        /*001a*/ 	.short	0x0050


	//----- nvinfo : EIATTR_KPARAM_INFO
	.align		4
        /*001c*/ 	.byte	0x04, 0x17
        /*001e*/ 	.short	(.L_11 - .L_10)
.L_10:
        /*0020*/ 	.word	0x00000000
        /*0024*/ 	.short	0x000d
        /*0026*/ 	.short	0x0048
        /*0028*/ 	.byte	0x00, 0xf4, 0x21, 0x00


	//----- nvinfo : EIATTR_KPARAM_INFO
	.align		4
.L_11:
        /*002c*/ 	.byte	0x04, 0x17
        /*002e*/ 	.short	(.L_13 - .L_12)
.L_12:
        /*0030*/ 	.word	0x00000000
        /*0034*/ 	.short	0x000c
        /*0036*/ 	.short	0x0040
        /*0038*/ 	.byte	0x00, 0xf4, 0x21, 0x00


	//----- nvinfo : EIATTR_KPARAM_INFO
	.align		4
.L_13:
        /*003c*/ 	.byte	0x04, 0x17
        /*003e*/ 	.short	(.L_15 - .L_14)
.L_14:
        /*0040*/ 	.word	0x00000000
        /*0044*/ 	.short	0x000b
        /*0046*/ 	.short	0x0038
        /*0048*/ 	.byte	0x00, 0xf0, 0x11, 0x00


	//----- nvinfo : EIATTR_KPARAM_INFO
	.align		4
.L_15:
        /*004c*/ 	.byte	0x04, 0x17
        /*004e*/ 	.short	(.L_17 - .L_16)
.L_16:
        /*0050*/ 	.word	0x00000000
        /*0054*/ 	.short	0x000a
        /*0056*/ 	.short	0x0034
        /*0058*/ 	.byte	0x00, 0xf0, 0x11, 0x00


	//----- nvinfo : EIATTR_KPARAM_INFO
	.align		4
.L_17:
        /*005c*/ 	.byte	0x04, 0x17
        /*005e*/ 	.short	(.L_19 - .L_18)
.L_18:
        /*0060*/ 	.word	0x00000000
        /*0064*/ 	.short	0x0009
        /*0066*/ 	.short	0x0030
        /*0068*/ 	.byte	0x00, 0xf0, 0x11, 0x00


	//----- nvinfo : EIATTR_KPARAM_INFO
	.align		4
.L_19:
        /*006c*/ 	.byte	0x04, 0x17
        /*006e*/ 	.short	(.L_21 - .L_20)
.L_20:
        /*0070*/ 	.word	0x00000000
        /*0074*/ 	.short	0x0008
        /*0076*/ 	.short	0x002c
        /*0078*/ 	.byte	0x00, 0xf0, 0x11, 0x00


	//----- nvinfo : EIATTR_KPARAM_INFO
	.align		4
.L_21:
        /*007c*/ 	.byte	0x04, 0x17
        /*007e*/ 	.short	(.L_23 - .L_22)
.L_22:
        /*0080*/ 	.word	0x00000000
        /*0084*/ 	.short	0x0007
        /*0086*/ 	.short	0x0028
        /*0088*/ 	.byte	0x00, 0xf0, 0x11, 0x00


	//----- nvinfo : EIATTR_KPARAM_INFO
	.align		4
.L_23:
        /*008c*/ 	.byte	0x04, 0x17
        /*008e*/ 	.short	(.L_25 - .L_24)
.L_24:
        /*0090*/ 	.word	0x00000000
        /*0094*/ 	.short	0x0006
        /*0096*/ 	.short	0x0024
        /*0098*/ 	.byte	0x00, 0xf0, 0x11, 0x00


	//----- nvinfo : EIATTR_KPARAM_INFO
	.align		4
.L_25:
        /*009c*/ 	.byte	0x04, 0x17
        /*009e*/ 	.short	(.L_27 - .L_26)
.L_26:
        /*00a0*/ 	.word	0x00000000
        /*00a4*/ 	.short	0x0005
        /*00a6*/ 	.short	0x0020
        /*00a8*/ 	.byte	0x00, 0xf0, 0x11, 0x00


	//----- nvinfo : EIATTR_KPARAM_INFO
	.align		4
.L_27:
        /*00ac*/ 	.byte	0x04, 0x17
        /*00ae*/ 	.short	(.L_29 - .L_28)
.L_28:
        /*00b0*/ 	.word	0x00000000
        /*00b4*/ 	.short	0x0004
        /*00b6*/ 	.short	0x001c
        /*00b8*/ 	.byte	0x00, 0xf0, 0x11, 0x00


	//----- nvinfo : EIATTR_KPARAM_INFO
	.align		4
.L_29:
        /*00bc*/ 	.byte	0x04, 0x17
        /*00be*/ 	.short	(.L_31 - .L_30)
.L_30:
        /*00c0*/ 	.word	0x00000000
        /*00c4*/ 	.short	0x0003
        /*00c6*/ 	.short	0x0018
        /*00c8*/ 	.byte	0x00, 0xf0, 0x11, 0x00


	//----- nvinfo : EIATTR_KPARAM_INFO
	.align		4
.L_31:
        /*00cc*/ 	.byte	0x04, 0x17
        /*00ce*/ 	.short	(.L_33 - .L_32)
.L_32:
        /*00d0*/ 	.word	0x00000000
        /*00d4*/ 	.short	0x0002
        /*00d6*/ 	.short	0x0010
        /*00d8*/ 	.byte	0x00, 0xf4, 0x21, 0x00


	//----- nvinfo : EIATTR_KPARAM_INFO
	.align		4
.L_33:
        /*00dc*/ 	.byte	0x04, 0x17
        /*00de*/ 	.short	(.L_35 - .L_34)
.L_34:
        /*00e0*/ 	.word	0x00000000
        /*00e4*/ 	.short	0x0001
        /*00e6*/ 	.short	0x0008
        /*00e8*/ 	.byte	0x00, 0xf4, 0x21, 0x00


	//----- nvinfo : EIATTR_KPARAM_INFO
	.align		4
.L_35:
        /*00ec*/ 	.byte	0x04, 0x17
        /*00ee*/ 	.short	(.L_37 - .L_36)
.L_36:
        /*00f0*/ 	.word	0x00000000
        /*00f4*/ 	.short	0x0000
        /*00f6*/ 	.short	0x0000
        /*00f8*/ 	.byte	0x00, 0xf4, 0x21, 0x00


	//----- nvinfo : EIATTR_MAXREG_COUNT
	.align		4
.L_37:
        /*00fc*/ 	.byte	0x03, 0x1b
        /*00fe*/ 	.short	0x00ff


	//----- nvinfo : EIATTR_NUM_BARRIERS
	.align		4
        /*0100*/ 	.byte	0x02, 0x4c
        /*0102*/ 	.byte	0x01
	.zero		1


	//----- nvinfo : EIATTR_ANNOTATIONS
	.align		4
        /*0104*/ 	.byte	0x04, 0x55
        /*0106*/ 	.short	(.L_39 - .L_38)


	//   ....[0]....
.L_38:
        /*0108*/ 	.word	0x00000001
        /*010c*/ 	.byte	0x20, 0x06, 0x00, 0x00, 0x01, 0x00, 0x00, 0x00, 0x60, 0x06, 0x00, 0x00, 0x01, 0x00, 0x00, 0x00
        /* <DEDUP_REMOVED lines=2528> */
        /*9f1c*/ 	.byte	0x50, 0xcc, 0x03, 0x00, 0x01, 0x00, 0x00, 0x00, 0x70, 0xcc, 0x03, 0x00


	//----- nvinfo : EIATTR_MERCURY_ISA_VERSION
	.align		4
.L_39:
        /*9f28*/ 	.byte	0x03, 0x5f
        /*9f2a*/ 	.short	0x0000


	//----- nvinfo : EIATTR_EXIT_INSTR_OFFSETS
	.align		4
        /*9f2c*/ 	.byte	0x04, 0x1c
        /*9f2e*/ 	.short	(.L_41 - .L_40)


	//   ....[0]....
.L_40:
        /*9f30*/ 	.word	0x0003cf10


	//   ....[1]....
        /*9f34*/ 	.word	0x0003cf30


	//----- nvinfo : EIATTR_REQNTID
	.align		4
.L_41:
        /*9f38*/ 	.byte	0x04, 0x10
        /*9f3a*/ 	.short	(.L_43 - .L_42)
.L_42:
        /*9f3c*/ 	.word	0x00000080
        /*9f40*/ 	.word	0x00000001
        /*9f44*/ 	.word	0x00000001
.L_43:


//--------------------- .nv.callgraph             --------------------------
	.section	.nv.callgraph,"",@"SHT_CUDA_CALLGRAPH"
	.align	4
	.sectionentsize	8
	.align		4
        /*0000*/ 	.word	0x00000000
	.align		4
        /*0004*/ 	.word	0xffffffff
	.align		4
        /*0008*/ 	.word	0x00000000
	.align		4
        /*000c*/ 	.word	0xfffffffe
	.align		4
        /*0010*/ 	.word	0x00000000
	.align		4
        /*0014*/ 	.word	0xfffffffd
	.align		4
        /*0018*/ 	.word	0x00000000
	.align		4
        /*001c*/ 	.word	0xfffffffc


//--------------------- .nv.rel.action            --------------------------
	.section	.nv.rel.action,"",@"SHT_CUDA_RELOCINFO"
	.align	8
	.sectionentsize	8
        /*0000*/ 	.byte	0x73, 0x00, 0x00, 0x00, 0x00, 0x00, 0x00, 0x00, 0x00, 0x00, 0x00, 0x11, 0x25, 0x00, 0x05, 0x36


//--------------------- .nv.constant0.matmul_kernel --------------------------
	.section	.nv.constant0.matmul_kernel,"a",@progbits
	.sectionflags	@""
	.align	4
.nv.constant0.matmul_kernel:
	.zero		432


//--------------------- .text.matmul_kernel       --------------------------
	.section	.text.matmul_kernel,"ax",@progbits
	.sectioninfo	@"SHI_REGISTERS=255"
	.align	128
        .global         matmul_kernel
        .type           matmul_kernel,@function
        .size           matmul_kernel,(.L_x_4 - matmul_kernel)
        .other          matmul_kernel,@"STO_CUDA_ENTRY STV_DEFAULT"
matmul_kernel:
.text.matmul_kernel:
[----:B------:R-:W-:Y:S02]  /*0000*/  IMAD.MOV.U32 R1, RZ, RZ, c[0x0][0x28] ;  /* 0x00000a00ff017624 */ /* 0x000fe400078e00ff */
[----:B------:R-:W-:Y:S01]  /*0010*/  IMAD.MOV.U32 R0, RZ, RZ, c[0x0][0x17c] ;  /* 0x00005f00ff007624 */ /* 0x000fe200078e00ff */
[----:B------:R-:W1:Y:S01]  /*0020*/  S2R R7, SR_CTAID.X ;  /* 0x0000000000077919 */ /* 0x000e620000002500 */
[----:B------:R-:W-:Y:S02]  /*0030*/  IABS R251, c[0x0][0x17c] ;  /* 0x00005f0000fb7a13 */ /* 0x000fe40000000000 */
[----:B------:R-:W-:Y:S01]  /*0040*/  IADD3 R1, R1, -0x1610, RZ ;  /* 0xffffe9f001017810 */ /* 0x000fe20007ffe0ff */
[----:B------:R-:W2:Y:S01]  /*0050*/  S2R R15, SR_TID.X ;  /* 0x00000000000f7919 */ /* 0x000ea20000002100 */
[----:B------:R-:W-:-:S04]  /*0060*/  IADD3 R0, R0, 0x1ff, RZ ;  /* 0x000001ff00007810 */ /* 0x000fc80007ffe0ff */
[----:B------:R-:W-:-:S04]  /*0070*/  SHF.R.S32.HI R3, RZ, 0x1f, R0 ;  /* 0x0000001fff037819 */ /* 0x000fc80000011400 */
[----:B------:R-:W-:-:S04]  /*0080*/  LEA.HI R3, R3, R0, RZ, 0x9 ;  /* 0x0000000003037211 */ /* 0x000fc800078f48ff */
[----:B------:R-:W-:-:S05]  /*0090*/  SHF.R.S32.HI R3, RZ, 0x9, R3 ;  /* 0x00000009ff037819 */ /* 0x000fca0000011403 */
[----:B------:R-:W-:Y:S01]  /*00a0*/  IMAD.SHL.U32 R4, R3, 0x8, RZ ;  /* 0x0000000803047824 */ /* 0x000fe200078e00ff */
[----:B-1----:R-:W-:-:S04]  /*00b0*/  IABS R8, R7 ;  /* 0x0000000700087213 */ /* 0x002fc80000000000 */
[-C--:B------:R-:W-:Y:S02]  /*00c0*/  IABS R5, R4.reuse ;  /* 0x0000000400057213 */ /* 0x080fe40000000000 */
[----:B------:R-:W-:Y:S02]  /*00d0*/  IABS R10, R4 ;  /* 0x00000004000a7213 */ /* 0x000fe40000000000 */
[----:B------:R-:W1:Y:S08]  /*00e0*/  I2F.RP R0, R5 ;  /* 0x0000000500007306 */ /* 0x000e700000209400 */
[----:B-1----:R-:W1:Y:S02]  /*00f0*/  MUFU.RCP R0, R0 ;  /* 0x0000000000007308 */ /* 0x002e640000001000 */
[----:B-1----:R-:W-:Y:S01]  /*0100*/  IADD3 R2, R0, 0xffffffe, RZ ;  /* 0x0ffffffe00027810 */ /* 0x002fe20007ffe0ff */
[----:B------:R-:W-:-:S05]  /*0110*/  IMAD.MOV R0, RZ, RZ, -R10 ;  /* 0x000000ffff007224 */ /* 0x000fca00078e0a0a */
[----:B------:R1:W3:Y:S02]  /*0120*/  F2I.FTZ.U32.TRUNC.NTZ R3, R2 ;  /* 0x0000000200037305 */ /* 0x0002e4000021f000 */
[----:B-1----:R-:W-:Y:S02]  /*0130*/  IMAD.MOV.U32 R2, RZ, RZ, RZ ;  /* 0x000000ffff027224 */ /* 0x002fe400078e00ff */
[----:B---3--:R-:W-:-:S04]  /*0140*/  IMAD.MOV R6, RZ, RZ, -R3 ;  /* 0x000000ffff067224 */ /* 0x008fc800078e0a03 */
[----:B------:R-:W-:Y:S02]  /*0150*/  IMAD R9, R6, R5, RZ ;  /* 0x0000000506097224 */ /* 0x000fe400078e02ff */
[----:B------:R-:W-:Y:S02]  /*0160*/  IMAD.MOV.U32 R6, RZ, RZ, R8 ;  /* 0x000000ffff067224 */ /* 0x000fe400078e0008 */
[----:B------:R-:W-:-:S06]  /*0170*/  IMAD.HI.U32 R3, R3, R9, R2 ;  /* 0x0000000903037227 */ /* 0x000fcc00078e0002 */
[----:B------:R-:W-:-:S04]  /*0180*/  IMAD.HI.U32 R3, R3, R6, RZ ;  /* 0x0000000603037227 */ /* 0x000fc800078e00ff */
[----:B------:R-:W-:Y:S02]  /*0190*/  IMAD R0, R3, R0, R6 ;  /* 0x0000000003007224 */ /* 0x000fe400078e0206 */
[----:B------:R-:W1:Y:S03]  /*01a0*/  I2F.RP R6, R251 ;  /* 0x000000fb00067306 */ /* 0x000e660000209400 */
[----:B------:R-:W-:-:S13]  /*01b0*/  ISETP.GT.U32.AND P1, PT, R5, R0, PT ;  /* 0x000000000500720c */ /* 0x000fda0003f24070 */
[----:B------:R-:W-:Y:S01]  /*01c0*/  @!P1 IMAD.IADD R0, R0, 0x1, -R5 ;  /* 0x0000000100009824 */ /* 0x000fe200078e0a05 */
[----:B------:R-:W-:Y:S01]  /*01d0*/  @!P1 IADD3 R3, R3, 0x1, RZ ;  /* 0x0000000103039810 */ /* 0x000fe20007ffe0ff */
[----:B-1----:R-:W-:Y:S01]  /*01e0*/  MUFU.RCP R6, R6 ;  /* 0x0000000600067308 */ /* 0x002fe20000001000 */
[----:B------:R-:W-:Y:S02]  /*01f0*/  ISETP.NE.AND P1, PT, R4, RZ, PT ;  /* 0x000000ff0400720c */ /* 0x000fe40003f25270 */
[----:B------:R-:W-:Y:S02]  /*0200*/  ISETP.GE.U32.AND P0, PT, R0, R5, PT ;  /* 0x000000050000720c */ /* 0x000fe40003f06070 */
[----:B------:R-:W-:Y:S02]  /*0210*/  LOP3.LUT R0, R7, R4, RZ, 0x3c, !PT ;  /* 0x0000000407007212 */ /* 0x000fe400078e3cff */
[----:B------:R-:W-:Y:S02]  /*0220*/  IABS R5, c[0x0][0x178] ;  /* 0x00005e0000057a13 */ /* 0x000fe40000000000 */
[----:B------:R-:W-:Y:S01]  /*0230*/  ISETP.GE.AND P2, PT, R0, RZ, PT ;  /* 0x000000ff0000720c */ /* 0x000fe20003f46270 */
[----:B------:R-:W-:-:S02]  /*0240*/  IMAD.MOV.U32 R0, RZ, RZ, c[0x0][0x178] ;  /* 0x00005e00ff007624 */ /* 0x000fc400078e00ff */
[----:B------:R-:W-:-:S03]  /*0250*/  IMAD.MOV.U32 R12, RZ, RZ, R5 ;  /* 0x000000ffff0c7224 */ /* 0x000fc600078e0005 */
[----:B------:R-:W-:Y:S01]  /*0260*/  IADD3 R0, R0, 0x3f, RZ ;  /* 0x0000003f00007810 */ /* 0x000fe20007ffe0ff */
[----:B------:R-:W1:Y:S01]  /*0270*/  I2F.RP R5, R12 ;  /* 0x0000000c00057306 */ /* 0x000e620000209400 */
[----:B------:R-:W-:-:S05]  /*0280*/  @P0 IADD3 R3, R3, 0x1, RZ ;  /* 0x0000000103030810 */ /* 0x000fca0007ffe0ff */
[----:B------:R-:W-:Y:S01]  /*0290*/  IMAD.MOV.U32 R2, RZ, RZ, R3 ;  /* 0x000000ffff027224 */ /* 0x000fe200078e0003 */
[----:B------:R-:W-:-:S03]  /*02a0*/  SHF.R.S32.HI R3, RZ, 0x1f, R0 ;  /* 0x0000001fff037819 */ /* 0x000fc60000011400 */
[----:B------:R-:W-:Y:S01]  /*02b0*/  @!P2 IMAD.MOV R2, RZ, RZ, -R2 ;  /* 0x000000ffff02a224 */ /* 0x000fe200078e0a02 */
[----:B------:R-:W-:Y:S02]  /*02c0*/  @!P1 LOP3.LUT R2, RZ, R4, RZ, 0x33, !PT ;  /* 0x00000004ff029212 */ /* 0x000fe400078e33ff */
[----:B------:R-:W-:-:S03]  /*02d0*/  LEA.HI R3, R3, R0, RZ, 0x6 ;  /* 0x0000000003037211 */ /* 0x000fc600078f30ff */
[----:B------:R-:W-:Y:S01]  /*02e0*/  IMAD.SHL.U32 R11, R2, 0x8, RZ ;  /* 0x00000008020b7824 */ /* 0x000fe200078e00ff */
[----:B-1----:R-:W-:Y:S01]  /*02f0*/  MUFU.RCP R5, R5 ;  /* 0x0000000500057308 */ /* 0x002fe20000001000 */
[----:B------:R-:W-:-:S03]  /*0300*/  IMAD.MOV R2, RZ, RZ, -R2 ;  /* 0x000000ffff027224 */ /* 0x000fc600078e0a02 */
[----:B------:R-:W-:Y:S01]  /*0310*/  LEA.HI.SX32 R3, R3, -R11, 0x1a ;  /* 0x8000000b03037211 */ /* 0x000fe200078fd2ff */
[----:B------:R-:W-:Y:S02]  /*0320*/  IMAD R14, R4, R2, R7 ;  /* 0x00000002040e7224 */ /* 0x000fe400078e0207 */
[----:B------:R-:W-:Y:S01]  /*0330*/  IMAD.MOV.U32 R2, RZ, RZ, RZ ;  /* 0x000000ffff027224 */ /* 0x000fe200078e00ff */
[----:B------:R-:W-:-:S04]  /*0340*/  IMNMX R13, R3, 0x8, PT ;  /* 0x00000008030d7817 */ /* 0x000fc80003800200 */
[-C--:B------:R-:W-:Y:S02]  /*0350*/  IABS R9, R13.reuse ;  /* 0x0000000d00097213 */ /* 0x080fe40000000000 */
[----:B------:R-:W-:Y:S02]  /*0360*/  IABS R4, R13 ;  /* 0x0000000d00047213 */ /* 0x000fe40000000000 */
[----:B------:R-:W1:Y:S08]  /*0370*/  I2F.RP R0, R9 ;  /* 0x0000000900007306 */ /* 0x000e700000209400 */
[----:B-1----:R-:W1:Y:S02]  /*0380*/  MUFU.RCP R0, R0 ;  /* 0x0000000000007308 */ /* 0x002e640000001000 */
[----:B-1----:R-:W-:-:S02]  /*0390*/  IADD3 R3, R0, 0xffffffe, RZ ;  /* 0x0ffffffe00037810 */ /* 0x002fc40007ffe0ff */
[----:B------:R-:W-:-:S04]  /*03a0*/  IABS R0, R14 ;  /* 0x0000000e00007213 */ /* 0x000fc80000000000 */
[----:B------:R-:W1:Y:S02]  /*03b0*/  F2I.FTZ.U32.TRUNC.NTZ R3, R3 ;  /* 0x0000000300037305 */ /* 0x000e64000021f000 */
[----:B-1----:R-:W-:-:S04]  /*03c0*/  IMAD.MOV R8, RZ, RZ, -R3 ;  /* 0x000000ffff087224 */ /* 0x002fc800078e0a03 */
[----:B------:R-:W-:-:S04]  /*03d0*/  IMAD R7, R8, R9, RZ ;  /* 0x0000000908077224 */ /* 0x000fc800078e02ff */
[----:B------:R-:W-:-:S04]  /*03e0*/  IMAD.HI.U32 R2, R3, R7, R2 ;  /* 0x0000000703027227 */ /* 0x000fc800078e0002 */
[----:B------:R-:W-:Y:S02]  /*03f0*/  IMAD.MOV.U32 R3, RZ, RZ, R0 ;  /* 0x000000ffff037224 */ /* 0x000fe400078e0000 */
[----:B------:R-:W-:Y:S01]  /*0400*/  IMAD.MOV R0, RZ, RZ, -R4 ;  /* 0x000000ffff007224 */ /* 0x000fe200078e0a04 */
[----:B------:R-:W-:Y:S01]  /*0410*/  IADD3 R4, R6, 0xffffffe, RZ ;  /* 0x0ffffffe06047810 */ /* 0x000fe20007ffe0ff */
[----:B------:R-:W-:-:S04]  /*0420*/  IMAD.HI.U32 R2, R2, R3, RZ ;  /* 0x0000000302027227 */ /* 0x000fc800078e00ff */
[----:B------:R-:W-:Y:S01]  /*0430*/  IMAD R0, R2, R0, R3 ;  /* 0x0000000002007224 */ /* 0x000fe200078e0203 */
[----:B------:R-:W-:Y:S02]  /*0440*/  IADD3 R3, R5, 0xffffffe, RZ ;  /* 0x0ffffffe05037810 */ /* 0x000fe40007ffe0ff */
[----:B------:R-:W1:Y:S02]  /*0450*/  F2I.FTZ.U32.TRUNC.NTZ R5, R4 ;  /* 0x0000000400057305 */ /* 0x000e64000021f000 */
[----:B------:R-:W-:-:S06]  /*0460*/  ISETP.GT.U32.AND P1, PT, R9, R0, PT ;  /* 0x000000000900720c */ /* 0x000fcc0003f24070 */
[----:B------:R-:W3:Y:S07]  /*0470*/  F2I.FTZ.U32.TRUNC.NTZ R3, R3 ;  /* 0x0000000300037305 */ /* 0x000eee000021f000 */
[----:B------:R-:W-:Y:S01]  /*0480*/  @!P1 IMAD.IADD R0, R0, 0x1, -R9 ;  /* 0x0000000100009824 */ /* 0x000fe200078e0a09 */
[----:B------:R-:W-:Y:S02]  /*0490*/  @!P1 IADD3 R2, R2, 0x1, RZ ;  /* 0x0000000102029810 */ /* 0x000fe40007ffe0ff */
[----:B------:R-:W-:-:S02]  /*04a0*/  ISETP.NE.AND P1, PT, R13, RZ, PT ;  /* 0x000000ff0d00720c */ /* 0x000fc40003f25270 */
[----:B------:R-:W-:Y:S02]  /*04b0*/  ISETP.GE.U32.AND P0, PT, R0, R9, PT ;  /* 0x000000090000720c */ /* 0x000fe40003f06070 */
[----:B------:R-:W-:Y:S02]  /*04c0*/  LOP3.LUT R0, R14, R13, RZ, 0x3c, !PT ;  /* 0x0000000d0e007212 */ /* 0x000fe400078e3cff */
[----:B-1----:R-:W-:Y:S01]  /*04d0*/  IADD3 R4, RZ, -R5, RZ ;  /* 0x80000005ff047210 */ /* 0x002fe20007ffe0ff */
[----:B---3--:R-:W-:Y:S01]  /*04e0*/  IMAD.MOV R7, RZ, RZ, -R3 ;  /* 0x000000ffff077224 */ /* 0x008fe200078e0a03 */
[----:B------:R-:W-:Y:S02]  /*04f0*/  ISETP.GE.AND P2, PT, R0, RZ, PT ;  /* 0x000000ff0000720c */ /* 0x000fe40003f46270 */
[----:B--2---:R-:W-:Y:S01]  /*0500*/  SHF.R.U32.HI R0, RZ, 0x6, R15 ;  /* 0x00000006ff007819 */ /* 0x004fe2000001160f */
[----:B------:R-:W-:Y:S02]  /*0510*/  IMAD R29, R4, R251, RZ ;  /* 0x000000fb041d7224 */ /* 0x000fe400078e02ff */
[----:B------:R-:W-:Y:S01]  /*0520*/  IMAD.MOV.U32 R4, RZ, RZ, RZ ;  /* 0x000000ffff047224 */ /* 0x000fe200078e00ff */
[----:B------:R-:W-:Y:S01]  /*0530*/  SGXT.U32 R31, R0, 0x1 ;  /* 0x00000001001f781a */ /* 0x000fe20000000000 */
[----:B------:R-:W-:Y:S01]  /*0540*/  IMAD R7, R7, R12, RZ ;  /* 0x0000000c07077224 */ /* 0x000fe200078e02ff */
[----:B------:R-:W-:Y:S01]  /*0550*/  @P0 IADD3 R2, R2, 0x1, RZ ;  /* 0x0000000102020810 */ /* 0x000fe20007ffe0ff */
[----:B------:R-:W-:-:S04]  /*0560*/  IMAD.HI.U32 R29, R5, R29, R4 ;  /* 0x0000001d051d7227 */ /* 0x000fc800078e0004 */
[----:B------:R-:W-:Y:S02]  /*0570*/  IMAD.MOV.U32 R250, RZ, RZ, R2 ;  /* 0x000000fffffa7224 */ /* 0x000fe400078e0002 */
[----:B------:R-:W-:Y:S02]  /*0580*/  IMAD.MOV.U32 R2, RZ, RZ, RZ ;  /* 0x000000ffff027224 */ /* 0x000fe400078e00ff */
[----:B------:R-:W-:Y:S01]  /*0590*/  @!P2 IMAD.MOV R250, RZ, RZ, -R250 ;  /* 0x000000fffffaa224 */ /* 0x000fe200078e0afa */
[----:B------:R-:W-:Y:S01]  /*05a0*/  @!P1 LOP3.LUT R250, RZ, R13, RZ, 0x33, !PT ;  /* 0x0000000dfffa9212 */ /* 0x000fe200078e33ff */
[----:B------:R-:W-:-:S04]  /*05b0*/  IMAD.HI.U32 R246, R3, R7, R2 ;  /* 0x0000000703f67227 */ /* 0x000fc800078e0002 */
[----:B------:R-:W-:Y:S02]  /*05c0*/  IMAD.SHL.U32 R0, R250, 0x200, RZ ;  /* 0x00000200fa007824 */ /* 0x000fe400078e00ff */
[----:B------:R-:W-:-:S03]  /*05d0*/  IMAD.MOV R250, RZ, RZ, -R250 ;  /* 0x000000fffffa7224 */ /* 0x000fc600078e0afa */
[C---:B------:R-:W-:Y:S01]  /*05e0*/  LOP3.LUT R6, R0.reuse, R31, RZ, 0xfc, !PT ;  /* 0x0000001f00067212 */ /* 0x040fe200078efcff */
[----:B------:R-:W-:Y:S01]  /*05f0*/  IMAD R250, R13, R250, R14 ;  /* 0x000000fa0dfa7224 */ /* 0x000fe200078e020e */
[C-C-:B------:R-:W-:Y:S02]  /*0600*/  LOP3.LUT R8, R0.reuse, 0x2, R31.reuse, 0xfe, !PT ;  /* 0x0000000200087812 */ /* 0x140fe400078efe1f */
[C-C-:B------:R-:W-:Y:S01]  /*0610*/  LOP3.LUT R10, R0.reuse, 0x4, R31.reuse, 0xfe, !PT ;  /* 0x00000004000a7812 */ /* 0x140fe200078efe1f */
[----:B------:R1:W-:Y:S01]  /*0620*/  STL [R1+0x304], R6 ;  /* 0x0003040601007387 */ /* 0x0003e20000100800 */
[C-C-:B------:R-:W-:Y:S01]  /*0630*/  LOP3.LUT R9, R0.reuse, 0x6, R31.reuse, 0xfe, !PT ;  /* 0x0000000600097812 */ /* 0x140fe200078efe1f */
[----:B------:R-:W-:Y:S01]  /*0640*/  IMAD.IADD R250, R11, 0x1, R250 ;  /* 0x000000010bfa7824 */ /* 0x000fe200078e02fa */
[----:B------:R-:W-:Y:S01]  /*0650*/  LOP3.LUT R7, R0, 0x8, R31, 0xfe, !PT ;  /* 0x0000000800077812 */ /* 0x000fe200078efe1f */
[----:B------:R2:W-:Y:S01]  /*0660*/  STL [R1+0xe88], R8 ;  /* 0x000e880801007387 */ /* 0x0005e20000100800 */
[----:B------:R-:W-:-:S02]  /*0670*/  IABS R12, R9 ;  /* 0x00000009000c7213 */ /* 0x000fc40000000000 */
[C-C-:B------:R-:W-:Y:S01]  /*0680*/  LOP3.LUT R15, R0.reuse, 0x12, R31.reuse, 0xfe, !PT ;  /* 0x00000012000f7812 */ /* 0x140fe200078efe1f */
[----:B------:R3:W-:Y:S01]  /*0690*/  STL [R1+0xea8], R10 ;  /* 0x000ea80a01007387 */ /* 0x0007e20000100800 */
[C-C-:B------:R-:W-:Y:S01]  /*06a0*/  LOP3.LUT R13, R0.reuse, 0x14, R31.reuse, 0xfe, !PT ;  /* 0x00000014000d7812 */ /* 0x140fe200078efe1f */
[C---:B------:R-:W-:Y:S01]  /*06b0*/  IMAD.HI.U32 R5, R29.reuse, R12, RZ ;  /* 0x0000000c1d057227 */ /* 0x040fe200078e00ff */
[----:B-1----:R-:W-:Y:S01]  /*06c0*/  IABS R6, R6 ;  /* 0x0000000600067213 */ /* 0x002fe20000000000 */
[----:B------:R1:W-:Y:S01]  /*06d0*/  STL [R1+0xea4], R9 ;  /* 0x000ea40901007387 */ /* 0x0003e20000100800 */
[C---:B------:R-:W-:Y:S01]  /*06e0*/  LOP3.LUT R11, R0.reuse, 0x16, R31, 0xfe, !PT ;  /* 0x00000016000b7812 */ /* 0x040fe200078efe1f */
[----:B------:R-:W-:Y:S01]  /*06f0*/  IMAD.MOV R5, RZ, RZ, -R5 ;  /* 0x000000ffff057224 */ /* 0x000fe200078e0a05 */
[----:B--2---:R-:W-:Y:S01]  /*0700*/  IABS R8, R8 ;  /* 0x0000000800087213 */ /* 0x004fe20000000000 */
[----:B------:R-:W-:Y:S01]  /*0710*/  IMAD.HI.U32 R2, R29, R6, RZ ;  /* 0x000000061d027227 */ /* 0x000fe200078e00ff */
[----:B------:R-:W-:-:S02]  /*0720*/  LOP3.LUT R19, R0, 0x1e, R31, 0xfe, !PT ;  /* 0x0000001e00137812 */ /* 0x000fc400078efe1f */
[----:B---3--:R-:W-:Y:S01]  /*0730*/  IABS R10, R10 ;  /* 0x0000000a000a7213 */ /* 0x008fe20000000000 */
[C---:B------:R-:W-:Y:S01]  /*0740*/  IMAD.HI.U32 R3, R29.reuse, R8, RZ ;  /* 0x000000081d037227 */ /* 0x040fe200078e00ff */
[C-C-:B------:R-:W-:Y:S02]  /*0750*/  LOP3.LUT R20, R0.reuse, 0x1c, R31.reuse, 0xfe, !PT ;  /* 0x0000001c00147812 */ /* 0x140fe400078efe1f */
[C-C-:B-1----:R-:W-:Y:S01]  /*0760*/  LOP3.LUT R9, R0.reuse, 0x18, R31.reuse, 0xfe, !PT ;  /* 0x0000001800097812 */ /* 0x142fe200078efe1f */
[----:B------:R-:W-:Y:S01]  /*0770*/  IMAD.MOV R2, RZ, RZ, -R2 ;  /* 0x000000ffff027224 */ /* 0x000fe200078e0a02 */
[----:B------:R-:W-:Y:S01]  /*0780*/  LOP3.LUT R17, R0, 0x20, R31, 0xfe, !PT ;  /* 0x0000002000117812 */ /* 0x000fe200078efe1f */
[----:B------:R-:W-:Y:S01]  /*0790*/  IMAD.HI.U32 R4, R29, R10, RZ ;  /* 0x0000000a1d047227 */ /* 0x000fe200078e00ff */
[----:B------:R-:W-:-:S03]  /*07a0*/  IABS R16, R9 ;  /* 0x0000000900107213 */ /* 0x000fc60000000000 */
[----:B------:R-:W-:Y:S02]  /*07b0*/  IMAD.MOV R3, RZ, RZ, -R3 ;  /* 0x000000ffff037224 */ /* 0x000fe400078e0a03 */
[C---:B------:R-:W-:Y:S02]  /*07c0*/  IMAD R2, R251.reuse, R2, R6 ;  /* 0x00000002fb027224 */ /* 0x040fe400078e0206 */
[----:B------:R-:W-:Y:S02]  /*07d0*/  IMAD.MOV R4, RZ, RZ, -R4 ;  /* 0x000000ffff047224 */ /* 0x000fe400078e0a04 */
[C---:B------:R-:W-:Y:S01]  /*07e0*/  IMAD R6, R251.reuse, R3, R8 ;  /* 0x00000003fb067224 */ /* 0x040fe200078e0208 */
[----:B------:R1:W-:Y:S01]  /*07f0*/  STL [R1+0x14], R2 ;  /* 0x0000140201007387 */ /* 0x0003e20000100800 */
[----:B------:R-:W-:Y:S01]  /*0800*/  IMAD R3, R251, R4, R10 ;  /* 0x00000004fb037224 */ /* 0x000fe200078e020a */
[----:B------:R-:W-:Y:S02]  /*0810*/  LOP3.LUT R4, R0, 0xc, R31, 0xfe, !PT ;  /* 0x0000000c00047812 */ /* 0x000fe400078efe1f */
[----:B------:R2:W-:Y:S01]  /*0820*/  STL [R1+0x10], R6 ;  /* 0x0000100601007387 */ /* 0x0005e20000100800 */
[----:B------:R-:W-:-:S02]  /*0830*/  IABS R8, R7 ;  /* 0x0000000700087213 */ /* 0x000fc40000000000 */
[----:B------:R-:W-:Y:S01]  /*0840*/  IABS R252, R4 ;  /* 0x0000000400fc7213 */ /* 0x000fe20000000000 */
[----:B------:R3:W-:Y:S01]  /*0850*/  STL [R1+0xc], R3 ;  /* 0x00000c0301007387 */ /* 0x0007e20000100800 */
[----:B-1----:R-:W-:Y:S01]  /*0860*/  IMAD R2, R251, R5, R12 ;  /* 0x00000005fb027224 */ /* 0x002fe200078e020c */
[----:B--2---:R-:W-:-:S04]  /*0870*/  LOP3.LUT R6, R0, 0xa, R31, 0xfe, !PT ;  /* 0x0000000a00067812 */ /* 0x004fc800078efe1f */
[----:B------:R1:W-:Y:S01]  /*0880*/  STL [R1+0x8], R2 ;  /* 0x0000080201007387 */ /* 0x0003e20000100800 */
[----:B---3--:R-:W-:-:S03]  /*0890*/  LOP3.LUT R3, R0, 0xe, R31, 0xfe, !PT ;  /* 0x0000000e00037812 */ /* 0x008fc600078efe1f */
[----:B------:R-:W-:Y:S01]  /*08a0*/  STL [R1+0xea0], R7 ;  /* 0x000ea00701007387 */ /* 0x000fe20000100800 */
[----:B------:R-:W-:Y:S02]  /*08b0*/  IABS R10, R6 ;  /* 0x00000006000a7213 */ /* 0x000fe40000000000 */
[----:B------:R-:W-:Y:S01]  /*08c0*/  IABS R12, R3 ;  /* 0x00000003000c7213 */ /* 0x000fe20000000000 */
[----:B------:R2:W-:Y:S01]  /*08d0*/  STL [R1+0xeac], R6 ;  /* 0x000eac0601007387 */ /* 0x0005e20000100800 */
[----:B-1----:R-:W-:-:S03]  /*08e0*/  LOP3.LUT R2, R0, 0x10, R31, 0xfe, !PT ;  /* 0x0000001000027812 */ /* 0x002fc600078efe1f */
[----:B------:R1:W-:Y:S01]  /*08f0*/  STL [R1+0xeb0], R4 ;  /* 0x000eb00401007387 */ /* 0x0003e20000100800 */
[C---:B------:R-:W-:Y:S01]  /*0900*/  IMAD.HI.U32 R5, R29.reuse, R12, RZ ;  /* 0x0000000c1d057227 */ /* 0x040fe200078e00ff */
[----:B------:R-:W-:Y:S02]  /*0910*/  IABS R14, R2 ;  /* 0x00000002000e7213 */ /* 0x000fe40000000000 */
[----:B------:R3:W-:Y:S01]  /*0920*/  STL [R1+0xe9c], R3 ;  /* 0x000e9c0301007387 */ /* 0x0007e20000100800 */
[----:B------:R-:W-:Y:S02]  /*0930*/  IMAD.MOV R5, RZ, RZ, -R5 ;  /* 0x000000ffff057224 */ /* 0x000fe400078e0a05 */
[----:B--2---:R-:W-:Y:S01]  /*0940*/  IMAD.HI.U32 R6, R29, R14, RZ ;  /* 0x0000000e1d067227 */ /* 0x004fe200078e00ff */
[----:B------:R2:W-:Y:S03]  /*0950*/  STL [R1+0xe98], R2 ;  /* 0x000e980201007387 */ /* 0x0005e60000100800 */
[----:B------:R-:W-:-:S02]  /*0960*/  IMAD.MOV R6, RZ, RZ, -R6 ;  /* 0x000000ffff067224 */ /* 0x000fc400078e0a06 */
[----:B-1----:R-:W-:-:S04]  /*0970*/  IMAD.HI.U32 R4, R29, R252, RZ ;  /* 0x000000fc1d047227 */ /* 0x002fc800078e00ff */
[----:B---3--:R-:W-:-:S04]  /*0980*/  IMAD.HI.U32 R3, R29, R10, RZ ;  /* 0x0000000a1d037227 */ /* 0x008fc800078e00ff */
[----:B--2---:R-:W-:-:S04]  /*0990*/  IMAD.HI.U32 R2, R29, R8, RZ ;  /* 0x000000081d027227 */ /* 0x004fc800078e00ff */
[----:B------:R-:W-:Y:S02]  /*09a0*/  IMAD.MOV R2, RZ, RZ, -R2 ;  /* 0x000000ffff027224 */ /* 0x000fe400078e0a02 */
[----:B------:R-:W-:Y:S02]  /*09b0*/  IMAD.MOV R3, RZ, RZ, -R3 ;  /* 0x000000ffff037224 */ /* 0x000fe400078e0a03 */
[C---:B------:R-:W-:Y:S02]  /*09c0*/  IMAD R7, R251.reuse, R2, R8 ;  /* 0x00000002fb077224 */ /* 0x040fe400078e0208 */
[C---:B------:R-:W-:Y:S01]  /*09d0*/  IMAD R2, R251.reuse, R3, R10 ;  /* 0x00000003fb027224 */ /* 0x040fe200078e020a */
[----:B------:R-:W-:Y:S01]  /*09e0*/  IABS R10, R15 ;  /* 0x0000000f000a7213 */ /* 0x000fe20000000000 */
[----:B------:R-:W-:Y:S01]  /*09f0*/  IMAD R8, R251, R6, R14 ;  /* 0x00000006fb087224 */ /* 0x000fe200078e020e */
[----:B------:R1:W-:Y:S01]  /*0a00*/  STL [R1+0x4], R7 ;  /* 0x0000040701007387 */ /* 0x0003e20000100800 */
[----:B------:R-:W-:Y:S01]  /*0a10*/  IMAD.MOV R4, RZ, RZ, -R4 ;  /* 0x000000ffff047224 */ /* 0x000fe200078e0a04 */
[----:B------:R-:W-:-:S02]  /*0a20*/  IABS R14, R11 ;  /* 0x0000000b000e7213 */ /* 0x000fc40000000000 */
[----:B------:R2:W-:Y:S01]  /*0a30*/  STL [R1], R2 ;  /* 0x0000000201007387 */ /* 0x0005e20000100800 */
[----:B------:R-:W-:Y:S02]  /*0a40*/  IMAD R252, R251, R4, R252 ;  /* 0x00000004fbfc7224 */ /* 0x000fe400078e02fc */
[----:B------:R-:W-:Y:S01]  /*0a50*/  IMAD.HI.U32 R4, R29, R14, RZ ;  /* 0x0000000e1d047227 */ /* 0x000fe200078e00ff */
[----:B------:R3:W-:Y:S03]  /*0a60*/  STL [R1+0x1448], R8 ;  /* 0x0014480801007387 */ /* 0x0007e60000100800 */
[----:B-1----:R-:W-:Y:S01]  /*0a70*/  IMAD R7, R251, R5, R12 ;  /* 0x00000005fb077224 */ /* 0x002fe200078e020c */
[----:B------:R1:W-:Y:S01]  /*0a80*/  STL [R1+0xeb4], R15 ;  /* 0x000eb40f01007387 */ /* 0x0003e20000100800 */
[----:B------:R-:W-:Y:S01]  /*0a90*/  IABS R12, R13 ;  /* 0x0000000d000c7213 */ /* 0x000fe20000000000 */
[C---:B------:R-:W-:Y:S01]  /*0aa0*/  IMAD.HI.U32 R5, R29.reuse, R16, RZ ;  /* 0x000000101d057227 */ /* 0x040fe200078e00ff */
[C-C-:B--2---:R-:W-:Y:S01]  /*0ab0*/  LOP3.LUT R2, R0.reuse, 0x1a, R31.reuse, 0xfe, !PT ;  /* 0x0000001a00027812 */ /* 0x144fe200078efe1f */
[----:B------:R-:W-:Y:S02]  /*0ac0*/  STL [R1+0xec0], R13 ;  /* 0x000ec00d01007387 */ /* 0x000fe40000100800 */
[C---:B------:R-:W-:Y:S01]  /*0ad0*/  IMAD.HI.U32 R3, R29.reuse, R12, RZ ;  /* 0x0000000c1d037227 */ /* 0x040fe200078e00ff */
[----:B------:R-:W-:Y:S01]  /*0ae0*/  IABS R18, R2 ;  /* 0x0000000200127213 */ /* 0x000fe20000000000 */
[----:B------:R2:W-:Y:S01]  /*0af0*/  STL [R1+0xebc], R11 ;  /* 0x000ebc0b01007387 */ /* 0x0005e20000100800 */
[C---:B---3--:R-:W-:Y:S01]  /*0b00*/  LOP3.LUT R8, R0.reuse, 0x24, R31, 0xfe, !PT ;  /* 0x0000002400087812 */ /* 0x048fe200078efe1f */
[----:B------:R-:W-:Y:S01]  /*0b10*/  IMAD.MOV R3, RZ, RZ, -R3 ;  /* 0x000000ffff037224 */ /* 0x000fe200078e0a03 */
[----:B-1----:R-:W-:Y:S01]  /*0b20*/  LOP3.LUT R15, R0, 0x22, R31, 0xfe, !PT ;  /* 0x00000022000f7812 */ /* 0x002fe200078efe1f */
[----:B------:R-:W-:Y:S01]  /*0b30*/  STL [R1+0xeb8], R9 ;  /* 0x000eb80901007387 */ /* 0x000fe20000100800 */
[----:B------:R-:W-:Y:S01]  /*0b40*/  IMAD.MOV R5, RZ, RZ, -R5 ;  /* 0x000000ffff057224 */ /* 0x000fe200078e0a05 */
[----:B------:R-:W-:Y:S01]  /*0b50*/  IABS R22, R8 ;  /* 0x0000000800167213 */ /* 0x000fe20000000000 */
[----:B------:R-:W-:Y:S01]  /*0b60*/  IMAD.HI.U32 R6, R29, R18, RZ ;  /* 0x000000121d067227 */ /* 0x000fe200078e00ff */
[----:B------:R1:W-:Y:S03]  /*0b70*/  STL [R1+0xe94], R2 ;  /* 0x000e940201007387 */ /* 0x0003e60000100800 */
[----:B------:R-:W-:-:S02]  /*0b80*/  IMAD.MOV R4, RZ, RZ, -R4 ;  /* 0x000000ffff047224 */ /* 0x000fc400078e0a04 */
[----:B------:R-:W-:Y:S02]  /*0b90*/  IMAD.MOV R6, RZ, RZ, -R6 ;  /* 0x000000ffff067224 */ /* 0x000fe400078e0a06 */
[C---:B--2---:R-:W-:Y:S01]  /*0ba0*/  IMAD R11, R251.reuse, R4, R14 ;  /* 0x00000004fb0b7224 */ /* 0x044fe200078e020e */
[----:B------:R-:W-:Y:S01]  /*0bb0*/  IABS R14, R20 ;  /* 0x00000014000e7213 */ /* 0x000fe20000000000 */
[----:B------:R-:W-:Y:S01]  /*0bc0*/  IMAD R13, R251, R6, R18 ;  /* 0x00000006fb0d7224 */ /* 0x000fe200078e0212 */
[----:B------:R-:W-:Y:S01]  /*0bd0*/  IABS R18, R17 ;  /* 0x0000001100127213 */ /* 0x000fe20000000000 */
[----:B-1----:R-:W-:-:S04]  /*0be0*/  IMAD.HI.U32 R2, R29, R10, RZ ;  /* 0x0000000a1d027227 */ /* 0x002fc800078e00ff */
[----:B------:R-:W-:Y:S02]  /*0bf0*/  IMAD.MOV R2, RZ, RZ, -R2 ;  /* 0x000000ffff027224 */ /* 0x000fe400078e0a02 */
[----:B------:R-:W-:-:S04]  /*0c00*/  IMAD.HI.U32 R4, R29, R18, RZ ;  /* 0x000000121d047227 */ /* 0x000fc800078e00ff */
[C---:B------:R-:W-:Y:S02]  /*0c10*/  IMAD R9, R251.reuse, R2, R10 ;  /* 0x00000002fb097224 */ /* 0x040fe400078e020a */
[C---:B------:R-:W-:Y:S02]  /*0c20*/  IMAD R10, R251.reuse, R3, R12 ;  /* 0x00000003fb0a7224 */ /* 0x040fe400078e020c */
[----:B------:R-:W-:Y:S01]  /*0c30*/  IMAD R12, R251, R5, R16 ;  /* 0x00000005fb0c7224 */ /* 0x000fe200078e0210 */
[----:B------:R-:W-:Y:S01]  /*0c40*/  IABS R16, R19 ;  /* 0x0000001300107213 */ /* 0x000fe20000000000 */
[C---:B------:R-:W-:Y:S01]  /*0c50*/  IMAD.HI.U32 R2, R29.reuse, R14, RZ ;  /* 0x0000000e1d027227 */ /* 0x040fe200078e00ff */
[----:B------:R1:W-:Y:S03]  /*0c60*/  STL [R1+0x1444], R10 ;  /* 0x0014440a01007387 */ /* 0x0003e60000100800 */
[----:B------:R-:W-:Y:S01]  /*0c70*/  IMAD.HI.U32 R3, R29, R16, RZ ;  /* 0x000000101d037227 */ /* 0x000fe200078e00ff */
[----:B------:R2:W-:Y:S03]  /*0c80*/  STL [R1+0x1440], R11 ;  /* 0x0014400b01007387 */ /* 0x0005e60000100800 */
[----:B------:R-:W-:Y:S01]  /*0c90*/  IMAD.MOV R2, RZ, RZ, -R2 ;  /* 0x000000ffff027224 */ /* 0x000fe200078e0a02 */
[----:B------:R3:W-:Y:S01]  /*0ca0*/  STL [R1+0x1430], R12 ;  /* 0x0014300c01007387 */ /* 0x0007e20000100800 */
[----:B------:R-:W-:Y:S01]  /*0cb0*/  IADD3 R3, -R3, RZ, RZ ;  /* 0x000000ff03037210 */ /* 0x000fe20007ffe1ff */
[----:B------:R-:W-:Y:S01]  /*0cc0*/  IMAD.HI.U32 R6, R29, R22, RZ ;  /* 0x000000161d067227 */ /* 0x000fe200078e00ff */
[C-C-:B-1----:R-:W-:Y:S01]  /*0cd0*/  LOP3.LUT R10, R0.reuse, 0x2c, R31.reuse, 0xfe, !PT ;  /* 0x0000002c000a7812 */ /* 0x142fe200078efe1f */
[----:B------:R1:W-:Y:S02]  /*0ce0*/  STL [R1+0x1434], R13 ;  /* 0x0014340d01007387 */ /* 0x0003e40000100800 */
[----:B------:R-:W-:Y:S01]  /*0cf0*/  IMAD R14, R251, R2, R14 ;  /* 0x00000002fb0e7224 */ /* 0x000fe200078e020e */
[C-C-:B--2---:R-:W-:Y:S01]  /*0d00*/  LOP3.LUT R11, R0.reuse, 0x2a, R31.reuse, 0xfe, !PT ;  /* 0x0000002a000b7812 */ /* 0x144fe200078efe1f */
[----:B------:R2:W-:Y:S01]  /*0d10*/  STL [R1+0xe90], R20 ;  /* 0x000e901401007387 */ /* 0x0005e20000100800 */
[----:B------:R-:W-:Y:S01]  /*0d20*/  IMAD.MOV R4, RZ, RZ, -R4 ;  /* 0x000000ffff047224 */ /* 0x000fe200078e0a04 */
[----:B---3--:R-:W-:Y:S01]  /*0d30*/  LOP3.LUT R12, R0, 0x28, R31, 0xfe, !PT ;  /* 0x00000028000c7812 */ /* 0x008fe200078efe1f */
[----:B------:R-:W-:Y:S01]  /*0d40*/  IMAD.MOV R6, RZ, RZ, -R6 ;  /* 0x000000ffff067224 */ /* 0x000fe200078e0a06 */
[----:B------:R-:W-:Y:S01]  /*0d50*/  STL [R1+0xe8c], R19 ;  /* 0x000e8c1301007387 */ /* 0x000fe20000100800 */
[----:B------:R-:W-:-:S02]  /*0d60*/  IABS R26, R10 ;  /* 0x0000000a001a7213 */ /* 0x000fc40000000000 */
[----:B-1----:R-:W-:Y:S01]  /*0d70*/  LOP3.LUT R13, R0, 0x26, R31, 0xfe, !PT ;  /* 0x00000026000d7812 */ /* 0x002fe200078efe1f */
[----:B------:R-:W-:Y:S01]  /*0d80*/  STL [R1+0xe84], R17 ;  /* 0x000e841101007387 */ /* 0x000fe20000100800 */
[----:B------:R-:W-:Y:S02]  /*0d90*/  IABS R24, R11 ;  /* 0x0000000b00187213 */ /* 0x000fe40000000000 */
[----:B--2---:R-:W-:Y:S01]  /*0da0*/  IABS R20, R15 ;  /* 0x0000000f00147213 */ /* 0x004fe20000000000 */
[----:B------:R1:W-:Y:S04]  /*0db0*/  STL [R1+0xe80], R15 ;  /* 0x000e800f01007387 */ /* 0x0003e80000100800 */
[----:B------:R-:W-:Y:S01]  /*0dc0*/  IMAD.HI.U32 R5, R29, R20, RZ ;  /* 0x000000141d057227 */ /* 0x000fe200078e00ff */
[----:B------:R2:W-:Y:S03]  /*0dd0*/  STL [R1+0xe7c], R8 ;  /* 0x000e7c0801007387 */ /* 0x0005e60000100800 */
[----:B------:R-:W-:Y:S01]  /*0de0*/  IMAD.MOV R5, RZ, RZ, -R5 ;  /* 0x000000ffff057224 */ /* 0x000fe200078e0a05 */
[----:B------:R-:W-:Y:S01]  /*0df0*/  STL [R1+0x1438], R14 ;  /* 0x0014380e01007387 */ /* 0x000fe20000100800 */
[----:B-1----:R-:W-:-:S02]  /*0e00*/  IMAD R15, R251, R3, R16 ;  /* 0x00000003fb0f7224 */ /* 0x002fc400078e0210 */
[C---:B------:R-:W-:Y:S01]  /*0e10*/  IMAD R17, R251.reuse, R5, R20 ;  /* 0x00000005fb117224 */ /* 0x040fe200078e0214 */
[----:B------:R-:W-:Y:S01]  /*0e20*/  IABS R20, R13 ;  /* 0x0000000d00147213 */ /* 0x000fe20000000000 */
[C---:B------:R-:W-:Y:S01]  /*0e30*/  IMAD R16, R251.reuse, R4, R18 ;  /* 0x00000004fb107224 */ /* 0x040fe200078e0212 */
[----:B------:R-:W-:Y:S01]  /*0e40*/  STL [R1+0x143c], R15 ;  /* 0x00143c0f01007387 */ /* 0x000fe20000100800 */
[C-C-:B--2---:R-:W-:Y:S01]  /*0e50*/  LOP3.LUT R8, R0.reuse, 0x2e, R31.reuse, 0xfe, !PT ;  /* 0x0000002e00087812 */ /* 0x144fe200078efe1f */
[----:B------:R-:W-:Y:S01]  /*0e60*/  IMAD R18, R251, R6, R22 ;  /* 0x00000006fb127224 */ /* 0x000fe200078e0216 */
[----:B------:R-:W-:Y:S01]  /*0e70*/  IABS R22, R12 ;  /* 0x0000000c00167213 */ /* 0x000fe20000000000 */
[----:B------:R1:W-:Y:S01]  /*0e80*/  STL [R1+0xe78], R13 ;  /* 0x000e780d01007387 */ /* 0x0003e20000100800 */
[C---:B------:R-:W-:Y:S01]  /*0e90*/  IMAD.HI.U32 R2, R29.reuse, R20, RZ ;  /* 0x000000141d027227 */ /* 0x040fe200078e00ff */
[----:B------:R-:W-:Y:S02]  /*0ea0*/  IABS R28, R8 ;  /* 0x00000008001c7213 */ /* 0x000fe40000000000 */
[----:B------:R2:W-:Y:S04]  /*0eb0*/  STL [R1+0xe74], R12 ;  /* 0x000e740c01007387 */ /* 0x0005e80000100800 */
[----:B------:R-:W-:Y:S04]  /*0ec0*/  STL [R1+0xe70], R11 ;  /* 0x000e700b01007387 */ /* 0x000fe80000100800 */
[----:B------:R3:W-:Y:S04]  /*0ed0*/  STL [R1+0xe6c], R10 ;  /* 0x000e6c0a01007387 */ /* 0x0007e80000100800 */
[----:B------:R3:W-:Y:S04]  /*0ee0*/  STL [R1+0xe68], R8 ;  /* 0x000e680801007387 */ /* 0x0007e80000100800 */
[----:B-1----:R-:W4:Y:S01]  /*0ef0*/  LDL R13, [R1+0x304] ;  /* 0x00030400010d7983 */ /* 0x002f220000100800 */
[----:B------:R-:W-:Y:S01]  /*0f00*/  IMAD.HI.U32 R3, R29, R22, RZ ;  /* 0x000000161d037227 */ /* 0x000fe200078e00ff */
[----:B--2---:R-:W-:-:S02]  /*0f10*/  LOP3.LUT R12, R0, 0x32, R31, 0xfe, !PT ;  /* 0x00000032000c7812 */ /* 0x004fc400078efe1f */
[C-C-:B------:R-:W-:Y:S01]  /*0f20*/  LOP3.LUT R14, R0.reuse, 0x30, R31.reuse, 0xfe, !PT ;  /* 0x00000030000e7812 */ /* 0x140fe200078efe1f */
[C---:B------:R-:W-:Y:S01]  /*0f30*/  IMAD.HI.U32 R5, R29.reuse, R26, RZ ;  /* 0x0000001a1d057227 */ /* 0x040fe200078e00ff */
[C-C-:B---3--:R-:W-:Y:S02]  /*0f40*/  LOP3.LUT R10, R0.reuse, 0x36, R31.reuse, 0xfe, !PT ;  /* 0x00000036000a7812 */ /* 0x148fe400078efe1f */
[C-C-:B------:R-:W-:Y:S01]  /*0f50*/  LOP3.LUT R11, R0.reuse, 0x34, R31.reuse, 0xfe, !PT ;  /* 0x00000034000b7812 */ /* 0x140fe200078efe1f */
[----:B------:R-:W-:Y:S01]  /*0f60*/  IMAD.MOV R2, RZ, RZ, -R2 ;  /* 0x000000ffff027224 */ /* 0x000fe200078e0a02 */
[----:B------:R-:W-:Y:S01]  /*0f70*/  LOP3.LUT R8, R0, 0x38, R31, 0xfe, !PT ;  /* 0x0000003800087812 */ /* 0x000fe200078efe1f */
[----:B------:R-:W-:Y:S01]  /*0f80*/  IMAD.HI.U32 R4, R29, R24, RZ ;  /* 0x000000181d047227 */ /* 0x000fe200078e00ff */
[----:B------:R-:W-:Y:S01]  /*0f90*/  IABS R30, R10 ;  /* 0x0000000a001e7213 */ /* 0x000fe20000000000 */
[----:B------:R-:W-:Y:S01]  /*0fa0*/  STL [R1+0xe64], R14 ;  /* 0x000e640e01007387 */ /* 0x000fe20000100800 */
[----:B------:R-:W-:Y:S01]  /*0fb0*/  IABS R32, R8 ;  /* 0x0000000800207213 */ /* 0x000fe20000000000 */
[----:B------:R-:W-:-:S02]  /*0fc0*/  IMAD.MOV R3, RZ, RZ, -R3 ;  /* 0x000000ffff037224 */ /* 0x000fc400078e0a03 */
[----:B------:R-:W-:Y:S01]  /*0fd0*/  IMAD.MOV R5, RZ, RZ, -R5 ;  /* 0x000000ffff057224 */ /* 0x000fe200078e0a05 */
[----:B------:R-:W-:Y:S01]  /*0fe0*/  STL [R1+0xe60], R12 ;  /* 0x000e600c01007387 */ /* 0x000fe20000100800 */
[----:B------:R-:W-:Y:S02]  /*0ff0*/  IMAD R19, R251, R2, R20 ;  /* 0x00000002fb137224 */ /* 0x000fe400078e0214 */
[----:B------:R-:W-:Y:S01]  /*1000*/  IMAD.HI.U32 R6, R29, R28, RZ ;  /* 0x0000001c1d067227 */ /* 0x000fe200078e00ff */
[----:B------:R-:W-:Y:S03]  /*1010*/  STL [R1+0xe5c], R11 ;  /* 0x000e5c0b01007387 */ /* 0x000fe60000100800 */
[----:B------:R-:W-:Y:S01]  /*1020*/  IMAD.MOV R4, RZ, RZ, -R4 ;  /* 0x000000ffff047224 */ /* 0x000fe200078e0a04 */
[----:B------:R1:W-:Y:S01]  /*1030*/  STL [R1+0xe58], R10 ;  /* 0x000e580a01007387 */ /* 0x0003e20000100800 */
[----:B------:R-:W-:-:S02]  /*1040*/  IMAD R20, R251, R3, R22 ;  /* 0x00000003fb147224 */ /* 0x000fc400078e0216 */
[C---:B------:R-:W-:Y:S01]  /*1050*/  IMAD R22, R251.reuse, R5, R26 ;  /* 0x00000005fb167224 */ /* 0x040fe200078e021a */
[----:B------:R-:W-:Y:S01]  /*1060*/  IABS R26, R12 ;  /* 0x0000000c001a7213 */ /* 0x000fe20000000000 */
[----:B------:R-:W-:Y:S01]  /*1070*/  IMAD.MOV R6, RZ, RZ, -R6 ;  /* 0x000000ffff067224 */ /* 0x000fe200078e0a06 */
[----:B------:R2:W-:Y:S01]  /*1080*/  STL [R1+0xe54], R8 ;  /* 0x000e540801007387 */ /* 0x0005e20000100800 */
[----:B------:R-:W-:Y:S01]  /*1090*/  IMAD R21, R251, R4, R24 ;  /* 0x00000004fb157224 */ /* 0x000fe200078e0218 */
[----:B------:R-:W-:Y:S01]  /*10a0*/  IABS R24, R14 ;  /* 0x0000000e00187213 */ /* 0x000fe20000000000 */
[----:B------:R-:W-:Y:S01]  /*10b0*/  IMAD.HI.U32 R3, R29, R26, RZ ;  /* 0x0000001a1d037227 */ /* 0x000fe200078e00ff */
[----:B-1----:R-:W-:-:S03]  /*10c0*/  LOP3.LUT R10, R0, 0x3a, R31, 0xfe, !PT ;  /* 0x0000003a000a7812 */ /* 0x002fc600078efe1f */
[----:B------:R-:W-:Y:S01]  /*10d0*/  IMAD R23, R251, R6, R28 ;  /* 0x00000006fb177224 */ /* 0x000fe200078e021c */
[----:B------:R-:W-:Y:S01]  /*10e0*/  IABS R28, R11 ;  /* 0x0000000b001c7213 */ /* 0x000fe20000000000 */
[C---:B------:R-:W-:Y:S01]  /*10f0*/  IMAD.HI.U32 R2, R29.reuse, R24, RZ ;  /* 0x000000181d027227 */ /* 0x040fe200078e00ff */
[----:B--2---:R-:W-:Y:S01]  /*1100*/  LOP3.LUT R8, R0, 0x3c, R31, 0xfe, !PT ;  /* 0x0000003c00087812 */ /* 0x004fe200078efe1f */
[----:B------:R-:W-:Y:S02]  /*1110*/  STL [R1+0xe50], R10 ;  /* 0x000e500a01007387 */ /* 0x000fe40000100800 */
[----:B------:R-:W-:Y:S02]  /*1120*/  IMAD.HI.U32 R5, R29, R30, RZ ;  /* 0x0000001e1d057227 */ /* 0x000fe400078e00ff */
[----:B------:R-:W-:Y:S02]  /*1130*/  STL [R1+0xe4c], R8 ;  /* 0x000e4c0801007387 */ /* 0x000fe40000100800 */
[----:B------:R-:W-:-:S02]  /*1140*/  IMAD.MOV R3, RZ, RZ, -R3 ;  /* 0x000000ffff037224 */ /* 0x000fc400078e0a03 */
[----:B------:R-:W-:-:S04]  /*1150*/  IMAD.HI.U32 R4, R29, R28, RZ ;  /* 0x0000001c1d047227 */ /* 0x000fc800078e00ff */
[----:B------:R-:W-:Y:S02]  /*1160*/  IMAD.MOV R2, RZ, RZ, -R2 ;  /* 0x000000ffff027224 */ /* 0x000fe400078e0a02 */
[----:B------:R-:W-:-:S04]  /*1170*/  IMAD.HI.U32 R6, R29, R32, RZ ;  /* 0x000000201d067227 */ /* 0x000fc800078e00ff */
[----:B------:R-:W-:Y:S02]  /*1180*/  IMAD.MOV R5, RZ, RZ, -R5 ;  /* 0x000000ffff057224 */ /* 0x000fe400078e0a05 */
[C---:B------:R-:W-:Y:S01]  /*1190*/  IMAD R25, R251.reuse, R3, R26 ;  /* 0x00000003fb197224 */ /* 0x040fe200078e021a */
[----:B------:R-:W-:Y:S01]  /*11a0*/  LOP3.LUT R3, R0, 0x3e, R31, 0xfe, !PT ;  /* 0x0000003e00037812 */ /* 0x000fe200078efe1f */
[----:B------:R-:W-:Y:S02]  /*11b0*/  IMAD.MOV R4, RZ, RZ, -R4 ;  /* 0x000000ffff047224 */ /* 0x000fe400078e0a04 */
[C---:B------:R-:W-:Y:S02]  /*11c0*/  IMAD R24, R251.reuse, R2, R24 ;  /* 0x00000002fb187224 */ /* 0x040fe400078e0218 */
[----:B------:R-:W-:Y:S01]  /*11d0*/  IMAD.MOV R6, RZ, RZ, -R6 ;  /* 0x000000ffff067224 */ /* 0x000fe200078e0a06 */
[----:B------:R1:W-:Y:S01]  /*11e0*/  STL [R1+0xe48], R3 ;  /* 0x000e480301007387 */ /* 0x0003e20000100800 */
[C---:B------:R-:W-:Y:S01]  /*11f0*/  IMAD R27, R251.reuse, R5, R30 ;  /* 0x00000005fb1b7224 */ /* 0x040fe200078e021e */
[----:B------:R-:W-:Y:S01]  /*1200*/  IABS R30, R8 ;  /* 0x00000008001e7213 */ /* 0x000fe20000000000 */
[----:B------:R-:W-:-:S02]  /*1210*/  IMAD R26, R251, R4, R28 ;  /* 0x00000004fb1a7224 */ /* 0x000fc400078e021c */
[----:B------:R-:W-:Y:S01]  /*1220*/  IMAD R28, R251, R6, R32 ;  /* 0x00000006fb1c7224 */ /* 0x000fe200078e0220 */
[----:B------:R-:W-:Y:S02]  /*1230*/  IABS R32, R3 ;  /* 0x0000000300207213 */ /* 0x000fe40000000000 */
[----:B------:R-:W-:-:S03]  /*1240*/  IABS R6, R10 ;  /* 0x0000000a00067213 */ /* 0x000fc60000000000 */
[----:B-1----:R-:W-:-:S04]  /*1250*/  IMAD.HI.U32 R3, R29, R32, RZ ;  /* 0x000000201d037227 */ /* 0x002fc800078e00ff */
[----:B------:R-:W-:Y:S01]  /*1260*/  IMAD.MOV R3, RZ, RZ, -R3 ;  /* 0x000000ffff037224 */ /* 0x000fe200078e0a03 */
[C---:B----4-:R-:W-:Y:S02]  /*1270*/  LOP3.LUT R0, R13.reuse, 0x40, RZ, 0xfc, !PT ;  /* 0x000000400d007812 */ /* 0x050fe400078efcff */
[C---:B------:R-:W-:Y:S02]  /*1280*/  LOP3.LUT R2, R13.reuse, 0x1fe, RZ, 0xfc, !PT ;  /* 0x000001fe0d027812 */ /* 0x040fe400078efcff */
[----:B------:R-:W-:Y:S02]  /*1290*/  IABS R34, R0 ;  /* 0x0000000000227213 */ /* 0x000fe40000000000 */
[----:B------:R-:W-:Y:S01]  /*12a0*/  IABS R36, R2 ;  /* 0x0000000200247213 */ /* 0x000fe20000000000 */
[----:B------:R1:W-:Y:S01]  /*12b0*/  STL [R1+0x123c], R2 ;  /* 0x00123c0201007387 */ /* 0x0003e20000100800 */
[----:B------:R-:W-:Y:S01]  /*12c0*/  LOP3.LUT R10, R13, 0x48, RZ, 0xfc, !PT ;  /* 0x000000480d0a7812 */ /* 0x000fe200078efcff */
[----:B------:R-:W-:Y:S01]  /*12d0*/  IMAD.HI.U32 R4, R29, R34, RZ ;  /* 0x000000221d047227 */ /* 0x000fe200078e00ff */
[----:B------:R-:W-:Y:S01]  /*12e0*/  LOP3.LUT R14, R13, 0x42, RZ, 0xfc, !PT ;  /* 0x000000420d0e7812 */ /* 0x000fe200078efcff */
[----:B------:R2:W-:Y:S01]  /*12f0*/  STL [R1+0xe44], R0 ;  /* 0x000e440001007387 */ /* 0x0005e20000100800 */
[----:B------:R-:W-:Y:S01]  /*1300*/  IABS R40, R10 ;  /* 0x0000000a00287213 */ /* 0x000fe20000000000 */
[----:B------:R-:W-:Y:S01]  /*1310*/  IMAD.HI.U32 R5, R29, R36, RZ ;  /* 0x000000241d057227 */ /* 0x000fe200078e00ff */
[C---:B------:R-:W-:Y:S01]  /*1320*/  LOP3.LUT R12, R13.reuse, 0x44, RZ, 0xfc, !PT ;  /* 0x000000440d0c7812 */ /* 0x040fe200078efcff */
[----:B------:R-:W-:Y:S01]  /*1330*/  STL [R1+0xf24], R14 ;  /* 0x000f240e01007387 */ /* 0x000fe20000100800 */
[----:B------:R-:W-:Y:S01]  /*1340*/  LOP3.LUT R8, R13, 0x4a, RZ, 0xfc, !PT ;  /* 0x0000004a0d087812 */ /* 0x000fe200078efcff */
[----:B-1----:R-:W-:Y:S01]  /*1350*/  IMAD.HI.U32 R2, R29, R30, RZ ;  /* 0x0000001e1d027227 */ /* 0x002fe200078e00ff */
[----:B------:R-:W-:Y:S01]  /*1360*/  LOP3.LUT R11, R13, 0x46, RZ, 0xfc, !PT ;  /* 0x000000460d0b7812 */ /* 0x000fe200078efcff */
[----:B------:R-:W-:Y:S01]  /*1370*/  STL [R1+0xf5c], R12 ;  /* 0x000f5c0c01007387 */ /* 0x000fe20000100800 */
[----:B------:R-:W-:Y:S01]  /*1380*/  IABS R42, R8 ;  /* 0x00000008002a7213 */ /* 0x000fe20000000000 */
[----:B------:R-:W-:Y:S01]  /*1390*/  IMAD.MOV R2, RZ, RZ, -R2 ;  /* 0x000000ffff027224 */ /* 0x000fe200078e0a02 */
[----:B------:R-:W-:Y:S01]  /*13a0*/  IABS R38, R11 ;  /* 0x0000000b00267213 */ /* 0x000fe20000000000 */
[----:B------:R-:W-:Y:S01]  /*13b0*/  IMAD.MOV R31, RZ, RZ, -R4 ;  /* 0x000000ffff1f7224 */ /* 0x000fe200078e0a04 */
[----:B------:R1:W-:Y:S01]  /*13c0*/  STL [R1+0xf68], R11 ;  /* 0x000f680b01007387 */ /* 0x0003e20000100800 */
[----:B--2---:R-:W-:-:S03]  /*13d0*/  IMAD.HI.U32 R0, R29, R6, RZ ;  /* 0x000000061d007227 */ /* 0x004fc600078e00ff */
[----:B------:R-:W-:Y:S01]  /*13e0*/  STL [R1+0xf64], R10 ;  /* 0x000f640a01007387 */ /* 0x000fe20000100800 */
[----:B------:R-:W-:Y:S02]  /*13f0*/  IMAD.MOV R33, RZ, RZ, -R5 ;  /* 0x000000ffff217224 */ /* 0x000fe400078e0a05 */
[C---:B------:R-:W-:Y:S01]  /*1400*/  IMAD R5, R251.reuse, R2, R30 ;  /* 0x00000002fb057224 */ /* 0x040fe200078e021e */
[----:B------:R2:W-:Y:S01]  /*1410*/  STL [R1+0xf70], R8 ;  /* 0x000f700801007387 */ /* 0x0005e20000100800 */
[----:B------:R-:W-:Y:S01]  /*1420*/  IMAD R2, R251, R31, R34 ;  /* 0x0000001ffb027224 */ /* 0x000fe200078e0222 */
[----:B------:R-:W-:Y:S01]  /*1430*/  IABS R34, R14 ;  /* 0x0000000e00227213 */ /* 0x000fe20000000000 */
[----:B------:R-:W-:Y:S01]  /*1440*/  IMAD.MOV R0, RZ, RZ, -R0 ;  /* 0x000000ffff007224 */ /* 0x000fe200078e0a00 */
[----:B-1----:R-:W-:Y:S01]  /*1450*/  LOP3.LUT R11, R13, 0x50, RZ, 0xfc, !PT ;  /* 0x000000500d0b7812 */ /* 0x002fe200078efcff */
[----:B------:R-:W-:Y:S01]  /*1460*/  IMAD R4, R251, R3, R32 ;  /* 0x00000003fb047224 */ /* 0x000fe200078e0220 */
[----:B------:R-:W-:Y:S01]  /*1470*/  LOP3.LUT R14, R13, 0x4c, RZ, 0xfc, !PT ;  /* 0x0000004c0d0e7812 */ /* 0x000fe200078efcff */
[C---:B------:R-:W-:Y:S01]  /*1480*/  IMAD R3, R251.reuse, R33, R36 ;  /* 0x00000021fb037224 */ /* 0x040fe200078e0224 */
[----:B------:R-:W-:Y:S01]  /*1490*/  IABS R36, R12 ;  /* 0x0000000c00247213 */ /* 0x000fe20000000000 */
[----:B------:R-:W-:Y:S01]  /*14a0*/  IMAD R6, R251, R0, R6 ;  /* 0x00000000fb067224 */ /* 0x000fe200078e0206 */
[----:B--2---:R-:W-:Y:S01]  /*14b0*/  LOP3.LUT R8, R13, 0x54, RZ, 0xfc, !PT ;  /* 0x000000540d087812 */ /* 0x004fe200078efcff */
[----:B------:R-:W-:Y:S01]  /*14c0*/  IMAD.HI.U32 R32, R29, R40, RZ ;  /* 0x000000281d207227 */ /* 0x000fe200078e00ff */
[----:B------:R-:W-:Y:S01]  /*14d0*/  LOP3.LUT R10, R13, 0x52, RZ, 0xfc, !PT ;  /* 0x000000520d0a7812 */ /* 0x000fe200078efcff */
[----:B------:R-:W-:Y:S01]  /*14e0*/  STL [R1+0xf80], R14 ;  /* 0x000f800e01007387 */ /* 0x000fe20000100800 */
[----:B------:R-:W-:Y:S01]  /*14f0*/  IABS R44, R11 ;  /* 0x0000000b002c7213 */ /* 0x000fe20000000000 */
[----:B------:R-:W-:Y:S01]  /*1500*/  IMAD.HI.U32 R0, R29, R34, RZ ;  /* 0x000000221d007227 */ /* 0x000fe200078e00ff */
[----:B------:R-:W-:-:S02]  /*1510*/  IADD3 R35, -R32, RZ, RZ ;  /* 0x000000ff20237210 */ /* 0x000fc40007ffe1ff */
[----:B------:R-:W-:Y:S01]  /*1520*/  LOP3.LUT R12, R13, 0x4e, RZ, 0xfc, !PT ;  /* 0x0000004e0d0c7812 */ /* 0x000fe200078efcff */
[C---:B------:R-:W-:Y:S01]  /*1530*/  IMAD.HI.U32 R30, R29.reuse, R36, RZ ;  /* 0x000000241d1e7227 */ /* 0x040fe200078e00ff */
[----:B------:R-:W-:Y:S02]  /*1540*/  IABS R48, R8 ;  /* 0x0000000800307213 */ /* 0x000fe40000000000 */
[----:B------:R-:W-:Y:S01]  /*1550*/  IABS R46, R10 ;  /* 0x0000000a002e7213 */ /* 0x000fe20000000000 */
[----:B------:R-:W-:Y:S01]  /*1560*/  IMAD.MOV R0, RZ, RZ, -R0 ;  /* 0x000000ffff007224 */ /* 0x000fe200078e0a00 */
[----:B------:R-:W-:Y:S01]  /*1570*/  STL [R1+0xf84], R12 ;  /* 0x000f840c01007387 */ /* 0x000fe20000100800 */
[----:B------:R-:W-:-:S03]  /*1580*/  IMAD.HI.U32 R33, R29, R42, RZ ;  /* 0x0000002a1d217227 */ /* 0x000fc600078e00ff */
[----:B------:R1:W-:Y:S01]  /*1590*/  STL [R1+0xf88], R11 ;  /* 0x000f880b01007387 */ /* 0x0003e20000100800 */
[----:B------:R-:W-:-:S03]  /*15a0*/  IMAD.HI.U32 R31, R29, R38, RZ ;  /* 0x000000261d1f7227 */ /* 0x000fc600078e00ff */
[----:B------:R2:W-:Y:S01]  /*15b0*/  STL [R1+0xf90], R10 ;  /* 0x000f900a01007387 */ /* 0x0005e20000100800 */
[----:B------:R-:W-:Y:S02]  /*15c0*/  IMAD.MOV R30, RZ, RZ, -R30 ;  /* 0x000000ffff1e7224 */ /* 0x000fe400078e0a1e */
[----:B------:R-:W-:Y:S01]  /*15d0*/  IMAD R32, R251, R0, R34 ;  /* 0x00000000fb207224 */ /* 0x000fe200078e0222 */
[----:B------:R3:W-:Y:S01]  /*15e0*/  STL [R1+0xf94], R8 ;  /* 0x000f940801007387 */ /* 0x0007e20000100800 */
[----:B------:R-:W-:Y:S01]  /*15f0*/  IMAD.MOV R37, RZ, RZ, -R33 ;  /* 0x000000ffff257224 */ /* 0x000fe200078e0a21 */
[----:B-1----:R-:W-:Y:S01]  /*1600*/  LOP3.LUT R11, R13, 0x5a, RZ, 0xfc, !PT ;  /* 0x0000005a0d0b7812 */ /* 0x002fe200078efcff */
[----:B------:R-:W-:Y:S01]  /*1610*/  IMAD R34, R251, R35, R40 ;  /* 0x00000023fb227224 */ /* 0x000fe200078e0228 */
[----:B------:R-:W-:Y:S01]  /*1620*/  IABS R40, R14 ;  /* 0x0000000e00287213 */ /* 0x000fe20000000000 */
[----:B------:R-:W-:Y:S01]  /*1630*/  IMAD.MOV R31, RZ, RZ, -R31 ;  /* 0x000000ffff1f7224 */ /* 0x000fe200078e0a1f */
[----:B------:R-:W-:Y:S01]  /*1640*/  LOP3.LUT R14, R13, 0x56, RZ, 0xfc, !PT ;  /* 0x000000560d0e7812 */ /* 0x000fe200078efcff */
[----:B------:R-:W-:Y:S01]  /*1650*/  IMAD R0, R251, R30, R36 ;  /* 0x0000001efb007224 */ /* 0x000fe200078e0224 */
[----:B--2---:R-:W-:Y:S01]  /*1660*/  LOP3.LUT R10, R13, 0x5c, RZ, 0xfc, !PT ;  /* 0x0000005c0d0a7812 */ /* 0x004fe200078efcff */
[----:B------:R-:W-:Y:S01]  /*1670*/  IMAD R35, R251, R37, R42 ;  /* 0x00000025fb237224 */ /* 0x000fe200078e022a */
[----:B------:R-:W-:Y:S01]  /*1680*/  IABS R42, R12 ;  /* 0x0000000c002a7213 */ /* 0x000fe20000000000 */
[----:B------:R-:W-:Y:S01]  /*1690*/  IMAD.HI.U32 R36, R29, R44, RZ ;  /* 0x0000002c1d247227 */ /* 0x000fe200078e00ff */
[C---:B------:R-:W-:Y:S01]  /*16a0*/  LOP3.LUT R12, R13.reuse, 0x58, RZ, 0xfc, !PT ;  /* 0x000000580d0c7812 */ /* 0x040fe200078efcff */
[----:B------:R-:W-:Y:S01]  /*16b0*/  STL [R1+0xf98], R14 ;  /* 0x000f980e01007387 */ /* 0x000fe20000100800 */
[----:B---3--:R-:W-:Y:S01]  /*16c0*/  LOP3.LUT R8, R13, 0x5e, RZ, 0xfc, !PT ;  /* 0x0000005e0d087812 */ /* 0x008fe200078efcff */
[----:B------:R-:W-:Y:S01]  /*16d0*/  IMAD R33, R251, R31, R38 ;  /* 0x0000001ffb217224 */ /* 0x000fe200078e0226 */
[----:B------:R-:W-:Y:S01]  /*16e0*/  IABS R50, R10 ;  /* 0x0000000a00327213 */ /* 0x000fe20000000000 */
[C---:B------:R-:W-:Y:S01]  /*16f0*/  IMAD.HI.U32 R30, R29.reuse, R40, RZ ;  /* 0x000000281d1e7227 */ /* 0x040fe200078e00ff */
[----:B------:R-:W-:Y:S01]  /*1700*/  IABS R52, R8 ;  /* 0x0000000800347213 */ /* 0x000fe20000000000 */
[----:B------:R-:W-:Y:S02]  /*1710*/  STL [R1+0xf9c], R12 ;  /* 0x000f9c0c01007387 */ /* 0x000fe40000100800 */
[----:B------:R-:W-:-:S02]  /*1720*/  IMAD.HI.U32 R38, R29, R48, RZ ;  /* 0x000000301d267227 */ /* 0x000fc400078e00ff */
[----:B------:R-:W-:Y:S02]  /*1730*/  STL [R1+0xfa0], R11 ;  /* 0x000fa00b01007387 */ /* 0x000fe40000100800 */
[C---:B------:R-:W-:Y:S02]  /*1740*/  IMAD.HI.U32 R37, R29.reuse, R46, RZ ;  /* 0x0000002e1d257227 */ /* 0x040fe400078e00ff */
[----:B------:R1:W-:Y:S02]  /*1750*/  STL [R1+0xfa4], R10 ;  /* 0x000fa40a01007387 */ /* 0x0003e40000100800 */
[----:B------:R-:W-:Y:S02]  /*1760*/  IMAD.MOV R39, RZ, RZ, -R36 ;  /* 0x000000ffff277224 */ /* 0x000fe400078e0a24 */
[----:B------:R-:W-:Y:S01]  /*1770*/  IMAD.HI.U32 R31, R29, R42, RZ ;  /* 0x0000002a1d1f7227 */ /* 0x000fe200078e00ff */
[----:B------:R2:W-:Y:S03]  /*1780*/  STL [R1+0xfa8], R8 ;  /* 0x000fa80801007387 */ /* 0x0005e60000100800 */
[----:B------:R-:W-:-:S02]  /*1790*/  IMAD.MOV R30, RZ, RZ, -R30 ;  /* 0x000000ffff1e7224 */ /* 0x000fc400078e0a1e */
[----:B------:R-:W-:Y:S01]  /*17a0*/  IMAD.MOV R43, RZ, RZ, -R38 ;  /* 0x000000ffff2b7224 */ /* 0x000fe200078e0a26 */
[----:B-1----:R-:W-:Y:S01]  /*17b0*/  LOP3.LUT R10, R13, 0x66, RZ, 0xfc, !PT ;  /* 0x000000660d0a7812 */ /* 0x002fe200078efcff */
[----:B------:R-:W-:Y:S02]  /*17c0*/  IMAD.MOV R41, RZ, RZ, -R37 ;  /* 0x000000ffff297224 */ /* 0x000fe400078e0a25 */
[----:B------:R-:W-:Y:S01]  /*17d0*/  IMAD R38, R251, R39, R44 ;  /* 0x00000027fb267224 */ /* 0x000fe200078e022c */
[----:B------:R-:W-:Y:S01]  /*17e0*/  IABS R44, R14 ;  /* 0x0000000e002c7213 */ /* 0x000fe20000000000 */
[----:B------:R-:W-:Y:S01]  /*17f0*/  IMAD.MOV R31, RZ, RZ, -R31 ;  /* 0x000000ffff1f7224 */ /* 0x000fe200078e0a1f */
[----:B------:R-:W-:Y:S01]  /*1800*/  LOP3.LUT R14, R13, 0x60, RZ, 0xfc, !PT ;  /* 0x000000600d0e7812 */ /* 0x000fe200078efcff */
[----:B------:R-:W-:Y:S01]  /*1810*/  IMAD R36, R251, R30, R40 ;  /* 0x0000001efb247224 */ /* 0x000fe200078e0228 */
[----:B--2---:R-:W-:Y:S01]  /*1820*/  LOP3.LUT R8, R13, 0x68, RZ, 0xfc, !PT ;  /* 0x000000680d087812 */ /* 0x004fe200078efcff */
[C---:B------:R-:W-:Y:S01]  /*1830*/  IMAD R40, R251.reuse, R43, R48 ;  /* 0x0000002bfb287224 */ /* 0x040fe200078e0230 */
[----:B------:R-:W-:Y:S01]  /*1840*/  IABS R48, R11 ;  /* 0x0000000b00307213 */ /* 0x000fe20000000000 */
[C---:B------:R-:W-:Y:S01]  /*1850*/  IMAD R39, R251.reuse, R41, R46 ;  /* 0x00000029fb277224 */ /* 0x040fe200078e022e */
[----:B------:R-:W-:Y:S01]  /*1860*/  IABS R46, R12 ;  /* 0x0000000c002e7213 */ /* 0x000fe20000000000 */
[----:B------:R-:W-:Y:S01]  /*1870*/  IMAD R37, R251, R31, R42 ;  /* 0x0000001ffb257224 */ /* 0x000fe200078e022a */
[----:B------:R-:W-:Y:S01]  /*1880*/  LOP3.LUT R11, R13, 0x64, RZ, 0xfc, !PT ;  /* 0x000000640d0b7812 */ /* 0x000fe200078efcff */
[----:B------:R-:W-:Y:S01]  /*1890*/  IMAD.HI.U32 R30, R29, R44, RZ ;  /* 0x0000002c1d1e7227 */ /* 0x000fe200078e00ff */
[----:B------:R-:W-:Y:S01]  /*18a0*/  LOP3.LUT R12, R13, 0x62, RZ, 0xfc, !PT ;  /* 0x000000620d0c7812 */ /* 0x000fe200078efcff */
[----:B------:R-:W-:Y:S01]  /*18b0*/  STL [R1+0xfac], R14 ;  /* 0x000fac0e01007387 */ /* 0x000fe20000100800 */
[----:B------:R-:W-:Y:S01]  /*18c0*/  IABS R54, R11 ;  /* 0x0000000b00367213 */ /* 0x000fe20000000000 */
[C---:B------:R-:W-:Y:S01]  /*18d0*/  IMAD.HI.U32 R42, R29.reuse, R50, RZ ;  /* 0x000000321d2a7227 */ /* 0x040fe200078e00ff */
[----:B------:R-:W-:Y:S01]  /*18e0*/  IABS R58, R8 ;  /* 0x00000008003a7213 */ /* 0x000fe20000000000 */
[----:B------:R-:W-:Y:S01]  /*18f0*/  STL [R1+0xfb0], R12 ;  /* 0x000fb00c01007387 */ /* 0x000fe20000100800 */
[----:B------:R-:W-:Y:S01]  /*1900*/  IABS R56, R10 ;  /* 0x0000000a00387213 */ /* 0x000fe20000000000 */
[----:B------:R-:W-:-:S02]  /*1910*/  IMAD.HI.U32 R41, R29, R48, RZ ;  /* 0x000000301d297227 */ /* 0x000fc400078e00ff */
[----:B------:R1:W-:Y:S02]  /*1920*/  STL [R1+0xfb4], R11 ;  /* 0x000fb40b01007387 */ /* 0x0003e40000100800 */
[C---:B------:R-:W-:Y:S02]  /*1930*/  IMAD.HI.U32 R31, R29.reuse, R46, RZ ;  /* 0x0000002e1d1f7227 */ /* 0x040fe400078e00ff */
[----:B------:R2:W-:Y:S02]  /*1940*/  STL [R1+0xfb8], R10 ;  /* 0x000fb80a01007387 */ /* 0x0005e40000100800 */
[----:B------:R-:W-:Y:S02]  /*1950*/  IMAD.MOV R30, RZ, RZ, -R30 ;  /* 0x000000ffff1e7224 */ /* 0x000fe400078e0a1e */
[----:B------:R-:W-:Y:S01]  /*1960*/  IMAD.HI.U32 R43, R29, R52, RZ ;  /* 0x000000341d2b7227 */ /* 0x000fe200078e00ff */
[----:B------:R3:W-:Y:S01]  /*1970*/  STL [R1+0xfbc], R8 ;  /* 0x000fbc0801007387 */ /* 0x0007e20000100800 */
[----:B-1----:R-:W-:-:S02]  /*1980*/  LOP3.LUT R11, R13, 0x6e, RZ, 0xfc, !PT ;  /* 0x0000006e0d0b7812 */ /* 0x002fc400078efcff */
[----:B------:R-:W-:Y:S02]  /*1990*/  IMAD.MOV R47, RZ, RZ, -R42 ;  /* 0x000000ffff2f7224 */ /* 0x000fe400078e0a2a */
[----:B------:R-:W-:Y:S01]  /*19a0*/  IMAD.MOV R45, RZ, RZ, -R41 ;  /* 0x000000ffff2d7224 */ /* 0x000fe200078e0a29 */
[----:B--2---:R-:W-:Y:S01]  /*19b0*/  LOP3.LUT R10, R13, 0x70, RZ, 0xfc, !PT ;  /* 0x000000700d0a7812 */ /* 0x004fe200078efcff */
[----:B------:R-:W-:Y:S02]  /*19c0*/  IMAD.MOV R31, RZ, RZ, -R31 ;  /* 0x000000ffff1f7224 */ /* 0x000fe400078e0a1f */
[----:B------:R-:W-:Y:S01]  /*19d0*/  IMAD R41, R251, R30, R44 ;  /* 0x0000001efb297224 */ /* 0x000fe200078e022c */
[----:B------:R-:W-:Y:S01]  /*19e0*/  IABS R60, R10 ;  /* 0x0000000a003c7213 */ /* 0x000fe20000000000 */
[----:B------:R-:W-:Y:S01]  /*19f0*/  IMAD.MOV R49, RZ, RZ, -R43 ;  /* 0x000000ffff317224 */ /* 0x000fe200078e0a2b */
[----:B---3--:R-:W-:Y:S01]  /*1a00*/  LOP3.LUT R8, R13, 0x72, RZ, 0xfc, !PT ;  /* 0x000000720d087812 */ /* 0x008fe200078efcff */
[C---:B------:R-:W-:Y:S01]  /*1a10*/  IMAD R44, R251.reuse, R47, R50 ;  /* 0x0000002ffb2c7224 */ /* 0x040fe200078e0232 */
[----:B------:R-:W-:Y:S01]  /*1a20*/  IABS R50, R14 ;  /* 0x0000000e00327213 */ /* 0x000fe20000000000 */
[----:B------:R-:W-:Y:S01]  /*1a30*/  IMAD R42, R251, R31, R46 ;  /* 0x0000001ffb2a7224 */ /* 0x000fe200078e022e */
[----:B------:R-:W-:Y:S01]  /*1a40*/  LOP3.LUT R14, R13, 0x6a, RZ, 0xfc, !PT ;  /* 0x0000006a0d0e7812 */ /* 0x000fe200078efcff */
[C---:B------:R-:W-:Y:S01]  /*1a50*/  IMAD R43, R251.reuse, R45, R48 ;  /* 0x0000002dfb2b7224 */ /* 0x040fe200078e0230 */
[----:B------:R-:W-:Y:S01]  /*1a60*/  IABS R62, R8 ;  /* 0x00000008003e7213 */ /* 0x000fe20000000000 */
[----:B------:R-:W-:Y:S01]  /*1a70*/  IMAD R45, R251, R49, R52 ;  /* 0x00000031fb2d7224 */ /* 0x000fe200078e0234 */
[----:B------:R-:W-:Y:S01]  /*1a80*/  IABS R52, R12 ;  /* 0x0000000c00347213 */ /* 0x000fe20000000000 */
[----:B------:R-:W-:Y:S01]  /*1a90*/  IMAD.HI.U32 R46, R29, R54, RZ ;  /* 0x000000361d2e7227 */ /* 0x000fe200078e00ff */
[----:B------:R-:W-:Y:S01]  /*1aa0*/  LOP3.LUT R12, R13, 0x6c, RZ, 0xfc, !PT ;  /* 0x0000006c0d0c7812 */ /* 0x000fe200078efcff */
[----:B------:R-:W-:Y:S02]  /*1ab0*/  STL [R1+0xfd8], R14 ;  /* 0x000fd80e01007387 */ /* 0x000fe40000100800 */
[----:B------:R-:W-:-:S02]  /*1ac0*/  IMAD.HI.U32 R30, R29, R50, RZ ;  /* 0x000000321d1e7227 */ /* 0x000fc400078e00ff */
[----:B------:R-:W-:Y:S02]  /*1ad0*/  STL [R1+0xfe0], R12 ;  /* 0x000fe00c01007387 */ /* 0x000fe40000100800 */
[C---:B------:R-:W-:Y:S02]  /*1ae0*/  IMAD.HI.U32 R48, R29.reuse, R58, RZ ;  /* 0x0000003a1d307227 */ /* 0x040fe400078e00ff */
[----:B------:R-:W-:Y:S02]  /*1af0*/  STL [R1+0xfe8], R11 ;  /* 0x000fe80b01007387 */ /* 0x000fe40000100800 */
[----:B------:R-:W-:Y:S02]  /*1b00*/  IMAD.MOV R49, RZ, RZ, -R46 ;  /* 0x000000ffff317224 */ /* 0x000fe400078e0a2e */
[C---:B------:R-:W-:Y:S01]  /*1b10*/  IMAD.HI.U32 R31, R29.reuse, R52, RZ ;  /* 0x000000341d1f7227 */ /* 0x040fe200078e00ff */
[----:B------:R1:W-:Y:S03]  /*1b20*/  STL [R1+0xfec], R10 ;  /* 0x000fec0a01007387 */ /* 0x0003e60000100800 */
[----:B------:R-:W-:Y:S01]  /*1b30*/  IMAD.HI.U32 R47, R29, R56, RZ ;  /* 0x000000381d2f7227 */ /* 0x000fe200078e00ff */
[----:B------:R2:W-:Y:S03]  /*1b40*/  STL [R1+0xff0], R8 ;  /* 0x000ff00801007387 */ /* 0x0005e60000100800 */
[----:B------:R-:W-:-:S02]  /*1b50*/  IMAD.MOV R30, RZ, RZ, -R30 ;  /* 0x000000ffff1e7224 */ /* 0x000fc400078e0a1e */
[----:B------:R-:W-:Y:S01]  /*1b60*/  IMAD.MOV R53, RZ, RZ, -R48 ;  /* 0x000000ffff357224 */ /* 0x000fe200078e0a30 */
[----:B-1----:R-:W-:Y:S01]  /*1b70*/  LOP3.LUT R10, R13, 0x7a, RZ, 0xfc, !PT ;  /* 0x0000007a0d0a7812 */ /* 0x002fe200078efcff */
[----:B------:R-:W-:Y:S01]  /*1b80*/  IMAD R48, R251, R49, R54 ;  /* 0x00000031fb307224 */ /* 0x000fe200078e0236 */
[----:B------:R-:W-:Y:S01]  /*1b90*/  IABS R54, R14 ;  /* 0x0000000e00367213 */ /* 0x000fe20000000000 */
[----:B------:R-:W-:Y:S01]  /*1ba0*/  IMAD.MOV R31, RZ, RZ, -R31 ;  /* 0x000000ffff1f7224 */ /* 0x000fe200078e0a1f */
[C---:B------:R-:W-:Y:S01]  /*1bb0*/  LOP3.LUT R14, R13.reuse, 0x74, RZ, 0xfc, !PT ;  /* 0x000000740d0e7812 */ /* 0x040fe200078efcff */
[----:B------:R-:W-:Y:S01]  /*1bc0*/  IMAD.MOV R51, RZ, RZ, -R47 ;  /* 0x000000ffff337224 */ /* 0x000fe200078e0a2f */
[----:B--2---:R-:W-:Y:S01]  /*1bd0*/  LOP3.LUT R8, R13, 0x7c, RZ, 0xfc, !PT ;  /* 0x0000007c0d087812 */ /* 0x004fe200078efcff */
[C---:B------:R-:W-:Y:S01]  /*1be0*/  IMAD R46, R251.reuse, R30, R50 ;  /* 0x0000001efb2e7224 */ /* 0x040fe200078e0232 */
[----:B------:R-:W-:Y:S01]  /*1bf0*/  IABS R66, R10 ;  /* 0x0000000a00427213 */ /* 0x000fe20000000000 */
[C---:B------:R-:W-:Y:S01]  /*1c00*/  IMAD R50, R251.reuse, R53, R58 ;  /* 0x00000035fb327224 */ /* 0x040fe200078e023a */
[----:B------:R-:W-:Y:S01]  /*1c10*/  IABS R58, R11 ;  /* 0x0000000b003a7213 */ /* 0x000fe20000000000 */
[----:B------:R-:W-:Y:S01]  /*1c20*/  IMAD R47, R251, R31, R52 ;  /* 0x0000001ffb2f7224 */ /* 0x000fe200078e0234 */
[----:B------:R-:W-:Y:S01]  /*1c30*/  LOP3.LUT R11, R13, 0x78, RZ, 0xfc, !PT ;  /* 0x000000780d0b7812 */ /* 0x000fe200078efcff */
[----:B------:R-:W-:Y:S01]  /*1c40*/  IMAD R49, R251, R51, R56 ;  /* 0x00000033fb317224 */ /* 0x000fe200078e0238 */
[----:B------:R-:W-:Y:S01]  /*1c50*/  IABS R56, R12 ;  /* 0x0000000c00387213 */ /* 0x000fe20000000000 */
[----:B------:R-:W-:Y:S01]  /*1c60*/  IMAD.HI.U32 R30, R29, R54, RZ ;  /* 0x000000361d1e7227 */ /* 0x000fe200078e00ff */
[----:B------:R-:W-:Y:S01]  /*1c70*/  IABS R64, R11 ;  /* 0x0000000b00407213 */ /* 0x000fe20000000000 */
[----:B------:R-:W-:Y:S01]  /*1c80*/  STL [R1+0xff8], R14 ;  /* 0x000ff80e01007387 */ /* 0x000fe20000100800 */
[----:B------:R-:W-:Y:S01]  /*1c90*/  LOP3.LUT R12, R13, 0x76, RZ, 0xfc, !PT ;  /* 0x000000760d0c7812 */ /* 0x000fe200078efcff */
[----:B------:R-:W-:Y:S01]  /*1ca0*/  IMAD.HI.U32 R52, R29, R60, RZ ;  /* 0x0000003c1d347227 */ /* 0x000fe200078e00ff */
[----:B------:R-:W-:-:S03]  /*1cb0*/  IABS R68, R8 ;  /* 0x0000000800447213 */ /* 0x000fc60000000000 */
[C---:B------:R-:W-:Y:S01]  /*1cc0*/  IMAD.HI.U32 R51, R29.reuse, R58, RZ ;  /* 0x0000003a1d337227 */ /* 0x040fe200078e00ff */
[----:B------:R-:W-:Y:S03]  /*1cd0*/  STL [R1+0xffc], R12 ;  /* 0x000ffc0c01007387 */ /* 0x000fe60000100800 */
[----:B------:R-:W-:Y:S01]  /*1ce0*/  IMAD.MOV R30, RZ, RZ, -R30 ;  /* 0x000000ffff1e7224 */ /* 0x000fe200078e0a1e */
[----:B------:R1:W-:Y:S01]  /*1cf0*/  STL [R1+0x1000], R11 ;  /* 0x0010000b01007387 */ /* 0x0003e20000100800 */
[----:B------:R-:W-:Y:S02]  /*1d00*/  IMAD.MOV R57, RZ, RZ, -R52 ;  /* 0x000000ffff397224 */ /* 0x000fe400078e0a34 */
[C---:B------:R-:W-:Y:S01]  /*1d10*/  IMAD.HI.U32 R31, R29.reuse, R56, RZ ;  /* 0x000000381d1f7227 */ /* 0x040fe200078e00ff */
[----:B------:R2:W-:Y:S03]  /*1d20*/  STL [R1+0x1004], R10 ;  /* 0x0010040a01007387 */ /* 0x0005e60000100800 */
[----:B------:R-:W-:Y:S01]  /*1d30*/  IMAD.HI.U32 R53, R29, R62, RZ ;  /* 0x0000003e1d357227 */ /* 0x000fe200078e00ff */
[----:B------:R3:W-:Y:S01]  /*1d40*/  STL [R1+0x1008], R8 ;  /* 0x0010080801007387 */ /* 0x0007e20000100800 */
[----:B-1----:R-:W-:-:S02]  /*1d50*/  LOP3.LUT R11, R13, 0x82, RZ, 0xfc, !PT ;  /* 0x000000820d0b7812 */ /* 0x002fc400078efcff */
[----:B------:R-:W-:Y:S02]  /*1d60*/  IMAD.MOV R55, RZ, RZ, -R51 ;  /* 0x000000ffff377224 */ /* 0x000fe400078e0a33 */
[----:B------:R-:W-:Y:S01]  /*1d70*/  IMAD R51, R251, R30, R54 ;  /* 0x0000001efb337224 */ /* 0x000fe200078e0236 */
[----:B--2---:R-:W-:Y:S01]  /*1d80*/  LOP3.LUT R10, R13, 0x84, RZ, 0xfc, !PT ;  /* 0x000000840d0a7812 */ /* 0x004fe200078efcff */
[----:B------:R-:W-:Y:S01]  /*1d90*/  IMAD R54, R251, R57, R60 ;  /* 0x00000039fb367224 */ /* 0x000fe200078e023c */
[----:B------:R-:W-:Y:S01]  /*1da0*/  IABS R60, R14 ;  /* 0x0000000e003c7213 */ /* 0x000fe20000000000 */
[----:B------:R-:W-:Y:S01]  /*1db0*/  IMAD.MOV R31, RZ, RZ, -R31 ;  /* 0x000000ffff1f7224 */ /* 0x000fe200078e0a1f */
[C---:B------:R-:W-:Y:S01]  /*1dc0*/  LOP3.LUT R14, R13.reuse, 0x7e, RZ, 0xfc, !PT ;  /* 0x0000007e0d0e7812 */ /* 0x040fe200078efcff */
[----:B------:R-:W-:Y:S01]  /*1dd0*/  IMAD.MOV R59, RZ, RZ, -R53 ;  /* 0x000000ffff3b7224 */ /* 0x000fe200078e0a35 */
[----:B---3--:R-:W-:Y:S01]  /*1de0*/  LOP3.LUT R8, R13, 0x86, RZ, 0xfc, !PT ;  /* 0x000000860d087812 */ /* 0x008fe200078efcff */
[C---:B------:R-:W-:Y:S01]  /*1df0*/  IMAD R52, R251.reuse, R31, R56 ;  /* 0x0000001ffb347224 */ /* 0x040fe200078e0238 */
[----:B------:R-:W-:Y:S01]  /*1e00*/  IABS R70, R10 ;  /* 0x0000000a00467213 */ /* 0x000fe20000000000 */
[C---:B------:R-:W-:Y:S01]  /*1e10*/  IMAD R53, R251.reuse, R55, R58 ;  /* 0x00000037fb357224 */ /* 0x040fe200078e023a */
[----:B------:R-:W-:Y:S01]  /*1e20*/  IABS R72, R8 ;  /* 0x0000000800487213 */ /* 0x000fe20000000000 */
[----:B------:R-:W-:Y:S01]  /*1e30*/  IMAD R55, R251, R59, R62 ;  /* 0x0000003bfb377224 */ /* 0x000fe200078e023e */
[----:B------:R-:W-:Y:S01]  /*1e40*/  IABS R62, R12 ;  /* 0x0000000c003e7213 */ /* 0x000fe20000000000 */
[----:B------:R-:W-:Y:S01]  /*1e50*/  IMAD.HI.U32 R30, R29, R60, RZ ;  /* 0x0000003c1d1e7227 */ /* 0x000fe200078e00ff */
[----:B------:R-:W-:Y:S01]  /*1e60*/  LOP3.LUT R12, R13, 0x80, RZ, 0xfc, !PT ;  /* 0x000000800d0c7812 */ /* 0x000fe200078efcff */
[----:B------:R-:W-:Y:S02]  /*1e70*/  STL [R1+0x1028], R14 ;  /* 0x0010280e01007387 */ /* 0x000fe40000100800 */
[C---:B------:R-:W-:Y:S01]  /*1e80*/  IMAD.HI.U32 R56, R29.reuse, R64, RZ ;  /* 0x000000401d387227 */ /* 0x040fe200078e00ff */
[----:B------:R-:W-:Y:S01]  /*1e90*/  IADD3 R30, -R30, RZ, RZ ;  /* 0x000000ff1e1e7210 */ /* 0x000fe20007ffe1ff */
        /* <DEDUP_REMOVED lines=44> */
[----:B---3--:R-:W-:Y:S01]  /*2160*/  LOP3.LUT R8, R13, 0x9a, RZ, 0xfc, !PT ;  /* 0x0000009a0d087812 */ /* 0x008fe200078efcff */
[----:B------:R-:W-:Y:S01]  /*2170*/  IMAD.MOV R69, RZ, RZ, -R63 ;  /* 0x000000ffff457224 */ /* 0x000fe200078e0a3f */
[----:B------:R-:W-:Y:S01]  /*2180*/  IABS R80, R10 ;  /* 0x0000000a00507213 */ /* 0x000fe20000000000 */
        /* <DEDUP_REMOVED lines=15> */
[----:B------:R-:W-:Y:S02]  /*2280*/  IMAD.HI.U32 R68, R29, R78, RZ ;  /* 0x0000004e1d447227 */ /* 0x000fe400078e00ff */
[----:B------:R1:W-:Y:S02]  /*2290*/  STL [R1+0x1080], R10 ;  /* 0x0010800a01007387 */ /* 0x0003e40000100800 */
[----:B------:R-:W-:-:S02]  /*22a0*/  IMAD.MOV R69, RZ, RZ, -R66 ;  /* 0x000000ffff457224 */ /* 0x000fc400078e0a42 */
[----:B------:R-:W-:Y:S01]  /*22b0*/  IMAD.HI.U32 R31, R29, R72, RZ ;  /* 0x000000481d1f7227 */ /* 0x000fe200078e00ff */
[----:B------:R2:W-:Y:S03]  /*22c0*/  STL [R1+0x1084], R8 ;  /* 0x0010840801007387 */ /* 0x0005e60000100800 */
[----:B------:R-:W-:Y:S02]  /*22d0*/  IMAD.MOV R30, RZ, RZ, -R30 ;  /* 0x000000ffff1e7224 */ /* 0x000fe400078e0a1e */
        /* <DEDUP_REMOVED lines=43> */
[----:B------:R-:W-:Y:S01]  /*2590*/  IMAD.HI.U32 R76, R29, R84, RZ ;  /* 0x000000541d4c7227 */ /* 0x000fe200078e00ff */
[----:B------:R-:W-:-:S03]  /*25a0*/  IABS R92, R8 ;  /* 0x00000008005c7213 */ /* 0x000fc60000000000 */
[C---:B------:R-:W-:Y:S01]  /*25b0*/  IMAD R73, R251.reuse, R75, R78 ;  /* 0x0000004bfb497224 */ /* 0x040fe200078e024e */
[----:B------:R1:W-:Y:S01]  /*25c0*/  STL [R1+0x10c0], R14 ;  /* 0x0010c00e01007387 */ /* 0x0003e20000100800 */
[----:B------:R-:W-:Y:S01]  /*25d0*/  IMAD R75, R251, R79, R82 ;  /* 0x0000004ffb4b7224 */ /* 0x000fe200078e0252 */
[----:B------:R-:W-:Y:S01]  /*25e0*/  IABS R82, R12 ;  /* 0x0000000c00527213 */ /* 0x000fe20000000000 */
[----:B------:R-:W-:Y:S01]  /*25f0*/  IMAD.HI.U32 R30, R29, R80, RZ ;  /* 0x000000501d1e7227 */ /* 0x000fe200078e00ff */
[----:B------:R-:W-:Y:S02]  /*2600*/  IADD3 R79, -R76, RZ, RZ ;  /* 0x000000ff4c4f7210 */ /* 0x000fe40007ffe1ff */
[----:B------:R-:W-:Y:S01]  /*2610*/  LOP3.LUT R12, R13, 0xa8, RZ, 0xfc, !PT ;  /* 0x000000a80d0c7812 */ /* 0x000fe200078efcff */
[----:B------:R-:W-:-:S04]  /*2620*/  IMAD.HI.U32 R78, R29, R88, RZ ;  /* 0x000000581d4e7227 */ /* 0x000fc800078e00ff */
[C---:B------:R-:W-:Y:S01]  /*2630*/  IMAD.HI.U32 R77, R29.reuse, R86, RZ ;  /* 0x000000561d4d7227 */ /* 0x040fe200078e00ff */
[----:B------:R-:W-:Y:S03]  /*2640*/  STL [R1+0x10c4], R12 ;  /* 0x0010c40c01007387 */ /* 0x000fe60000100800 */
[----:B------:R-:W-:Y:S01]  /*2650*/  IMAD.HI.U32 R31, R29, R82, RZ ;  /* 0x000000521d1f7227 */ /* 0x000fe200078e00ff */
[----:B------:R-:W-:Y:S03]  /*2660*/  STL [R1+0x10c8], R11 ;  /* 0x0010c80b01007387 */ /* 0x000fe60000100800 */
[----:B------:R-:W-:Y:S01]  /*2670*/  IMAD.MOV R30, RZ, RZ, -R30 ;  /* 0x000000ffff1e7224 */ /* 0x000fe200078e0a1e */
[----:B------:R2:W-:Y:S01]  /*2680*/  STL [R1+0x10cc], R10 ;  /* 0x0010cc0a01007387 */ /* 0x0005e20000100800 */
[----:B------:R-:W-:-:S02]  /*2690*/  IMAD.MOV R83, RZ, RZ, -R78 ;  /* 0x000000ffff537224 */ /* 0x000fc400078e0a4e */
[----:B------:R-:W-:Y:S01]  /*26a0*/  IMAD.MOV R81, RZ, RZ, -R77 ;  /* 0x000000ffff517224 */ /* 0x000fe200078e0a4d */
[----:B------:R3:W-:Y:S01]  /*26b0*/  STL [R1+0x10d0], R8 ;  /* 0x0010d00801007387 */ /* 0x0007e20000100800 */
[----:B------:R-:W-:Y:S01]  /*26c0*/  IMAD R78, R251, R79, R84 ;  /* 0x0000004ffb4e7224 */ /* 0x000fe200078e0254 */
[----:B------:R-:W-:Y:S01]  /*26d0*/  IABS R84, R14 ;  /* 0x0000000e00547213 */ /* 0x000fe20000000000 */
[----:B------:R-:W-:Y:S01]  /*26e0*/  IMAD.MOV R31, RZ, RZ, -R31 ;  /* 0x000000ffff1f7224 */ /* 0x000fe200078e0a1f */
[----:B-1----:R-:W-:Y:S01]  /*26f0*/  LOP3.LUT R14, R13, 0xb0, RZ, 0xfc, !PT ;  /* 0x000000b00d0e7812 */ /* 0x002fe200078efcff */
        /* <DEDUP_REMOVED lines=9> */
[----:B---3--:R-:W-:Y:S01]  /*2790*/  LOP3.LUT R8, R13, 0xb8, RZ, 0xfc, !PT ;  /* 0x000000b80d087812 */ /* 0x008fe200078efcff */
[----:B------:R-:W-:Y:S01]  /*27a0*/  STL [R1+0x10e8], R14 ;  /* 0x0010e80e01007387 */ /* 0x000fe20000100800 */
[----:B------:R-:W-:Y:S01]  /*27b0*/  IABS R94, R11 ;  /* 0x0000000b005e7213 */ /* 0x000fe20000000000 */
[----:B------:R-:W-:Y:S01]  /*27c0*/  IMAD.HI.U32 R82, R29, R90, RZ ;  /* 0x0000005a1d527227 */ /* 0x000fe200078e00ff */
[----:B------:R-:W-:-:S02]  /*27d0*/  LOP3.LUT R12, R13, 0xb2, RZ, 0xfc, !PT ;  /* 0x000000b20d0c7812 */ /* 0x000fc400078efcff */
[----:B------:R-:W-:Y:S01]  /*27e0*/  IABS R98, R8 ;  /* 0x0000000800627213 */ /* 0x000fe20000000000 */
[C---:B------:R-:W-:Y:S01]  /*27f0*/  IMAD.HI.U32 R81, R29.reuse, R88, RZ ;  /* 0x000000581d517227 */ /* 0x040fe200078e00ff */
[----:B------:R-:W-:Y:S01]  /*2800*/  IABS R96, R10 ;  /* 0x0000000a00607213 */ /* 0x000fe20000000000 */
[----:B------:R-:W-:Y:S02]  /*2810*/  STL [R1+0x10ec], R12 ;  /* 0x0010ec0c01007387 */ /* 0x000fe40000100800 */
[C---:B------:R-:W-:Y:S02]  /*2820*/  IMAD.HI.U32 R31, R29.reuse, R86, RZ ;  /* 0x000000561d1f7227 */ /* 0x040fe400078e00ff */
[----:B------:R1:W-:Y:S02]  /*2830*/  STL [R1+0x10f0], R11 ;  /* 0x0010f00b01007387 */ /* 0x0003e40000100800 */
[----:B------:R-:W-:Y:S02]  /*2840*/  IMAD.MOV R30, RZ, RZ, -R30 ;  /* 0x000000ffff1e7224 */ /* 0x000fe400078e0a1e */
[----:B------:R-:W-:Y:S01]  /*2850*/  IMAD.HI.U32 R83, R29, R92, RZ ;  /* 0x0000005c1d537227 */ /* 0x000fe200078e00ff */
[----:B------:R2:W-:Y:S03]  /*2860*/  STL [R1+0x10f4], R10 ;  /* 0x0010f40a01007387 */ /* 0x0005e60000100800 */
[----:B------:R-:W-:Y:S01]  /*2870*/  IMAD.MOV R87, RZ, RZ, -R82 ;  /* 0x000000ffff577224 */ /* 0x000fe200078e0a52 */
[----:B------:R3:W-:Y:S01]  /*2880*/  STL [R1+0x10f8], R8 ;  /* 0x0010f80801007387 */ /* 0x0007e20000100800 */
[----:B------:R-:W-:Y:S01]  /*2890*/  IMAD.MOV R85, RZ, RZ, -R81 ;  /* 0x000000ffff557224 */ /* 0x000fe200078e0a51 */
[----:B-1----:R-:W-:Y:S01]  /*28a0*/  LOP3.LUT R11, R13, 0xbe, RZ, 0xfc, !PT ;  /* 0x000000be0d0b7812 */ /* 0x002fe200078efcff */
[----:B------:R-:W-:-:S02]  /*28b0*/  IMAD.MOV R31, RZ, RZ, -R31 ;  /* 0x000000ffff1f7224 */ /* 0x000fc400078e0a1f */
[----:B------:R-:W-:Y:S01]  /*28c0*/  IMAD R81, R251, R30, R84 ;  /* 0x0000001efb517224 */ /* 0x000fe200078e0254 */
[----:B--2---:R-:W-:Y:S01]  /*28d0*/  LOP3.LUT R10, R13, 0xc0, RZ, 0xfc, !PT ;  /* 0x000000c00d0a7812 */ /* 0x004fe200078efcff */
[----:B------:R-:W-:Y:S02]  /*28e0*/  IMAD.MOV R89, RZ, RZ, -R83 ;  /* 0x000000ffff597224 */ /* 0x000fe400078e0a53 */
        /* <DEDUP_REMOVED lines=9> */
[C---:B------:R-:W-:Y:S01]  /*2980*/  LOP3.LUT R12, R13.reuse, 0xbc, RZ, 0xfc, !PT ;  /* 0x000000bc0d0c7812 */ /* 0x040fe200078efcff */
[----:B------:R-:W-:Y:S01]  /*2990*/  STL [R1+0x1104], R14 ;  /* 0x0011040e01007387 */ /* 0x000fe20000100800 */
[----:B---3--:R-:W-:Y:S01]  /*29a0*/  LOP3.LUT R8, R13, 0xc2, RZ, 0xfc, !PT ;  /* 0x000000c20d087812 */ /* 0x008fe200078efcff */
[----:B------:R-:W-:-:S02]  /*29b0*/  IMAD.HI.U32 R30, R29, R90, RZ ;  /* 0x0000005a1d1e7227 */ /* 0x000fc400078e00ff */
[----:B------:R-:W-:Y:S01]  /*29c0*/  STL [R1+0x1108], R12 ;  /* 0x0011080c01007387 */ /* 0x000fe20000100800 */
[----:B------:R-:W-:Y:S01]  /*29d0*/  IABS R102, R8 ;  /* 0x0000000800667213 */ /* 0x000fe20000000000 */
[C---:B------:R-:W-:Y:S02]  /*29e0*/  IMAD.HI.U32 R88, R29.reuse, R98, RZ ;  /* 0x000000621d587227 */ /* 0x040fe400078e00ff */
[----:B------:R-:W-:Y:S02]  /*29f0*/  STL [R1+0x110c], R11 ;  /* 0x00110c0b01007387 */ /* 0x000fe40000100800 */
[----:B------:R-:W-:Y:S02]  /*2a00*/  IMAD.MOV R89, RZ, RZ, -R86 ;  /* 0x000000ffff597224 */ /* 0x000fe400078e0a56 */
[----:B------:R-:W-:Y:S01]  /*2a10*/  IMAD.HI.U32 R31, R29, R92, RZ ;  /* 0x0000005c1d1f7227 */ /* 0x000fe200078e00ff */
[----:B------:R1:W-:Y:S03]  /*2a20*/  STL [R1+0x1110], R10 ;  /* 0x0011100a01007387 */ /* 0x0003e60000100800 */
[----:B------:R-:W-:Y:S01]  /*2a30*/  IMAD.MOV R30, RZ, RZ, -R30 ;  /* 0x000000ffff1e7224 */ /* 0x000fe200078e0a1e */
[----:B------:R2:W-:Y:S01]  /*2a40*/  STL [R1+0x1114], R8 ;  /* 0x0011140801007387 */ /* 0x0005e20000100800 */
[----:B------:R-:W-:-:S02]  /*2a50*/  IMAD.MOV R93, RZ, RZ, -R88 ;  /* 0x000000ffff5d7224 */ /* 0x000fc400078e0a58 */
[----:B------:R-:W-:Y:S01]  /*2a60*/  IMAD.HI.U32 R87, R29, R96, RZ ;  /* 0x000000601d577227 */ /* 0x000fe200078e00ff */
[----:B-1----:R-:W-:-:S03]  /*2a70*/  LOP3.LUT R10, R13, 0xca, RZ, 0xfc, !PT ;  /* 0x000000ca0d0a7812 */ /* 0x002fc600078efcff */
[----:B------:R-:W-:Y:S01]  /*2a80*/  IMAD R88, R251, R89, R94 ;  /* 0x00000059fb587224 */ /* 0x000fe200078e025e */
[----:B------:R-:W-:Y:S01]  /*2a90*/  IABS R94, R14 ;  /* 0x0000000e005e7213 */ /* 0x000fe20000000000 */
[----:B------:R-:W-:Y:S01]  /*2aa0*/  IMAD.MOV R31, RZ, RZ, -R31 ;  /* 0x000000ffff1f7224 */ /* 0x000fe200078e0a1f */
[----:B--2---:R-:W-:Y:S01]  /*2ab0*/  LOP3.LUT R8, R13, 0xcc, RZ, 0xfc, !PT ;  /* 0x000000cc0d087812 */ /* 0x004fe200078efcff */
[----:B------:R-:W-:Y:S01]  /*2ac0*/  IMAD R86, R251, R30, R90 ;  /* 0x0000001efb567224 */ /* 0x000fe200078e025a */
[----:B------:R-:W-:Y:S01]  /*2ad0*/  LOP3.LUT R14, R13, 0xc4, RZ, 0xfc, !PT ;  /* 0x000000c40d0e7812 */ /* 0x000fe200078efcff */
[----:B------:R-:W-:Y:S01]  /*2ae0*/  IMAD R90, R251, R93, R98 ;  /* 0x0000005dfb5a7224 */ /* 0x000fe200078e0262 */
[----:B------:R-:W-:Y:S01]  /*2af0*/  IABS R98, R11 ;  /* 0x0000000b00627213 */ /* 0x000fe20000000000 */
[----:B------:R-:W-:Y:S01]  /*2b00*/  IMAD.MOV R91, RZ, RZ, -R87 ;  /* 0x000000ffff5b7224 */ /* 0x000fe200078e0a57 */
[----:B------:R-:W-:Y:S01]  /*2b10*/  LOP3.LUT R11, R13, 0xc8, RZ, 0xfc, !PT ;  /* 0x000000c80d0b7812 */ /* 0x000fe200078efcff */
[----:B------:R-:W-:Y:S01]  /*2b20*/  IMAD R87, R251, R31, R92 ;  /* 0x0000001ffb577224 */ /* 0x000fe200078e025c */
[----:B------:R-:W-:Y:S01]  /*2b30*/  IABS R108, R8 ;  /* 0x00000008006c7213 */ /* 0x000fe20000000000 */
[C---:B------:R-:W-:Y:S01]  /*2b40*/  IMAD.HI.U32 R30, R29.reuse, R94, RZ ;  /* 0x0000005e1d1e7227 */ /* 0x040fe200078e00ff */
[----:B------:R-:W-:Y:S01]  /*2b50*/  IABS R104, R11 ;  /* 0x0000000b00687213 */ /* 0x000fe20000000000 */
[----:B------:R-:W-:Y:S01]  /*2b60*/  STL [R1+0x1124], R14 ;  /* 0x0011240e01007387 */ /* 0x000fe20000100800 */
[----:B------:R-:W-:Y:S01]  /*2b70*/  IABS R106, R10 ;  /* 0x0000000a006a7213 */ /* 0x000fe20000000000 */
[----:B------:R-:W-:-:S04]  /*2b80*/  IMAD.HI.U32 R92, R29, R100, RZ ;  /* 0x000000641d5c7227 */ /* 0x000fc800078e00ff */
[----:B------:R-:W-:Y:S01]  /*2b90*/  IMAD R89, R251, R91, R96 ;  /* 0x0000005bfb597224 */ /* 0x000fe200078e0260 */
[----:B------:R-:W-:Y:S01]  /*2ba0*/  IABS R96, R12 ;  /* 0x0000000c00607213 */ /* 0x000fe20000000000 */
[----:B------:R-:W-:Y:S01]  /*2bb0*/  IMAD.HI.U32 R91, R29, R98, RZ ;  /* 0x000000621d5b7227 */ /* 0x000fe200078e00ff */
[----:B------:R-:W-:-:S03]  /*2bc0*/  LOP3.LUT R12, R13, 0xc6, RZ, 0xfc, !PT ;  /* 0x000000c60d0c7812 */ /* 0x000fc600078efcff */
[----:B------:R-:W-:Y:S02]  /*2bd0*/  IMAD.MOV R30, RZ, RZ, -R30 ;  /* 0x000000ffff1e7224 */ /* 0x000fe400078e0a1e */
[----:B------:R-:W-:Y:S01]  /*2be0*/  IMAD.MOV R97, RZ, RZ, -R92 ;  /* 0x000000ffff617224 */ /* 0x000fe200078e0a5c */
[----:B------:R-:W-:Y:S01]  /*2bf0*/  STL [R1+0x1128], R12 ;  /* 0x0011280c01007387 */ /* 0x000fe20000100800 */
[----:B------:R-:W-:Y:S02]  /*2c00*/  IMAD.MOV R95, RZ, RZ, -R91 ;  /* 0x000000ffff5f7224 */ /* 0x000fe400078e0a5b */
[----:B------:R-:W-:Y:S01]  /*2c10*/  IMAD.HI.U32 R93, R29, R102, RZ ;  /* 0x000000661d5d7227 */ /* 0x000fe200078e00ff */
[----:B------:R1:W-:Y:S03]  /*2c20*/  STL [R1+0x112c], R11 ;  /* 0x00112c0b01007387 */ /* 0x0003e60000100800 */
[----:B------:R-:W-:Y:S01]  /*2c30*/  IMAD R91, R251, R30, R94 ;  /* 0x0000001efb5b7224 */ /* 0x000fe200078e025e */
[----:B------:R2:W-:Y:S01]  /*2c40*/  STL [R1+0x1130], R10 ;  /* 0x0011300a01007387 */ /* 0x0005e20000100800 */
[----:B------:R-:W-:-:S03]  /*2c50*/  IMAD.HI.U32 R31, R29, R96, RZ ;  /* 0x000000601d1f7227 */ /* 0x000fc600078e00ff */
[----:B------:R3:W-:Y:S01]  /*2c60*/  STL [R1+0x1134], R8 ;  /* 0x0011340801007387 */ /* 0x0007e20000100800 */
[----:B------:R-:W-:Y:S01]  /*2c70*/  IMAD R94, R251, R97, R100 ;  /* 0x00000061fb5e7224 */ /* 0x000fe200078e0264 */
[----:B------:R-:W-:Y:S01]  /*2c80*/  IABS R100, R14 ;  /* 0x0000000e00647213 */ /* 0x000fe20000000000 */
[----:B------:R-:W-:Y:S01]  /*2c90*/  IMAD.MOV R99, RZ, RZ, -R93 ;  /* 0x000000ffff637224 */ /* 0x000fe200078e0a5d */
[C---:B-1----:R-:W-:Y:S01]  /*2ca0*/  LOP3.LUT R11, R13.reuse, 0xd2, RZ, 0xfc, !PT ;  /* 0x000000d20d0b7812 */ /* 0x042fe200078efcff */
[----:B------:R-:W-:Y:S01]  /*2cb0*/  IMAD.MOV R31, RZ, RZ, -R31 ;  /* 0x000000ffff1f7224 */ /* 0x000fe200078e0a1f */
[----:B------:R-:W-:Y:S01]  /*2cc0*/  LOP3.LUT R14, R13, 0xce, RZ, 0xfc, !PT ;  /* 0x000000ce0d0e7812 */ /* 0x000fe200078efcff */
[----:B------:R-:W-:Y:S01]  /*2cd0*/  IMAD R93, R251, R95, R98 ;  /* 0x0000005ffb5d7224 */ /* 0x000fe200078e0262 */
[----:B--2---:R-:W-:Y:S01]  /*2ce0*/  LOP3.LUT R10, R13, 0xd4, RZ, 0xfc, !PT ;  /* 0x000000d40d0a7812 */ /* 0x004fe200078efcff */
[----:B------:R-:W-:Y:S01]  /*2cf0*/  IMAD.HI.U32 R98, R29, R108, RZ ;  /* 0x0000006c1d627227 */ /* 0x000fe200078e00ff */
[----:B---3--:R-:W-:Y:S01]  /*2d00*/  LOP3.LUT R8, R13, 0xd6, RZ, 0xfc, !PT ;  /* 0x000000d60d087812 */ /* 0x008fe200078efcff */
[----:B------:R-:W-:Y:S01]  /*2d10*/  STL [R1+0x114c], R14 ;  /* 0x00114c0e01007387 */ /* 0x000fe20000100800 */
[----:B------:R-:W-:Y:S01]  /*2d20*/  IABS R110, R10 ;  /* 0x0000000a006e7213 */ /* 0x000fe20000000000 */
[----:B------:R-:W-:Y:S01]  /*2d30*/  IMAD.HI.U32 R30, R29, R100, RZ ;  /* 0x000000641d1e7227 */ /* 0x000fe200078e00ff */
[----:B------:R-:W-:-:S02]  /*2d40*/  IADD3 R103, -R98, RZ, RZ ;  /* 0x000000ff62677210 */ /* 0x000fc40007ffe1ff */
[----:B------:R-:W-:Y:S01]  /*2d50*/  IABS R112, R8 ;  /* 0x0000000800707213 */ /* 0x000fe20000000000 */
[----:B------:R-:W-:Y:S02]  /*2d60*/  IMAD R92, R251, R31, R96 ;  /* 0x0000001ffb5c7224 */ /* 0x000fe400078e0260 */
[----:B------:R-:W-:-:S04]  /*2d70*/  IMAD.HI.U32 R96, R29, R104, RZ ;  /* 0x000000681d607227 */ /* 0x000fc800078e00ff */
[----:B------:R-:W-:Y:S02]  /*2d80*/  IMAD.MOV R30, RZ, RZ, -R30 ;  /* 0x000000ffff1e7224 */ /* 0x000fe400078e0a1e */
[----:B------:R-:W-:Y:S01]  /*2d90*/  IMAD R95, R251, R99, R102 ;  /* 0x00000063fb5f7224 */ /* 0x000fe200078e0266 */
[----:B------:R-:W-:Y:S01]  /*2da0*/  IABS R102, R12 ;  /* 0x0000000c00667213 */ /* 0x000fe20000000000 */
[----:B------:R-:W-:Y:S01]  /*2db0*/  IMAD.HI.U32 R97, R29, R106, RZ ;  /* 0x0000006a1d617227 */ /* 0x000fe200078e00ff */
[----:B------:R-:W-:-:S03]  /*2dc0*/  LOP3.LUT R12, R13, 0xd0, RZ, 0xfc, !PT ;  /* 0x000000d00d0c7812 */ /* 0x000fc600078efcff */
[----:B------:R-:W-:Y:S02]  /*2dd0*/  IMAD.MOV R99, RZ, RZ, -R96 ;  /* 0x000000ffff637224 */ /* 0x000fe400078e0a60 */
[C---:B------:R-:W-:Y:S01]  /*2de0*/  IMAD R96, R251.reuse, R30, R100 ;  /* 0x0000001efb607224 */ /* 0x040fe200078e0264 */
[----:B------:R1:W-:Y:S01]  /*2df0*/  STL [R1+0x1150], R12 ;  /* 0x0011500c01007387 */ /* 0x0003e20000100800 */
[----:B------:R-:W-:Y:S01]  /*2e00*/  IMAD R100, R251, R103, R108 ;  /* 0x00000067fb647224 */ /* 0x000fe200078e026c */
[----:B------:R-:W-:Y:S01]  /*2e10*/  IABS R108, R11 ;  /* 0x0000000b006c7213 */ /* 0x000fe20000000000 */
[----:B------:R-:W-:Y:S01]  /*2e20*/  IMAD.MOV R101, RZ, RZ, -R97 ;  /* 0x000000ffff657224 */ /* 0x000fe200078e0a61 */
[----:B------:R2:W-:Y:S01]  /*2e30*/  STL [R1+0x1154], R11 ;  /* 0x0011540b01007387 */ /* 0x0005e20000100800 */
[----:B------:R-:W-:-:S03]  /*2e40*/  IMAD.HI.U32 R31, R29, R102, RZ ;  /* 0x000000661d1f7227 */ /* 0x000fc600078e00ff */
[----:B------:R3:W-:Y:S01]  /*2e50*/  STL [R1+0x1158], R10 ;  /* 0x0011580a01007387 */ /* 0x0007e20000100800 */
[C---:B------:R-:W-:Y:S01]  /*2e60*/  IMAD R98, R251.reuse, R99, R104 ;  /* 0x00000063fb627224 */ /* 0x040fe200078e0268 */
[----:B------:R-:W-:Y:S01]  /*2e70*/  IABS R104, R14 ;  /* 0x0000000e00687213 */ /* 0x000fe20000000000 */
[----:B------:R-:W-:Y:S01]  /*2e80*/  IMAD R99, R251, R101, R106 ;  /* 0x00000065fb637224 */ /* 0x000fe200078e026a */
[----:B------:R-:W-:Y:S01]  /*2e90*/  IABS R106, R12 ;  /* 0x0000000c006a7213 */ /* 0x000fe20000000000 */
[----:B------:R-:W-:Y:S01]  /*2ea0*/  IMAD.HI.U32 R101, R29, R108, RZ ;  /* 0x0000006c1d657227 */ /* 0x000fe200078e00ff */
[C---:B-1----:R-:W-:Y:S01]  /*2eb0*/  LOP3.LUT R12, R13.reuse, 0xda, RZ, 0xfc, !PT ;  /* 0x000000da0d0c7812 */ /* 0x042fe200078efcff */
[----:B------:R1:W-:Y:S01]  /*2ec0*/  STL [R1+0x115c], R8 ;  /* 0x00115c0801007387 */ /* 0x0003e20000100800 */
[C---:B--2---:R-:W-:Y:S01]  /*2ed0*/  LOP3.LUT R11, R13.reuse, 0xdc, RZ, 0xfc, !PT ;  /* 0x000000dc0d0b7812 */ /* 0x044fe200078efcff */
[----:B------:R-:W-:Y:S01]  /*2ee0*/  IMAD.MOV R31, RZ, RZ, -R31 ;  /* 0x000000ffff1f7224 */ /* 0x000fe200078e0a1f */
[----:B---3--:R-:W-:Y:S01]  /*2ef0*/  LOP3.LUT R10, R13, 0xde, RZ, 0xfc, !PT ;  /* 0x000000de0d0a7812 */ /* 0x008fe200078efcff */
[----:B------:R-:W-:Y:S01]  /*2f00*/  IMAD.HI.U32 R103, R29, R112, RZ ;  /* 0x000000701d677227 */ /* 0x000fe200078e00ff */
[----:B------:R-:W-:-:S02]  /*2f10*/  LOP3.LUT R14, R13, 0xd8, RZ, 0xfc, !PT ;  /* 0x000000d80d0e7812 */ /* 0x000fc400078efcff */
[----:B------:R-:W-:Y:S01]  /*2f20*/  IABS R114, R11 ;  /* 0x0000000b00727213 */ /* 0x000fe20000000000 */
[----:B------:R-:W-:Y:S01]  /*2f30*/  IMAD.MOV R105, RZ, RZ, -R101 ;  /* 0x000000ffff697224 */ /* 0x000fe200078e0a65 */
[----:B------:R-:W-:Y:S01]  /*2f40*/  IABS R116, R10 ;  /* 0x0000000a00747213 */ /* 0x000fe20000000000 */
[----:B------:R-:W-:Y:S01]  /*2f50*/  IMAD R97, R251, R31, R102 ;  /* 0x0000001ffb617224 */ /* 0x000fe200078e0266 */
[----:B-1----:R-:W-:Y:S01]  /*2f60*/  LOP3.LUT R8, R13, 0xe0, RZ, 0xfc, !PT ;  /* 0x000000e00d087812 */ /* 0x002fe200078efcff */
[----:B------:R-:W-:Y:S01]  /*2f70*/  IMAD.MOV R109, RZ, RZ, -R103 ;  /* 0x000000ffff6d7224 */ /* 0x000fe200078e0a67 */
[----:B------:R-:W-:Y:S01]  /*2f80*/  STL [R1+0x1180], R14 ;  /* 0x0011800e01007387 */ /* 0x000fe20000100800 */
[C---:B------:R-:W-:Y:S01]  /*2f90*/  IMAD.HI.U32 R31, R29.reuse, R106, RZ ;  /* 0x0000006a1d1f7227 */ /* 0x040fe200078e00ff */
[----:B------:R-:W-:Y:S02]  /*2fa0*/  IABS R118, R8 ;  /* 0x0000000800767213 */ /* 0x000fe40000000000 */
[----:B------:R1:W-:Y:S01]  /*2fb0*/  STL [R1+0x1188], R12 ;  /* 0x0011880c01007387 */ /* 0x0003e20000100800 */
[----:B------:R-:W-:-:S03]  /*2fc0*/  IMAD.HI.U32 R30, R29, R104, RZ ;  /* 0x000000681d1e7227 */ /* 0x000fc600078e00ff */
[----:B------:R2:W-:Y:S01]  /*2fd0*/  STL [R1+0x1190], R11 ;  /* 0x0011900b01007387 */ /* 0x0005e20000100800 */
[----:B------:R-:W-:-:S03]  /*2fe0*/  IMAD.HI.U32 R102, R29, R110, RZ ;  /* 0x0000006e1d667227 */ /* 0x000fc600078e00ff */
[----:B------:R3:W-:Y:S01]  /*2ff0*/  STL [R1+0x1198], R10 ;  /* 0x0011980a01007387 */ /* 0x0007e20000100800 */
[C---:B------:R-:W-:Y:S02]  /*3000*/  IMAD R103, R251.reuse, R105, R108 ;  /* 0x00000069fb677224 */ /* 0x040fe400078e026c */
[----:B------:R-:W-:Y:S01]  /*3010*/  IMAD R105, R251, R109, R112 ;  /* 0x0000006dfb697224 */ /* 0x000fe200078e0270 */
[----:B------:R-:W-:Y:S01]  /*3020*/  IABS R112, R12 ;  /* 0x0000000c00707213 */ /* 0x000fe20000000000 */
[----:B------:R-:W-:Y:S01]  /*3030*/  IMAD.MOV R31, RZ, RZ, -R31 ;  /* 0x000000ffff1f7224 */ /* 0x000fe200078e0a1f */
[C---:B-1----:R-:W-:Y:S01]  /*3040*/  LOP3.LUT R12, R13.reuse, 0xe4, RZ, 0xfc, !PT ;  /* 0x000000e40d0c7812 */ /* 0x042fe200078efcff */
[----:B------:R-:W-:Y:S01]  /*3050*/  IMAD.MOV R30, RZ, RZ, -R30 ;  /* 0x000000ffff1e7224 */ /* 0x000fe200078e0a1e */
[----:B--2---:R-:W-:Y:S01]  /*3060*/  LOP3.LUT R11, R13, 0xe6, RZ, 0xfc, !PT ;  /* 0x000000e60d0b7812 */ /* 0x004fe200078efcff */
[----:B------:R-:W-:Y:S01]  /*3070*/  IMAD.MOV R107, RZ, RZ, -R102 ;  /* 0x000000ffff6b7224 */ /* 0x000fe200078e0a66 */
[----:B------:R1:W-:Y:S01]  /*3080*/  STL [R1+0x11a0], R8 ;  /* 0x0011a00801007387 */ /* 0x0003e20000100800 */
[----:B------:R-:W-:Y:S01]  /*3090*/  IMAD R102, R251, R31, R106 ;  /* 0x0000001ffb667224 */ /* 0x000fe200078e026a */
[----:B---3--:R-:W-:Y:S01]  /*30a0*/  LOP3.LUT R10, R13, 0xe8, RZ, 0xfc, !PT ;  /* 0x000000e80d0a7812 */ /* 0x008fe200078efcff */
[----:B------:R-:W-:-:S02]  /*30b0*/  IMAD R101, R251, R30, R104 ;  /* 0x0000001efb657224 */ /* 0x000fc400078e0268 */
[----:B------:R-:W-:-:S04]  /*30c0*/  IMAD.HI.U32 R31, R29, R112, RZ ;  /* 0x000000701d1f7227 */ /* 0x000fc800078e00ff */
[----:B------:R-:W-:Y:S01]  /*30d0*/  IMAD R104, R251, R107, R110 ;  /* 0x0000006bfb687224 */ /* 0x000fe200078e026e */
[----:B------:R-:W-:Y:S01]  /*30e0*/  IABS R110, R14 ;  /* 0x0000000e006e7213 */ /* 0x000fe20000000000 */
[----:B------:R-:W-:Y:S01]  /*30f0*/  IMAD.HI.U32 R106, R29, R114, RZ ;  /* 0x000000721d6a7227 */ /* 0x000fe200078e00ff */
[C---:B------:R-:W-:Y:S02]  /*3100*/  LOP3.LUT R14, R13.reuse, 0xe2, RZ, 0xfc, !PT ;  /* 0x000000e20d0e7812 */ /* 0x040fe400078efcff */
[----:B-1----:R-:W-:Y:S01]  /*3110*/  LOP3.LUT R8, R13, 0xea, RZ, 0xfc, !PT ;  /* 0x000000ea0d087812 */ /* 0x002fe200078efcff */
[----:B------:R-:W-:Y:S02]  /*3120*/  IMAD.HI.U32 R107, R29, R116, RZ ;  /* 0x000000741d6b7227 */ /* 0x000fe400078e00ff */
[----:B------:R-:W-:Y:S02]  /*3130*/  STL [R1+0x11d0], R14 ;  /* 0x0011d00e01007387 */ /* 0x000fe40000100800 */
[----:B------:R-:W-:-:S02]  /*3140*/  IMAD.MOV R31, RZ, RZ, -R31 ;  /* 0x000000ffff1f7224 */ /* 0x000fc400078e0a1f */
[C---:B------:R-:W-:Y:S01]  /*3150*/  IMAD.HI.U32 R108, R29.reuse, R118, RZ ;  /* 0x000000761d6c7227 */ /* 0x040fe200078e00ff */
[----:B------:R1:W-:Y:S03]  /*3160*/  STL [R1+0x11d8], R12 ;  /* 0x0011d80c01007387 */ /* 0x0003e60000100800 */
[----:B------:R-:W-:Y:S01]  /*3170*/  IMAD.HI.U32 R30, R29, R110, RZ ;  /* 0x0000006e1d1e7227 */ /* 0x000fe200078e00ff */
[----:B------:R2:W-:Y:S03]  /*3180*/  STL [R1+0x11e0], R11 ;  /* 0x0011e00b01007387 */ /* 0x0005e60000100800 */
[----:B------:R-:W-:Y:S01]  /*3190*/  IMAD.MOV R109, RZ, RZ, -R106 ;  /* 0x000000ffff6d7224 */ /* 0x000fe200078e0a6a */
[----:B------:R3:W-:Y:S01]  /*31a0*/  STL [R1+0x11e8], R10 ;  /* 0x0011e80a01007387 */ /* 0x0007e20000100800 */
[----:B------:R-:W-:-:S02]  /*31b0*/  IMAD.MOV R111, RZ, RZ, -R107 ;  /* 0x000000ffff6f7224 */ /* 0x000fc400078e0a6b */
[----:B------:R-:W-:Y:S01]  /*31c0*/  IMAD R107, R251, R31, R112 ;  /* 0x0000001ffb6b7224 */ /* 0x000fe200078e0270 */
[----:B------:R-:W-:Y:S01]  /*31d0*/  IABS R112, R12 ;  /* 0x0000000c00707213 */ /* 0x000fe20000000000 */
[----:B------:R-:W-:Y:S01]  /*31e0*/  IMAD.MOV R113, RZ, RZ, -R108 ;  /* 0x000000ffff717224 */ /* 0x000fe200078e0a6c */
[----:B-1----:R-:W-:Y:S01]  /*31f0*/  LOP3.LUT R12, R13, 0xee, RZ, 0xfc, !PT ;  /* 0x000000ee0d0c7812 */ /* 0x002fe200078efcff */
[----:B------:R-:W-:Y:S01]  /*3200*/  IMAD.MOV R30, RZ, RZ, -R30 ;  /* 0x000000ffff1e7224 */ /* 0x000fe200078e0a1e */
[----:B------:R1:W-:Y:S01]  /*3210*/  STL [R1+0x11f0], R8 ;  /* 0x0011f00801007387 */ /* 0x0003e20000100800 */
[C---:B------:R-:W-:Y:S01]  /*3220*/  IMAD R108, R251.reuse, R109, R114 ;  /* 0x0000006dfb6c7224 */ /* 0x040fe200078e0272 */
[----:B------:R-:W-:Y:S01]  /*3230*/  IABS R114, R10 ;  /* 0x0000000a00727213 */ /* 0x000fe20000000000 */
[----:B------:R-:W-:Y:S01]  /*3240*/  IMAD R109, R251, R111, R116 ;  /* 0x0000006ffb6d7224 */ /* 0x000fe200078e0274 */
[----:B------:R-:W-:Y:S01]  /*3250*/  IABS R116, R11 ;  /* 0x0000000b00747213 */ /* 0x000fe20000000000 */
[----:B------:R-:W-:Y:S01]  /*3260*/  IMAD.HI.U32 R117, R29, R112, RZ ;  /* 0x000000701d757227 */ /* 0x000fe200078e00ff */
[----:B--2---:R-:W-:-:S02]  /*3270*/  LOP3.LUT R11, R13, 0xf0, RZ, 0xfc, !PT ;  /* 0x000000f00d0b7812 */ /* 0x004fc400078efcff */
[----:B---3--:R-:W-:Y:S01]  /*3280*/  LOP3.LUT R10, R13, 0xf2, RZ, 0xfc, !PT ;  /* 0x000000f20d0a7812 */ /* 0x008fe200078efcff */
[C---:B------:R-:W-:Y:S01]  /*3290*/  IMAD R106, R251.reuse, R30, R110 ;  /* 0x0000001efb6a7224 */ /* 0x040fe200078e026e */
[----:B------:R-:W-:Y:S01]  /*32a0*/  IABS R30, R8 ;  /* 0x00000008001e7213 */ /* 0x000fe20000000000 */
[----:B------:R-:W-:Y:S01]  /*32b0*/  IMAD R110, R251, R113, R118 ;  /* 0x00000071fb6e7224 */ /* 0x000fe200078e0276 */
[----:B------:R-:W-:Y:S01]  /*32c0*/  IABS R118, R14 ;  /* 0x0000000e00767213 */ /* 0x000fe20000000000 */
[----:B------:R-:W-:Y:S01]  /*32d0*/  IMAD.HI.U32 R113, R29, R116, RZ ;  /* 0x000000741d717227 */ /* 0x000fe200078e00ff */
[C---:B------:R-:W-:Y:S02]  /*32e0*/  LOP3.LUT R14, R13.reuse, 0xec, RZ, 0xfc, !PT ;  /* 0x000000ec0d0e7812 */ /* 0x040fe400078efcff */
[----:B-1----:R-:W-:Y:S01]  /*32f0*/  LOP3.LUT R8, R13, 0xf4, RZ, 0xfc, !PT ;  /* 0x000000f40d087812 */ /* 0x002fe200078efcff */
[----:B------:R-:W-:Y:S01]  /*3300*/  IMAD.MOV R117, RZ, RZ, -R117 ;  /* 0x000000ffff757224 */ /* 0x000fe200078e0a75 */
[----:B------:R-:W-:Y:S01]  /*3310*/  IABS R119, R10 ;  /* 0x0000000a00777213 */ /* 0x000fe20000000000 */
[----:B------:R-:W-:Y:S01]  /*3320*/  IMAD.HI.U32 R111, R29, R118, RZ ;  /* 0x000000761d6f7227 */ /* 0x000fe200078e00ff */
[----:B------:R1:W-:Y:S01]  /*3330*/  STL [R1+0x1220], R14 ;  /* 0x0012200e01007387 */ /* 0x0003e20000100800 */
[----:B------:R-:W-:-:S02]  /*3340*/  IABS R120, R8 ;  /* 0x0000000800787213 */ /* 0x000fc40000000000 */
[----:B------:R-:W-:Y:S01]  /*3350*/  IMAD.MOV R113, RZ, RZ, -R113 ;  /* 0x000000ffff717224 */ /* 0x000fe200078e0a71 */
[----:B------:R2:W-:Y:S01]  /*3360*/  STL [R1+0x1228], R12 ;  /* 0x0012280c01007387 */ /* 0x0005e20000100800 */
[C---:B------:R-:W-:Y:S01]  /*3370*/  IMAD R112, R251.reuse, R117, R112 ;  /* 0x00000075fb707224 */ /* 0x040fe200078e0270 */
[----:B------:R-:W-:Y:S01]  /*3380*/  IABS R117, R12 ;  /* 0x0000000c00757213 */ /* 0x000fe20000000000 */
[----:B------:R-:W-:Y:S01]  /*3390*/  IMAD.MOV R111, RZ, RZ, -R111 ;  /* 0x000000ffff6f7224 */ /* 0x000fe200078e0a6f */
[----:B------:R3:W-:Y:S01]  /*33a0*/  STL [R1+0x1230], R11 ;  /* 0x0012300b01007387 */ /* 0x0007e20000100800 */
[----:B------:R-:W-:Y:S01]  /*33b0*/  IMAD R113, R251, R113, R116 ;  /* 0x00000071fb717224 */ /* 0x000fe200078e0274 */
[----:B------:R-:W-:Y:S01]  /*33c0*/  IABS R116, R14 ;  /* 0x0000000e00747213 */ /* 0x000fe20000000000 */
[----:B------:R-:W-:Y:S01]  /*33d0*/  IMAD.HI.U32 R122, R29, R117, RZ ;  /* 0x000000751d7a7227 */ /* 0x000fe200078e00ff */
[C---:B-1----:R-:W-:Y:S01]  /*33e0*/  LOP3.LUT R14, R13.reuse, 0xf6, RZ, 0xfc, !PT ;  /* 0x000000f60d0e7812 */ /* 0x042fe200078efcff */
[----:B------:R1:W-:Y:S01]  /*33f0*/  STL [R1+0x1234], R10 ;  /* 0x0012340a01007387 */ /* 0x0003e20000100800 */
[----:B--2---:R-:W-:Y:S01]  /*3400*/  LOP3.LUT R12, R13, 0xf8, RZ, 0xfc, !PT ;  /* 0x000000f80d0c7812 */ /* 0x004fe200078efcff */
[----:B------:R-:W-:Y:S01]  /*3410*/  IMAD R111, R251, R111, R118 ;  /* 0x0000006ffb6f7224 */ /* 0x000fe200078e0276 */
[----:B------:R-:W-:Y:S01]  /*3420*/  IABS R118, R11 ;  /* 0x0000000b00767213 */ /* 0x000fe20000000000 */
[----:B------:R-:W-:Y:S01]  /*3430*/  IMAD.HI.U32 R123, R29, R116, RZ ;  /* 0x000000741d7b7227 */ /* 0x000fe200078e00ff */
[----:B---3--:R-:W-:Y:S01]  /*3440*/  LOP3.LUT R11, R13, 0xfa, RZ, 0xfc, !PT ;  /* 0x000000fa0d0b7812 */ /* 0x008fe200078efcff */
[----:B------:R2:W-:Y:S02]  /*3450*/  STL [R1+0x1238], R8 ;  /* 0x0012380801007387 */ /* 0x0005e40000100800 */
[----:B------:R-:W-:-:S02]  /*3460*/  IMAD.MOV R122, RZ, RZ, -R122 ;  /* 0x000000ffff7a7224 */ /* 0x000fc400078e0a7a */
[----:B------:R-:W-:Y:S01]  /*3470*/  IMAD.HI.U32 R121, R29, R118, RZ ;  /* 0x000000761d797227 */ /* 0x000fe200078e00ff */
[----:B------:R-:W-:Y:S01]  /*3480*/  STL [R1+0x1214], R14 ;  /* 0x0012140e01007387 */ /* 0x000fe20000100800 */
[----:B-1----:R-:W-:Y:S02]  /*3490*/  LOP3.LUT R10, R13, 0xfc, RZ, 0xfc, !PT ;  /* 0x000000fc0d0a7812 */ /* 0x002fe400078efcff */
        /* <DEDUP_REMOVED lines=9> */
[C---:B--2---:R-:W-:Y:S01]  /*3530*/  LOP3.LUT R8, R13.reuse, 0xfe, RZ, 0xfc, !PT ;  /* 0x000000fe0d087812 */ /* 0x044fe200078efcff */
[----:B------:R-:W-:Y:S01]  /*3540*/  STL [R1+0x1224], R10 ;  /* 0x0012240a01007387 */ /* 0x000fe20000100800 */
[----:B-1----:R-:W-:Y:S01]  /*3550*/  LOP3.LUT R12, R13, 0x102, RZ, 0xfc, !PT ;  /* 0x000001020d0c7812 */ /* 0x002fe200078efcff */
[----:B------:R-:W-:Y:S01]  /*3560*/  IMAD R118, R251, R121, R118 ;  /* 0x00000079fb767224 */ /* 0x000fe200078e0276 */
[----:B------:R-:W-:Y:S01]  /*3570*/  IABS R121, R14 ;  /* 0x0000000e00797213 */ /* 0x000fe20000000000 */
[----:B------:R-:W-:Y:S01]  /*3580*/  IMAD.HI.U32 R126, R29, R123, RZ ;  /* 0x0000007b1d7e7227 */ /* 0x000fe200078e00ff */
[----:B------:R-:W-:Y:S01]  /*3590*/  IADD3 R127, -R127, RZ, RZ ;  /* 0x000000ff7f7f7210 */ /* 0x000fe20007ffe1ff */
[----:B------:R-:W-:Y:S01]  /*35a0*/  STL [R1+0x122c], R8 ;  /* 0x00122c0801007387 */ /* 0x000fe20000100800 */
[----:B------:R-:W-:Y:S01]  /*35b0*/  LOP3.LUT R14, R13, 0x100, RZ, 0xfc, !PT ;  /* 0x000001000d0e7812 */ /* 0x000fe200078efcff */
[----:B------:R-:W-:Y:S01]  /*35c0*/  IMAD.HI.U32 R128, R29, R121, RZ ;  /* 0x000000791d807227 */ /* 0x000fe200078e00ff */
[----:B---3--:R-:W-:-:S02]  /*35d0*/  LOP3.LUT R11, R13, 0x104, RZ, 0xfc, !PT ;  /* 0x000001040d0b7812 */ /* 0x008fc400078efcff */
[----:B------:R-:W-:Y:S01]  /*35e0*/  IABS R124, R10 ;  /* 0x0000000a007c7213 */ /* 0x000fe20000000000 */
[----:B------:R-:W-:Y:S01]  /*35f0*/  IMAD.MOV R126, RZ, RZ, -R126 ;  /* 0x000000ffff7e7224 */ /* 0x000fe200078e0a7e */
[----:B------:R-:W-:Y:S01]  /*3600*/  STL [R1+0x1200], R14 ;  /* 0x0012000e01007387 */ /* 0x000fe20000100800 */
[C---:B------:R-:W-:Y:S01]  /*3610*/  IMAD R122, R251.reuse, R127, R122 ;  /* 0x0000007ffb7a7224 */ /* 0x040fe200078e027a */
[----:B------:R-:W-:Y:S01]  /*3620*/  IABS R127, R12 ;  /* 0x0000000c007f7213 */ /* 0x000fe20000000000 */
[----:B------:R-:W-:Y:S01]  /*3630*/  IMAD.MOV R128, RZ, RZ, -R128 ;  /* 0x000000ffff807224 */ /* 0x000fe200078e0a80 */
[----:B------:R1:W-:Y:S01]  /*3640*/  STL [R1+0x1204], R12 ;  /* 0x0012040c01007387 */ /* 0x0003e20000100800 */
[C---:B------:R-:W-:Y:S01]  /*3650*/  IMAD R123, R251.reuse, R126, R123 ;  /* 0x0000007efb7b7224 */ /* 0x040fe200078e027b */
[----:B------:R-:W-:Y:S01]  /*3660*/  IABS R126, R14 ;  /* 0x0000000e007e7213 */ /* 0x000fe20000000000 */
[----:B------:R-:W-:Y:S01]  /*3670*/  IMAD R121, R251, R128, R121 ;  /* 0x00000080fb797224 */ /* 0x000fe200078e0279 */
[----:B------:R-:W-:Y:S01]  /*3680*/  IABS R128, R11 ;  /* 0x0000000b00807213 */ /* 0x000fe20000000000 */
[----:B------:R-:W-:Y:S01]  /*3690*/  IMAD.HI.U32 R132, R29, R127, RZ ;  /* 0x0000007f1d847227 */ /* 0x000fe200078e00ff */
[----:B------:R2:W-:Y:S01]  /*36a0*/  STL [R1+0x1208], R11 ;  /* 0x0012080b01007387 */ /* 0x0005e20000100800 */
[----:B------:R-:W-:-:S02]  /*36b0*/  IABS R125, R8 ;  /* 0x00000008007d7213 */ /* 0x000fc40000000000 */
[----:B------:R-:W-:Y:S01]  /*36c0*/  IMAD.HI.U32 R133, R29, R126, RZ ;  /* 0x0000007e1d857227 */ /* 0x000fe200078e00ff */
[C---:B-1----:R-:W-:Y:S02]  /*36d0*/  LOP3.LUT R12, R13.reuse, 0x10c, RZ, 0xfc, !PT ;  /* 0x0000010c0d0c7812 */ /* 0x042fe400078efcff */
[C---:B------:R-:W-:Y:S01]  /*36e0*/  LOP3.LUT R10, R13.reuse, 0x106, RZ, 0xfc, !PT ;  /* 0x000001060d0a7812 */ /* 0x040fe200078efcff */
[----:B------:R-:W-:Y:S01]  /*36f0*/  IMAD.MOV R132, RZ, RZ, -R132 ;  /* 0x000000ffff847224 */ /* 0x000fe200078e0a84 */
[----:B------:R-:W-:Y:S01]  /*3700*/  LOP3.LUT R8, R13, 0x108, RZ, 0xfc, !PT ;  /* 0x000001080d087812 */ /* 0x000fe200078efcff */
[----:B------:R-:W-:Y:S01]  /*3710*/  IMAD.HI.U32 R131, R29, R128, RZ ;  /* 0x000000801d837227 */ /* 0x000fe200078e00ff */
[C---:B--2---:R-:W-:Y:S01]  /*3720*/  LOP3.LUT R11, R13.reuse, 0x10e, RZ, 0xfc, !PT ;  /* 0x0000010e0d0b7812 */ /* 0x044fe200078efcff */
[----:B------:R1:W-:Y:S01]  /*3730*/  STL [R1+0x120c], R10 ;  /* 0x00120c0a01007387 */ /* 0x0003e20000100800 */
[----:B------:R-:W-:Y:S01]  /*3740*/  LOP3.LUT R14, R13, 0x10a, RZ, 0xfc, !PT ;  /* 0x0000010a0d0e7812 */ /* 0x000fe200078efcff */
[----:B------:R-:W-:Y:S01]  /*3750*/  IMAD.MOV R133, RZ, RZ, -R133 ;  /* 0x000000ffff857224 */ /* 0x000fe200078e0a85 */
[----:B------:R-:W-:Y:S01]  /*3760*/  IABS R129, R10 ;  /* 0x0000000a00817213 */ /* 0x000fe20000000000 */
[C---:B------:R-:W-:Y:S01]  /*3770*/  IMAD R127, R251.reuse, R132, R127 ;  /* 0x00000084fb7f7224 */ /* 0x040fe200078e027f */
[----:B------:R-:W-:Y:S01]  /*3780*/  IABS R132, R12 ;  /* 0x0000000c00847213 */ /* 0x000fe20000000000 */
[----:B------:R-:W-:Y:S01]  /*3790*/  IMAD.MOV R131, RZ, RZ, -R131 ;  /* 0x000000ffff837224 */ /* 0x000fe200078e0a83 */
[----:B------:R-:W-:Y:S01]  /*37a0*/  STL [R1+0x1210], R8 ;  /* 0x0012100801007387 */ /* 0x000fe20000100800 */
        /* <DEDUP_REMOVED lines=8> */
[----:B------:R3:W-:Y:S01]  /*3830*/  STL [R1+0x11ec], R12 ;  /* 0x0011ec0c01007387 */ /* 0x0007e20000100800 */
[----:B-1----:R-:W-:Y:S02]  /*3840*/  LOP3.LUT R10, R13, 0x110, RZ, 0xfc, !PT ;  /* 0x000001100d0a7812 */ /* 0x002fe400078efcff */
[----:B------:R-:W-:Y:S01]  /*3850*/  IMAD.MOV R137, RZ, RZ, -R137 ;  /* 0x000000ffff897224 */ /* 0x000fe200078e0a89 */
[----:B------:R1:W-:Y:S01]  /*3860*/  STL [R1+0x11f4], R11 ;  /* 0x0011f40b01007387 */ /* 0x0003e20000100800 */
[----:B------:R-:W-:Y:S01]  /*3870*/  IMAD.HI.U32 R138, R29, R131, RZ ;  /* 0x000000831d8a7227 */ /* 0x000fe200078e00ff */
[C---:B--2---:R-:W-:Y:S02]  /*3880*/  LOP3.LUT R14, R13.reuse, 0x114, RZ, 0xfc, !PT ;  /* 0x000001140d0e7812 */ /* 0x044fe400078efcff */
[C---:B------:R-:W-:Y:S01]  /*3890*/  LOP3.LUT R8, R13.reuse, 0x112, RZ, 0xfc, !PT ;  /* 0x000001120d087812 */ /* 0x040fe200078efcff */
[----:B------:R-:W-:Y:S01]  /*38a0*/  IMAD.MOV R136, RZ, RZ, -R136 ;  /* 0x000000ffff887224 */ /* 0x000fe200078e0a88 */
[----:B---3--:R-:W-:Y:S01]  /*38b0*/  LOP3.LUT R12, R13, 0x116, RZ, 0xfc, !PT ;  /* 0x000001160d0c7812 */ /* 0x008fe200078efcff */
[C---:B------:R-:W-:Y:S01]  /*38c0*/  IMAD R132, R251.reuse, R137, R132 ;  /* 0x00000089fb847224 */ /* 0x040fe200078e0284 */
[----:B------:R2:W-:Y:S01]  /*38d0*/  STL [R1+0x11f8], R10 ;  /* 0x0011f80a01007387 */ /* 0x0005e20000100800 */
[----:B------:R-:W-:Y:S01]  /*38e0*/  IMAD.MOV R138, RZ, RZ, -R138 ;  /* 0x000000ffff8a7224 */ /* 0x000fe200078e0a8a */
[----:B------:R-:W-:Y:S01]  /*38f0*/  IABS R137, R12 ;  /* 0x0000000c00897213 */ /* 0x000fe20000000000 */
[----:B------:R-:W-:Y:S01]  /*3900*/  IMAD R133, R251, R136, R133 ;  /* 0x00000088fb857224 */ /* 0x000fe200078e0285 */
[----:B-1----:R-:W-:Y:S01]  /*3910*/  LOP3.LUT R11, R13, 0x118, RZ, 0xfc, !PT ;  /* 0x000001180d0b7812 */ /* 0x002fe200078efcff */
[----:B------:R-:W-:Y:S01]  /*3920*/  IMAD R131, R251, R138, R131 ;  /* 0x0000008afb837224 */ /* 0x000fe200078e0283 */
[----:B------:R-:W-:Y:S01]  /*3930*/  IABS R136, R14 ;  /* 0x0000000e00887213 */ /* 0x000fe20000000000 */
[C---:B------:R-:W-:Y:S01]  /*3940*/  IMAD.HI.U32 R142, R29.reuse, R137, RZ ;  /* 0x000000891d8e7227 */ /* 0x040fe200078e00ff */
[----:B------:R-:W-:Y:S01]  /*3950*/  IABS R138, R11 ;  /* 0x0000000b008a7213 */ /* 0x000fe20000000000 */
[----:B------:R1:W-:Y:S01]  /*3960*/  STL [R1+0x11fc], R8 ;  /* 0x0011fc0801007387 */ /* 0x0003e20000100800 */
[----:B------:R-:W-:Y:S01]  /*3970*/  IABS R134, R10 ;  /* 0x0000000a00867213 */ /* 0x000fe20000000000 */
[----:B------:R-:W-:Y:S01]  /*3980*/  IMAD.HI.U32 R143, R29, R136, RZ ;  /* 0x000000881d8f7227 */ /* 0x000fe200078e00ff */
[----:B------:R-:W-:Y:S01]  /*3990*/  IABS R135, R8 ;  /* 0x0000000800877213 */ /* 0x000fe20000000000 */
[----:B------:R3:W-:Y:S01]  /*39a0*/  STL [R1+0x11c4], R14 ;  /* 0x0011c40e01007387 */ /* 0x0007e20000100800 */
[----:B--2---:R-:W-:Y:S01]  /*39b0*/  LOP3.LUT R10, R13, 0x11a, RZ, 0xfc, !PT ;  /* 0x0000011a0d0a7812 */ /* 0x004fe200078efcff */
[----:B------:R-:W-:-:S02]  /*39c0*/  IMAD.MOV R142, RZ, RZ, -R142 ;  /* 0x000000ffff8e7224 */ /* 0x000fc400078e0a8e */
[----:B------:R2:W-:Y:S01]  /*39d0*/  STL [R1+0x11c8], R12 ;  /* 0x0011c80c01007387 */ /* 0x0005e20000100800 */
[----:B------:R-:W-:Y:S01]  /*39e0*/  IMAD.HI.U32 R141, R29, R138, RZ ;  /* 0x0000008a1d8d7227 */ /* 0x000fe200078e00ff */
[C---:B-1----:R-:W-:Y:S02]  /*39f0*/  LOP3.LUT R8, R13.reuse, 0x11c, RZ, 0xfc, !PT ;  /* 0x0000011c0d087812 */ /* 0x042fe400078efcff */
[----:B------:R1:W-:Y:S01]  /*3a00*/  STL [R1+0x11cc], R11 ;  /* 0x0011cc0b01007387 */ /* 0x0003e20000100800 */
[----:B------:R-:W-:Y:S01]  /*3a10*/  IMAD.MOV R143, RZ, RZ, -R143 ;  /* 0x000000ffff8f7224 */ /* 0x000fe200078e0a8f */
[----:B---3--:R-:W-:Y:S01]  /*3a20*/  LOP3.LUT R14, R13, 0x11e, RZ, 0xfc, !PT ;  /* 0x0000011e0d0e7812 */ /* 0x008fe200078efcff */
[----:B------:R-:W-:Y:S01]  /*3a30*/  IMAD R137, R251, R142, R137 ;  /* 0x0000008efb897224 */ /* 0x000fe200078e0289 */
[----:B------:R3:W-:Y:S01]  /*3a40*/  STL [R1+0x11d4], R10 ;  /* 0x0011d40a01007387 */ /* 0x0007e20000100800 */
[----:B------:R-:W-:Y:S01]  /*3a50*/  IMAD.MOV R141, RZ, RZ, -R141 ;  /* 0x000000ffff8d7224 */ /* 0x000fe200078e0a8d */
[----:B--2---:R-:W-:Y:S01]  /*3a60*/  LOP3.LUT R12, R13, 0x120, RZ, 0xfc, !PT ;  /* 0x000001200d0c7812 */ /* 0x004fe200078efcff */
[C---:B------:R-:W-:Y:S01]  /*3a70*/  IMAD R136, R251.reuse, R143, R136 ;  /* 0x0000008ffb887224 */ /* 0x040fe200078e0288 */
[----:B------:R-:W-:Y:S01]  /*3a80*/  STL [R1+0x11dc], R8 ;  /* 0x0011dc0801007387 */ /* 0x000fe20000100800 */
[----:B------:R-:W-:Y:S01]  /*3a90*/  IMAD R138, R251, R141, R138 ;  /* 0x0000008dfb8a7224 */ /* 0x000fe200078e028a */
[----:B-1----:R-:W-:Y:S01]  /*3aa0*/  LOP3.LUT R11, R13, 0x122, RZ, 0xfc, !PT ;  /* 0x000001220d0b7812 */ /* 0x002fe200078efcff */
[C---:B------:R-:W-:Y:S01]  /*3ab0*/  IMAD.HI.U32 R115, R29.reuse, R30, RZ ;  /* 0x0000001e1d737227 */ /* 0x040fe200078e00ff */
[----:B------:R-:W-:Y:S01]  /*3ac0*/  IABS R142, R12 ;  /* 0x0000000c008e7213 */ /* 0x000fe20000000000 */
[----:B------:R1:W-:Y:S01]  /*3ad0*/  STL [R1+0x11b0], R14 ;  /* 0x0011b00e01007387 */ /* 0x0003e20000100800 */
        /* <DEDUP_REMOVED lines=8> */
[----:B---3--:R-:W-:Y:S01]  /*3b60*/  LOP3.LUT R10, R13, 0x124, RZ, 0xfc, !PT ;  /* 0x000001240d0a7812 */ /* 0x008fe200078efcff */
[----:B------:R-:W-:Y:S01]  /*3b70*/  IMAD.HI.U32 R146, R29, R143, RZ ;  /* 0x0000008f1d927227 */ /* 0x000fe200078e00ff */
[----:B-1----:R-:W-:-:S02]  /*3b80*/  LOP3.LUT R14, R13, 0x128, RZ, 0xfc, !PT ;  /* 0x000001280d0e7812 */ /* 0x002fc400078efcff */
[C---:B------:R-:W-:Y:S01]  /*3b90*/  LOP3.LUT R8, R13.reuse, 0x126, RZ, 0xfc, !PT ;  /* 0x000001260d087812 */ /* 0x040fe200078efcff */
[----:B------:R-:W-:Y:S01]  /*3ba0*/  IMAD.MOV R147, RZ, RZ, -R147 ;  /* 0x000000ffff937224 */ /* 0x000fe200078e0a93 */
[----:B--2---:R-:W-:Y:S01]  /*3bb0*/  LOP3.LUT R12, R13, 0x12a, RZ, 0xfc, !PT ;  /* 0x0000012a0d0c7812 */ /* 0x004fe200078efcff */
[----:B------:R-:W-:Y:S01]  /*3bc0*/  IMAD.HI.U32 R148, R29, R141, RZ ;  /* 0x0000008d1d947227 */ /* 0x000fe200078e00ff */
[----:B------:R1:W-:Y:S01]  /*3bd0*/  STL [R1+0x11bc], R10 ;  /* 0x0011bc0a01007387 */ /* 0x0003e20000100800 */
[----:B----4-:R-:W-:Y:S02]  /*3be0*/  LOP3.LUT R11, R13, 0x12c, RZ, 0xfc, !PT ;  /* 0x0000012c0d0b7812 */ /* 0x010fe400078efcff */
[----:B------:R-:W-:Y:S01]  /*3bf0*/  IMAD.MOV R146, RZ, RZ, -R146 ;  /* 0x000000ffff927224 */ /* 0x000fe200078e0a92 */
[----:B------:R-:W-:Y:S01]  /*3c00*/  STL [R1+0x11c0], R8 ;  /* 0x0011c00801007387 */ /* 0x000fe20000100800 */
        /* <DEDUP_REMOVED lines=13> */
[----:B------:R-:W-:Y:S02]  /*3ce0*/  IABS R145, R8 ;  /* 0x0000000800917213 */ /* 0x000fe40000000000 */
[----:B------:R-:W-:Y:S01]  /*3cf0*/  IMAD.MOV R152, RZ, RZ, -R152 ;  /* 0x000000ffff987224 */ /* 0x000fe200078e0a98 */
[----:B-1----:R-:W-:Y:S01]  /*3d00*/  LOP3.LUT R10, R13, 0x12e, RZ, 0xfc, !PT ;  /* 0x0000012e0d0a7812 */ /* 0x002fe200078efcff */
[----:B------:R-:W-:Y:S01]  /*3d10*/  IMAD.HI.U32 R151, R29, R148, RZ ;  /* 0x000000941d977227 */ /* 0x000fe200078e00ff */
[C---:B--2---:R-:W-:Y:S02]  /*3d20*/  LOP3.LUT R12, R13.reuse, 0x134, RZ, 0xfc, !PT ;  /* 0x000001340d0c7812 */ /* 0x044fe400078efcff */
[C---:B------:R-:W-:Y:S01]  /*3d30*/  LOP3.LUT R8, R13.reuse, 0x130, RZ, 0xfc, !PT ;  /* 0x000001300d087812 */ /* 0x040fe200078efcff */
[----:B------:R-:W-:Y:S01]  /*3d40*/  IMAD.MOV R153, RZ, RZ, -R153 ;  /* 0x000000ffff997224 */ /* 0x000fe200078e0a99 */
[----:B---3--:R-:W-:Y:S01]  /*3d50*/  LOP3.LUT R11, R13, 0x136, RZ, 0xfc, !PT ;  /* 0x000001360d0b7812 */ /* 0x008fe200078efcff */
[----:B------:R-:W-:Y:S01]  /*3d60*/  IMAD R147, R251, R152, R147 ;  /* 0x00000098fb937224 */ /* 0x000fe200078e0293 */
[----:B------:R-:W-:Y:S01]  /*3d70*/  IABS R152, R12 ;  /* 0x0000000c00987213 */ /* 0x000fe20000000000 */
[----:B------:R-:W-:Y:S01]  /*3d80*/  IMAD.MOV R151, RZ, RZ, -R151 ;  /* 0x000000ffff977224 */ /* 0x000fe200078e0a97 */
[----:B------:R-:W-:Y:S01]  /*3d90*/  LOP3.LUT R14, R13, 0x132, RZ, 0xfc, !PT ;  /* 0x000001320d0e7812 */ /* 0x000fe200078efcff */
[C---:B------:R-:W-:Y:S01]  /*3da0*/  IMAD R146, R251.reuse, R153, R146 ;  /* 0x00000099fb927224 */ /* 0x040fe200078e0292 */
[----:B------:R-:W-:Y:S01]  /*3db0*/  IABS R153, R11 ;  /* 0x0000000b00997213 */ /* 0x000fe20000000000 */
[----:B------:R-:W-:Y:S01]  /*3dc0*/  IMAD R148, R251, R151, R148 ;  /* 0x00000097fb947224 */ /* 0x000fe200078e0294 */
[----:B------:R1:W-:Y:S01]  /*3dd0*/  STL [R1+0x11a8], R10 ;  /* 0x0011a80a01007387 */ /* 0x0003e20000100800 */
[----:B------:R-:W-:Y:S01]  /*3de0*/  IMAD.HI.U32 R157, R29, R152, RZ ;  /* 0x000000981d9d7227 */ /* 0x000fe200078e00ff */
[----:B------:R-:W-:-:S02]  /*3df0*/  IABS R151, R14 ;  /* 0x0000000e00977213 */ /* 0x000fc40000000000 */
[----:B------:R-:W-:Y:S01]  /*3e00*/  STL [R1+0x11ac], R8 ;  /* 0x0011ac0801007387 */ /* 0x000fe20000100800 */
[C---:B------:R-:W-:Y:S01]  /*3e10*/  IMAD.HI.U32 R156, R29.reuse, R153, RZ ;  /* 0x000000991d9c7227 */ /* 0x040fe200078e00ff */
[----:B------:R-:W-:Y:S02]  /*3e20*/  IABS R149, R10 ;  /* 0x0000000a00957213 */ /* 0x000fe40000000000 */
[----:B------:R2:W-:Y:S01]  /*3e30*/  STL [R1+0x1174], R14 ;  /* 0x0011740e01007387 */ /* 0x0005e20000100800 */
[----:B------:R-:W-:Y:S01]  /*3e40*/  IMAD.MOV R157, RZ, RZ, -R157 ;  /* 0x000000ffff9d7224 */ /* 0x000fe200078e0a9d */
[----:B------:R-:W-:Y:S01]  /*3e50*/  IABS R150, R8 ;  /* 0x0000000800967213 */ /* 0x000fe20000000000 */
[----:B------:R-:W-:Y:S01]  /*3e60*/  IMAD.HI.U32 R158, R29, R151, RZ ;  /* 0x000000971d9e7227 */ /* 0x000fe200078e00ff */
[----:B------:R3:W-:Y:S01]  /*3e70*/  STL [R1+0x1178], R12 ;  /* 0x0011780c01007387 */ /* 0x0007e20000100800 */
[----:B-1----:R-:W-:Y:S02]  /*3e80*/  LOP3.LUT R10, R13, 0x138, RZ, 0xfc, !PT ;  /* 0x000001380d0a7812 */ /* 0x002fe400078efcff */
[----:B------:R-:W-:Y:S01]  /*3e90*/  IMAD.MOV R156, RZ, RZ, -R156 ;  /* 0x000000ffff9c7224 */ /* 0x000fe200078e0a9c */
[----:B------:R1:W-:Y:S01]  /*3ea0*/  STL [R1+0x117c], R11 ;  /* 0x00117c0b01007387 */ /* 0x0003e20000100800 */
[----:B------:R-:W-:Y:S01]  /*3eb0*/  IMAD R152, R251, R157, R152 ;  /* 0x0000009dfb987224 */ /* 0x000fe200078e0298 */
[C---:B--2---:R-:W-:Y:S01]  /*3ec0*/  LOP3.LUT R14, R13.reuse, 0x13c, RZ, 0xfc, !PT ;  /* 0x0000013c0d0e7812 */ /* 0x044fe200078efcff */
[----:B------:R-:W-:Y:S01]  /*3ed0*/  IMAD.MOV R158, RZ, RZ, -R158 ;  /* 0x000000ffff9e7224 */ /* 0x000fe200078e0a9e */
[----:B------:R-:W-:Y:S01]  /*3ee0*/  LOP3.LUT R8, R13, 0x13a, RZ, 0xfc, !PT ;  /* 0x0000013a0d087812 */ /* 0x000fe200078efcff */
[----:B------:R-:W-:Y:S01]  /*3ef0*/  IMAD R153, R251, R156, R153 ;  /* 0x0000009cfb997224 */ /* 0x000fe200078e0299 */
[----:B---3--:R-:W-:Y:S01]  /*3f00*/  LOP3.LUT R12, R13, 0x13e, RZ, 0xfc, !PT ;  /* 0x0000013e0d0c7812 */ /* 0x008fe200078efcff */
[----:B------:R-:W-:Y:S01]  /*3f10*/  IMAD R151, R251, R158, R151 ;  /* 0x0000009efb977224 */ /* 0x000fe200078e0297 */
[----:B------:R-:W-:Y:S01]  /*3f20*/  IABS R156, R14 ;  /* 0x0000000e009c7213 */ /* 0x000fe20000000000 */
[----:B------:R2:W-:Y:S01]  /*3f30*/  STL [R1+0x1184], R10 ;  /* 0x0011840a01007387 */ /* 0x0005e20000100800 */
[----:B------:R-:W-:Y:S01]  /*3f40*/  IABS R157, R12 ;  /* 0x0000000c009d7213 */ /* 0x000fe20000000000 */
[----:B------:R-:W-:Y:S01]  /*3f50*/  IMAD.MOV R115, RZ, RZ, -R115 ;  /* 0x000000ffff737224 */ /* 0x000fe200078e0a73 */
[----:B-1----:R-:W-:Y:S01]  /*3f60*/  LOP3.LUT R11, R13, 0x140, RZ, 0xfc, !PT ;  /* 0x000001400d0b7812 */ /* 0x002fe200078efcff */
[----:B------:R1:W-:Y:S01]  /*3f70*/  STL [R1+0x118c], R8 ;  /* 0x00118c0801007387 */ /* 0x0003e20000100800 */
[----:B------:R-:W-:Y:S01]  /*3f80*/  IMAD.HI.U32 R163, R29, R156, RZ ;  /* 0x0000009c1da37227 */ /* 0x000fe200078e00ff */
[----:B------:R-:W-:-:S02]  /*3f90*/  IABS R154, R10 ;  /* 0x0000000a009a7213 */ /* 0x000fc40000000000 */
[----:B------:R-:W-:Y:S01]  /*3fa0*/  IABS R158, R11 ;  /* 0x0000000b009e7213 */ /* 0x000fe20000000000 */
[C---:B------:R-:W-:Y:S01]  /*3fb0*/  IMAD.HI.U32 R162, R29.reuse, R157, RZ ;  /* 0x0000009d1da27227 */ /* 0x040fe200078e00ff */
[----:B------:R3:W-:Y:S01]  /*3fc0*/  STL [R1+0x116c], R14 ;  /* 0x00116c0e01007387 */ /* 0x0007e20000100800 */
[----:B------:R-:W-:Y:S02]  /*3fd0*/  IABS R155, R8 ;  /* 0x00000008009b7213 */ /* 0x000fe40000000000 */
[----:B------:R-:W-:Y:S01]  /*3fe0*/  IMAD.MOV R162, RZ, RZ, -R162 ;  /* 0x000000ffffa27224 */ /* 0x000fe200078e0aa2 */
[----:B------:R4:W-:Y:S01]  /*3ff0*/  STL [R1+0x1170], R12 ;  /* 0x0011700c01007387 */ /* 0x0009e20000100800 */
[----:B------:R-:W-:Y:S01]  /*4000*/  IMAD.HI.U32 R161, R29, R158, RZ ;  /* 0x0000009e1da17227 */ /* 0x000fe200078e00ff */
[C---:B--2---:R-:W-:Y:S02]  /*4010*/  LOP3.LUT R10, R13.reuse, 0x142, RZ, 0xfc, !PT ;  /* 0x000001420d0a7812 */ /* 0x044fe400078efcff */
[----:B------:R2:W-:Y:S01]  /*4020*/  STL [R1+0x1168], R11 ;  /* 0x0011680b01007387 */ /* 0x0005e20000100800 */
[----:B------:R-:W-:Y:S01]  /*4030*/  IMAD.MOV R163, RZ, RZ, -R163 ;  /* 0x000000ffffa37224 */ /* 0x000fe200078e0aa3 */
[----:B-1----:R-:W-:Y:S01]  /*4040*/  LOP3.LUT R8, R13, 0x144, RZ, 0xfc, !PT ;  /* 0x000001440d087812 */ /* 0x002fe200078efcff */
[----:B------:R-:W-:Y:S01]  /*4050*/  IMAD R157, R251, R162, R157 ;  /* 0x000000a2fb9d7224 */ /* 0x000fe200078e029d */
[C---:B---3--:R-:W-:Y:S01]  /*4060*/  LOP3.LUT R14, R13.reuse, 0x146, RZ, 0xfc, !PT ;  /* 0x000001460d0e7812 */ /* 0x048fe200078efcff */
[----:B------:R-:W-:Y:S01]  /*4070*/  IMAD.MOV R161, RZ, RZ, -R161 ;  /* 0x000000ffffa17224 */ /* 0x000fe200078e0aa1 */
[----:B----4-:R-:W-:Y:S01]  /*4080*/  LOP3.LUT R12, R13, 0x148, RZ, 0xfc, !PT ;  /* 0x000001480d0c7812 */ /* 0x010fe200078efcff */
[C---:B------:R-:W-:Y:S01]  /*4090*/  IMAD R156, R251.reuse, R163, R156 ;  /* 0x000000a3fb9c7224 */ /* 0x040fe200078e029c */
[----:B------:R1:W-:Y:S01]  /*40a0*/  STL [R1+0x1164], R10 ;  /* 0x0011640a01007387 */ /* 0x0003e20000100800 */
[----:B------:R-:W-:Y:S01]  /*40b0*/  IMAD R158, R251, R161, R158 ;  /* 0x000000a1fb9e7224 */ /* 0x000fe200078e029e */
[----:B--2---:R-:W-:Y:S01]  /*40c0*/  LOP3.LUT R11, R13, 0x14a, RZ, 0xfc, !PT ;  /* 0x0000014a0d0b7812 */ /* 0x004fe200078efcff */
[----:B------:R-:W-:Y:S01]  /*40d0*/  IMAD.MOV R31, RZ, RZ, -R31 ;  /* 0x000000ffff1f7224 */ /* 0x000fe200078e0a1f */
[----:B------:R-:W-:Y:S01]  /*40e0*/  IABS R162, R12 ;  /* 0x0000000c00a27213 */ /* 0x000fe20000000000 */
[----:B------:R-:W-:Y:S01]  /*40f0*/  STL [R1+0x1160], R8 ;  /* 0x0011600801007387 */ /* 0x000fe20000100800 */
        /* <DEDUP_REMOVED lines=12> */
[C---:B--2---:R-:W-:Y:S01]  /*41c0*/  LOP3.LUT R14, R13.reuse, 0x150, RZ, 0xfc, !PT ;  /* 0x000001500d0e7812 */ /* 0x044fe200078efcff */
[----:B------:R1:W-:Y:S01]  /*41d0*/  STL [R1+0x1140], R11 ;  /* 0x0011400b01007387 */ /* 0x0003e20000100800 */
        /* <DEDUP_REMOVED lines=8> */
[----:B------:R-:W-:Y:S01]  /*4260*/  IABS R166, R14 ;  /* 0x0000000e00a67213 */ /* 0x000fe20000000000 */
[----:B------:R-:W-:Y:S01]  /*4270*/  IMAD.HI.U32 R30, R29, R120, RZ ;  /* 0x000000781d1e7227 */ /* 0x000fe200078e00ff */
[----:B-1----:R-:W-:Y:S01]  /*4280*/  LOP3.LUT R11, R13, 0x154, RZ, 0xfc, !PT ;  /* 0x000001540d0b7812 */ /* 0x002fe200078efcff */
[----:B------:R1:W-:Y:S01]  /*4290*/  STL [R1+0x1138], R8 ;  /* 0x0011380801007387 */ /* 0x0003e20000100800 */
[----:B------:R-:W-:Y:S01]  /*42a0*/  IABS R164, R10 ;  /* 0x0000000a00a47213 */ /* 0x000fe20000000000 */
[----:B------:R-:W-:Y:S01]  /*42b0*/  IMAD R114, R251, R31, R114 ;  /* 0x0000001ffb727224 */ /* 0x000fe200078e0272 */
[----:B------:R-:W-:Y:S01]  /*42c0*/  IABS R165, R8 ;  /* 0x0000000800a57213 */ /* 0x000fe20000000000 */
[----:B------:R-:W-:Y:S01]  /*42d0*/  IMAD.HI.U32 R31, R29, R119, RZ ;  /* 0x000000771d1f7227 */ /* 0x000fe200078e00ff */
[----:B------:R3:W-:Y:S01]  /*42e0*/  STL [R1+0x1120], R14 ;  /* 0x0011200e01007387 */ /* 0x0007e20000100800 */
[----:B--2---:R-:W-:-:S02]  /*42f0*/  LOP3.LUT R10, R13, 0x156, RZ, 0xfc, !PT ;  /* 0x000001560d0a7812 */ /* 0x004fc400078efcff */
[----:B------:R-:W-:Y:S01]  /*4300*/  IMAD R161, R251, R168, R161 ;  /* 0x000000a8fba17224 */ /* 0x000fe200078e02a1 */
[----:B------:R-:W-:Y:S01]  /*4310*/  IABS R168, R11 ;  /* 0x0000000b00a87213 */ /* 0x000fe20000000000 */
[----:B------:R-:W-:Y:S01]  /*4320*/  IMAD.HI.U32 R172, R29, R167, RZ ;  /* 0x000000a71dac7227 */ /* 0x000fe200078e00ff */
[----:B------:R2:W-:Y:S01]  /*4330*/  STL [R1+0x111c], R12 ;  /* 0x00111c0c01007387 */ /* 0x0005e20000100800 */
[----:B-1----:R-:W-:Y:S02]  /*4340*/  LOP3.LUT R8, R13, 0x158, RZ, 0xfc, !PT ;  /* 0x000001580d087812 */ /* 0x002fe400078efcff */
[----:B------:R-:W-:Y:S01]  /*4350*/  IMAD.MOV R30, RZ, RZ, -R30 ;  /* 0x000000ffff1e7224 */ /* 0x000fe200078e0a1e */
[----:B------:R1:W-:Y:S01]  /*4360*/  STL [R1+0x1118], R11 ;  /* 0x0011180b01007387 */ /* 0x0003e20000100800 */
[----:B------:R-:W-:Y:S01]  /*4370*/  IMAD.HI.U32 R173, R29, R166, RZ ;  /* 0x000000a61dad7227 */ /* 0x000fe200078e00ff */
[C---:B---3--:R-:W-:Y:S02]  /*4380*/  LOP3.LUT R14, R13.reuse, 0x15a, RZ, 0xfc, !PT ;  /* 0x0000015a0d0e7812 */ /* 0x048fe400078efcff */
[----:B------:R3:W-:Y:S01]  /*4390*/  STL [R1+0x1100], R10 ;  /* 0x0011000a01007387 */ /* 0x0007e20000100800 */
[----:B------:R-:W-:Y:S01]  /*43a0*/  IMAD.MOV R31, RZ, RZ, -R31 ;  /* 0x000000ffff1f7224 */ /* 0x000fe200078e0a1f */
[----:B--2---:R-:W-:Y:S01]  /*43b0*/  LOP3.LUT R12, R13, 0x15c, RZ, 0xfc, !PT ;  /* 0x0000015c0d0c7812 */ /* 0x004fe200078efcff */
[----:B------:R-:W-:Y:S01]  /*43c0*/  IMAD.MOV R172, RZ, RZ, -R172 ;  /* 0x000000ffffac7224 */ /* 0x000fe200078e0aac */
[----:B------:R-:W-:Y:S01]  /*43d0*/  IADD3 R173, -R173, RZ, RZ ;  /* 0x000000ffadad7210 */ /* 0x000fe20007ffe1ff */
[----:B------:R-:W-:Y:S01]  /*43e0*/  IMAD R120, R251, R30, R120 ;  /* 0x0000001efb787224 */ /* 0x000fe200078e0278 */
[----:B-1----:R-:W-:Y:S01]  /*43f0*/  LOP3.LUT R11, R13, 0x15e, RZ, 0xfc, !PT ;  /* 0x0000015e0d0b7812 */ /* 0x002fe200078efcff */
[----:B------:R-:W-:Y:S01]  /*4400*/  IMAD.HI.U32 R171, R29, R168, RZ ;  /* 0x000000a81dab7227 */ /* 0x000fe200078e00ff */
[----:B------:R1:W-:Y:S01]  /*4410*/  STL [R1+0x10fc], R8 ;  /* 0x0010fc0801007387 */ /* 0x0003e20000100800 */
[----:B------:R-:W-:-:S02]  /*4420*/  IABS R169, R10 ;  /* 0x0000000a00a97213 */ /* 0x000fc40000000000 */
[----:B------:R-:W-:Y:S01]  /*4430*/  IMAD.HI.U32 R30, R29, R125, RZ ;  /* 0x0000007d1d1e7227 */ /* 0x000fe200078e00ff */
[----:B------:R-:W-:Y:S01]  /*4440*/  STL [R1+0x10e4], R14 ;  /* 0x0010e40e01007387 */ /* 0x000fe20000100800 */
[----:B------:R-:W-:Y:S02]  /*4450*/  IABS R170, R8 ;  /* 0x0000000800aa7213 */ /* 0x000fe40000000000 */
[C---:B------:R-:W-:Y:S01]  /*4460*/  IMAD R119, R251.reuse, R31, R119 ;  /* 0x0000001ffb777224 */ /* 0x040fe200078e0277 */
[----:B------:R2:W-:Y:S01]  /*4470*/  STL [R1+0x10e0], R12 ;  /* 0x0010e00c01007387 */ /* 0x0005e20000100800 */
[----:B------:R-:W-:Y:S01]  /*4480*/  IMAD R167, R251, R172, R167 ;  /* 0x000000acfba77224 */ /* 0x000fe200078e02a7 */
[----:B------:R-:W-:Y:S01]  /*4490*/  IABS R172, R12 ;  /* 0x0000000c00ac7213 */ /* 0x000fe20000000000 */
[----:B------:R-:W-:Y:S01]  /*44a0*/  IMAD.HI.U32 R31, R29, R124, RZ ;  /* 0x0000007c1d1f7227 */ /* 0x000fe200078e00ff */
[C---:B---3--:R-:W-:Y:S01]  /*44b0*/  LOP3.LUT R10, R13.reuse, 0x160, RZ, 0xfc, !PT ;  /* 0x000001600d0a7812 */ /* 0x048fe200078efcff */
[----:B------:R3:W-:Y:S01]  /*44c0*/  STL [R1+0x10dc], R11 ;  /* 0x0010dc0b01007387 */ /* 0x0007e20000100800 */
[C---:B-1----:R-:W-:Y:S01]  /*44d0*/  LOP3.LUT R8, R13.reuse, 0x162, RZ, 0xfc, !PT ;  /* 0x000001620d087812 */ /* 0x042fe200078efcff */
[----:B------:R-:W-:Y:S01]  /*44e0*/  IMAD.MOV R171, RZ, RZ, -R171 ;  /* 0x000000ffffab7224 */ /* 0x000fe200078e0aab */
[----:B------:R-:W-:Y:S01]  /*44f0*/  IABS R174, R10 ;  /* 0x0000000a00ae7213 */ /* 0x000fe20000000000 */
[----:B------:R-:W-:Y:S01]  /*4500*/  IMAD.MOV R30, RZ, RZ, -R30 ;  /* 0x000000ffff1e7224 */ /* 0x000fe200078e0a1e */
[----:B--2---:R-:W-:Y:S01]  /*4510*/  LOP3.LUT R12, R13, 0x166, RZ, 0xfc, !PT ;  /* 0x000001660d0c7812 */ /* 0x004fe200078efcff */
[C---:B------:R-:W-:Y:S01]  /*4520*/  IMAD R166, R251.reuse, R173, R166 ;  /* 0x000000adfba67224 */ /* 0x040fe200078e02a6 */
[----:B------:R-:W-:Y:S01]  /*4530*/  IABS R173, R11 ;  /* 0x0000000b00ad7213 */ /* 0x000fe20000000000 */
[----:B------:R-:W-:Y:S01]  /*4540*/  IMAD.MOV R31, RZ, RZ, -R31 ;  /* 0x000000ffff1f7224 */ /* 0x000fe200078e0a1f */
[----:B------:R1:W-:Y:S01]  /*4550*/  STL [R1+0x10d8], R10 ;  /* 0x0010d80a01007387 */ /* 0x0003e20000100800 */
[----:B------:R-:W-:Y:S01]  /*4560*/  IMAD R168, R251, R171, R168 ;  /* 0x000000abfba87224 */ /* 0x000fe200078e02a8 */
[----:B------:R-:W-:Y:S01]  /*4570*/  IABS R171, R14 ;  /* 0x0000000e00ab7213 */ /* 0x000fe20000000000 */
[----:B------:R-:W-:Y:S01]  /*4580*/  IMAD.HI.U32 R177, R29, R172, RZ ;  /* 0x000000ac1db17227 */ /* 0x000fe200078e00ff */
[C---:B------:R-:W-:Y:S01]  /*4590*/  LOP3.LUT R14, R13.reuse, 0x164, RZ, 0xfc, !PT ;  /* 0x000001640d0e7812 */ /* 0x040fe200078efcff */
[----:B------:R2:W-:Y:S01]  /*45a0*/  STL [R1+0x10d4], R8 ;  /* 0x0010d40801007387 */ /* 0x0005e20000100800 */
[----:B---3--:R-:W-:Y:S01]  /*45b0*/  LOP3.LUT R11, R13, 0x168, RZ, 0xfc, !PT ;  /* 0x000001680d0b7812 */ /* 0x008fe200078efcff */
[----:B------:R-:W-:Y:S01]  /*45c0*/  IMAD R125, R251, R30, R125 ;  /* 0x0000001efb7d7224 */ /* 0x000fe200078e027d */
[----:B------:R-:W-:Y:S01]  /*45d0*/  IABS R175, R8 ;  /* 0x0000000800af7213 */ /* 0x000fe20000000000 */
[----:B------:R-:W-:Y:S01]  /*45e0*/  IMAD.HI.U32 R30, R29, R130, RZ ;  /* 0x000000821d1e7227 */ /* 0x000fe200078e00ff */
[----:B------:R-:W-:Y:S01]  /*45f0*/  STL [R1+0x10bc], R14 ;  /* 0x0010bc0e01007387 */ /* 0x000fe20000100800 */
[----:B-1----:R-:W-:-:S02]  /*4600*/  LOP3.LUT R10, R13, 0x16a, RZ, 0xfc, !PT ;  /* 0x0000016a0d0a7812 */ /* 0x002fc400078efcff */
[----:B------:R-:W-:Y:S01]  /*4610*/  IMAD R124, R251, R31, R124 ;  /* 0x0000001ffb7c7224 */ /* 0x000fe200078e027c */
[----:B------:R-:W-:Y:S01]  /*4620*/  STL [R1+0x10b8], R12 ;  /* 0x0010b80c01007387 */ /* 0x000fe20000100800 */
[----:B------:R-:W-:Y:S01]  /*4630*/  IMAD.HI.U32 R31, R29, R129, RZ ;  /* 0x000000811d1f7227 */ /* 0x000fe200078e00ff */
[----:B--2---:R-:W-:Y:S02]  /*4640*/  LOP3.LUT R8, R13, 0x16c, RZ, 0xfc, !PT ;  /* 0x0000016c0d087812 */ /* 0x004fe400078efcff */
[----:B------:R-:W-:Y:S01]  /*4650*/  STL [R1+0x10b4], R11 ;  /* 0x0010b40b01007387 */ /* 0x000fe20000100800 */
[C---:B------:R-:W-:Y:S01]  /*4660*/  IMAD.HI.U32 R176, R29.reuse, R173, RZ ;  /* 0x000000ad1db07227 */ /* 0x040fe200078e00ff */
[----:B------:R-:W-:Y:S02]  /*4670*/  IABS R179, R10 ;  /* 0x0000000a00b37213 */ /* 0x000fe40000000000 */
[----:B------:R1:W-:Y:S01]  /*4680*/  STL [R1+0x10b0], R10 ;  /* 0x0010b00a01007387 */ /* 0x0003e20000100800 */
[----:B------:R-:W-:Y:S01]  /*4690*/  IMAD.MOV R177, RZ, RZ, -R177 ;  /* 0x000000ffffb17224 */ /* 0x000fe200078e0ab1 */
[----:B------:R-:W-:Y:S01]  /*46a0*/  IABS R180, R8 ;  /* 0x0000000800b47213 */ /* 0x000fe20000000000 */
[----:B------:R-:W-:Y:S01]  /*46b0*/  IMAD.MOV R30, RZ, RZ, -R30 ;  /* 0x000000ffff1e7224 */ /* 0x000fe200078e0a1e */
[----:B------:R2:W-:Y:S01]  /*46c0*/  STL [R1+0x10ac], R8 ;  /* 0x0010ac0801007387 */ /* 0x0005e20000100800 */
[----:B------:R-:W-:-:S04]  /*46d0*/  IMAD.HI.U32 R178, R29, R171, RZ ;  /* 0x000000ab1db27227 */ /* 0x000fc800078e00ff */
[----:B------:R-:W-:Y:S01]  /*46e0*/  IMAD.MOV R31, RZ, RZ, -R31 ;  /* 0x000000ffff1f7224 */ /* 0x000fe200078e0a1f */
[----:B-1----:R-:W-:Y:S01]  /*46f0*/  LOP3.LUT R10, R13, 0x174, RZ, 0xfc, !PT ;  /* 0x000001740d0a7812 */ /* 0x002fe200078efcff */
[----:B------:R-:W-:Y:S02]  /*4700*/  IMAD.MOV R176, RZ, RZ, -R176 ;  /* 0x000000ffffb07224 */ /* 0x000fe400078e0ab0 */
[C---:B------:R-:W-:Y:S01]  /*4710*/  IMAD R172, R251.reuse, R177, R172 ;  /* 0x000000b1fbac7224 */ /* 0x040fe200078e02ac */
[----:B------:R-:W-:Y:S01]  /*4720*/  IABS R177, R12 ;  /* 0x0000000c00b17213 */ /* 0x000fe20000000000 */
[----:B------:R-:W-:Y:S01]  /*4730*/  IMAD R130, R251, R30, R130 ;  /* 0x0000001efb827224 */ /* 0x000fe200078e0282 */
[C---:B------:R-:W-:Y:S01]  /*4740*/  LOP3.LUT R12, R13.reuse, 0x170, RZ, 0xfc, !PT ;  /* 0x000001700d0c7812 */ /* 0x040fe200078efcff */
[----:B------:R-:W-:Y:S01]  /*4750*/  IMAD.MOV R178, RZ, RZ, -R178 ;  /* 0x000000ffffb27224 */ /* 0x000fe200078e0ab2 */
[----:B--2---:R-:W-:Y:S01]  /*4760*/  LOP3.LUT R8, R13, 0x176, RZ, 0xfc, !PT ;  /* 0x000001760d087812 */ /* 0x004fe200078efcff */
[----:B------:R-:W-:Y:S01]  /*4770*/  IMAD.HI.U32 R30, R29, R135, RZ ;  /* 0x000000871d1e7227 */ /* 0x000fe200078e00ff */
[----:B------:R-:W-:-:S02]  /*4780*/  IABS R184, R10 ;  /* 0x0000000a00b87213 */ /* 0x000fc40000000000 */
[----:B------:R-:W-:Y:S01]  /*4790*/  IABS R185, R8 ;  /* 0x0000000800b97213 */ /* 0x000fe20000000000 */
[C---:B------:R-:W-:Y:S02]  /*47a0*/  IMAD R129, R251.reuse, R31, R129 ;  /* 0x0000001ffb817224 */ /* 0x040fe400078e0281 */
[----:B------:R-:W-:Y:S01]  /*47b0*/  IMAD R173, R251, R176, R173 ;  /* 0x000000b0fbad7224 */ /* 0x000fe200078e02ad */
[----:B------:R-:W-:Y:S01]  /*47c0*/  IABS R176, R14 ;  /* 0x0000000e00b07213 */ /* 0x000fe20000000000 */
[----:B------:R-:W-:Y:S01]  /*47d0*/  IMAD.HI.U32 R31, R29, R134, RZ ;  /* 0x000000861d1f7227 */ /* 0x000fe200078e00ff */
[----:B------:R-:W-:-:S03]  /*47e0*/  LOP3.LUT R14, R13, 0x16e, RZ, 0xfc, !PT ;  /* 0x0000016e0d0e7812 */ /* 0x000fc600078efcff */
[----:B------:R-:W-:Y:S01]  /*47f0*/  IMAD R171, R251, R178, R171 ;  /* 0x000000b2fbab7224 */ /* 0x000fe200078e02ab */
[----:B------:R-:W-:Y:S01]  /*4800*/  IABS R178, R11 ;  /* 0x0000000b00b27213 */ /* 0x000fe20000000000 */
[----:B------:R-:W-:Y:S01]  /*4810*/  IMAD.HI.U32 R182, R29, R177, RZ ;  /* 0x000000b11db67227 */ /* 0x000fe200078e00ff */
[----:B------:R-:W-:Y:S01]  /*4820*/  LOP3.LUT R11, R13, 0x172, RZ, 0xfc, !PT ;  /* 0x000001720d0b7812 */ /* 0x000fe200078efcff */
[----:B------:R-:W-:Y:S02]  /*4830*/  STL [R1+0x1094], R14 ;  /* 0x0010940e01007387 */ /* 0x000fe40000100800 */
[----:B------:R-:W-:Y:S02]  /*4840*/  IMAD.MOV R30, RZ, RZ, -R30 ;  /* 0x000000ffff1e7224 */ /* 0x000fe400078e0a1e */
[----:B------:R-:W-:Y:S01]  /*4850*/  IMAD.MOV R31, RZ, RZ, -R31 ;  /* 0x000000ffff1f7224 */ /* 0x000fe200078e0a1f */
[----:B------:R-:W-:Y:S01]  /*4860*/  STL [R1+0x1090], R12 ;  /* 0x0010900c01007387 */ /* 0x000fe20000100800 */
[----:B------:R-:W-:-:S03]  /*4870*/  IMAD.HI.U32 R183, R29, R176, RZ ;  /* 0x000000b01db77227 */ /* 0x000fc600078e00ff */
[----:B------:R-:W-:Y:S01]  /*4880*/  STL [R1+0x108c], R11 ;  /* 0x00108c0b01007387 */ /* 0x000fe20000100800 */
[----:B------:R-:W-:Y:S02]  /*4890*/  IMAD.MOV R182, RZ, RZ, -R182 ;  /* 0x000000ffffb67224 */ /* 0x000fe400078e0ab6 */
[----:B------:R-:W-:Y:S01]  /*48a0*/  IMAD R135, R251, R30, R135 ;  /* 0x0000001efb877224 */ /* 0x000fe200078e0287 */
[----:B------:R1:W-:Y:S01]  /*48b0*/  STL [R1+0x1088], R10 ;  /* 0x0010880a01007387 */ /* 0x0003e20000100800 */
[----:B------:R-:W-:-:S03]  /*48c0*/  IMAD.HI.U32 R30, R29, R140, RZ ;  /* 0x0000008c1d1e7227 */ /* 0x000fc600078e00ff */
[----:B------:R2:W-:Y:S01]  /*48d0*/  STL [R1+0x106c], R8 ;  /* 0x00106c0801007387 */ /* 0x0005e20000100800 */
[----:B------:R-:W-:-:S04]  /*48e0*/  IMAD.HI.U32 R181, R29, R178, RZ ;  /* 0x000000b21db57227 */ /* 0x000fc800078e00ff */
[----:B------:R-:W-:Y:S01]  /*48f0*/  IMAD R134, R251, R31, R134 ;  /* 0x0000001ffb867224 */ /* 0x000fe200078e0286 */
[----:B-1----:R-:W-:Y:S01]  /*4900*/  LOP3.LUT R10, R13, 0x17e, RZ, 0xfc, !PT ;  /* 0x0000017e0d0a7812 */ /* 0x002fe200078efcff */
[----:B------:R-:W-:Y:S01]  /*4910*/  IMAD.HI.U32 R31, R29, R139, RZ ;  /* 0x0000008b1d1f7227 */ /* 0x000fe200078e00ff */
[----:B--2---:R-:W-:-:S03]  /*4920*/  LOP3.LUT R8, R13, 0x180, RZ, 0xfc, !PT ;  /* 0x000001800d087812 */ /* 0x004fc600078efcff */
[----:B------:R-:W-:Y:S01]  /*4930*/  IMAD.MOV R183, RZ, RZ, -R183 ;  /* 0x000000ffffb77224 */ /* 0x000fe200078e0ab7 */
[----:B------:R-:W-:Y:S01]  /*4940*/  IABS R189, R10 ;  /* 0x0000000a00bd7213 */ /* 0x000fe20000000000 */
[----:B------:R-:W-:Y:S01]  /*4950*/  IMAD R177, R251, R182, R177 ;  /* 0x000000b6fbb17224 */ /* 0x000fe200078e02b1 */
[----:B------:R-:W-:Y:S01]  /*4960*/  IABS R182, R12 ;  /* 0x0000000c00b67213 */ /* 0x000fe20000000000 */
[----:B------:R-:W-:Y:S01]  /*4970*/  IMAD.MOV R30, RZ, RZ, -R30 ;  /* 0x000000ffff1e7224 */ /* 0x000fe200078e0a1e */
[----:B------:R-:W-:Y:S01]  /*4980*/  LOP3.LUT R12, R13, 0x17a, RZ, 0xfc, !PT ;  /* 0x0000017a0d0c7812 */ /* 0x000fe200078efcff */
[----:B------:R-:W-:Y:S01]  /*4990*/  IMAD.MOV R181, RZ, RZ, -R181 ;  /* 0x000000ffffb57224 */ /* 0x000fe200078e0ab5 */
[----:B------:R-:W-:Y:S01]  /*49a0*/  IABS R190, R8 ;  /* 0x0000000800be7213 */ /* 0x000fe20000000000 */
[----:B------:R-:W-:Y:S02]  /*49b0*/  IMAD.MOV R31, RZ, RZ, -R31 ;  /* 0x000000ffff1f7224 */ /* 0x000fe400078e0a1f */
[C---:B------:R-:W-:Y:S01]  /*49c0*/  IMAD R176, R251.reuse, R183, R176 ;  /* 0x000000b7fbb07224 */ /* 0x040fe200078e02b0 */
[----:B------:R-:W-:Y:S01]  /*49d0*/  IABS R183, R11 ;  /* 0x0000000b00b77213 */ /* 0x000fe20000000000 */
[----:B------:R-:W-:Y:S01]  /*49e0*/  IMAD R140, R251, R30, R140 ;  /* 0x0000001efb8c7224 */ /* 0x000fe200078e028c */
[----:B------:R-:W-:Y:S01]  /*49f0*/  LOP3.LUT R11, R13, 0x17c, RZ, 0xfc, !PT ;  /* 0x0000017c0d0b7812 */ /* 0x000fe200078efcff */
[----:B------:R-:W-:Y:S01]  /*4a00*/  IMAD R178, R251, R181, R178 ;  /* 0x000000b5fbb27224 */ /* 0x000fe200078e02b2 */
[----:B------:R-:W-:Y:S01]  /*4a10*/  IABS R181, R14 ;  /* 0x0000000e00b57213 */ /* 0x000fe20000000000 */
[----:B------:R-:W-:Y:S01]  /*4a20*/  IMAD.HI.U32 R187, R29, R182, RZ ;  /* 0x000000b61dbb7227 */ /* 0x000fe200078e00ff */
[----:B------:R-:W-:-:S03]  /*4a30*/  LOP3.LUT R14, R13, 0x178, RZ, 0xfc, !PT ;  /* 0x000001780d0e7812 */ /* 0x000fc600078efcff */
[----:B------:R-:W-:Y:S02]  /*4a40*/  IMAD.HI.U32 R30, R29, R145, RZ ;  /* 0x000000911d1e7227 */ /* 0x000fe400078e00ff */
[----:B------:R-:W-:Y:S02]  /*4a50*/  STL [R1+0x102c], R14 ;  /* 0x00102c0e01007387 */ /* 0x000fe40000100800 */
[----:B------:R-:W-:Y:S02]  /*4a60*/  IMAD R139, R251, R31, R139 ;  /* 0x0000001ffb8b7224 */ /* 0x000fe400078e028b */
[C---:B------:R-:W-:Y:S01]  /*4a70*/  IMAD.HI.U32 R31, R29.reuse, R144, RZ ;  /* 0x000000901d1f7227 */ /* 0x040fe200078e00ff */
[----:B------:R1:W-:Y:S03]  /*4a80*/  STL [R1+0x1024], R12 ;  /* 0x0010240c01007387 */ /* 0x0003e60000100800 */
[----:B------:R-:W-:Y:S01]  /*4a90*/  IMAD.HI.U32 R186, R29, R183, RZ ;  /* 0x000000b71dba7227 */ /* 0x000fe200078e00ff */
[----:B------:R-:W-:Y:S01]  /*4aa0*/  IADD3 R31, -R31, RZ, RZ ;  /* 0x000000ff1f1f7210 */ /* 0x000fe20007ffe1ff */
[----:B------:R-:W-:Y:S02]  /*4ab0*/  STL [R1+0x1020], R11 ;  /* 0x0010200b01007387 */ /* 0x000fe40000100800 */
[----:B------:R-:W-:-:S02]  /*4ac0*/  IMAD.MOV R187, RZ, RZ, -R187 ;  /* 0x000000ffffbb7224 */ /* 0x000fc400078e0abb */
[----:B------:R-:W-:Y:S01]  /*4ad0*/  IMAD.MOV R30, RZ, RZ, -R30 ;  /* 0x000000ffff1e7224 */ /* 0x000fe200078e0a1e */
[----:B------:R2:W-:Y:S01]  /*4ae0*/  STL [R1+0x101c], R10 ;  /* 0x00101c0a01007387 */ /* 0x0005e20000100800 */
[----:B------:R-:W-:-:S03]  /*4af0*/  IMAD.HI.U32 R188, R29, R181, RZ ;  /* 0x000000b51dbc7227 */ /* 0x000fc600078e00ff */
[----:B------:R3:W-:Y:S01]  /*4b00*/  STL [R1+0x1058], R8 ;  /* 0x0010580801007387 */ /* 0x0007e20000100800 */
[----:B------:R-:W-:Y:S02]  /*4b10*/  IMAD.MOV R186, RZ, RZ, -R186 ;  /* 0x000000ffffba7224 */ /* 0x000fe400078e0aba */
[C---:B------:R-:W-:Y:S01]  /*4b20*/  IMAD R182, R251.reuse, R187, R182 ;  /* 0x000000bbfbb67224 */ /* 0x040fe200078e02b6 */
[----:B------:R-:W-:Y:S01]  /*4b30*/  IABS R187, R12 ;  /* 0x0000000c00bb7213 */ /* 0x000fe20000000000 */
[----:B------:R-:W-:Y:S01]  /*4b40*/  IMAD R145, R251, R30, R145 ;  /* 0x0000001efb917224 */ /* 0x000fe200078e0291 */
[----:B-1----:R-:W-:Y:S01]  /*4b50*/  LOP3.LUT R12, R13, 0x184, RZ, 0xfc, !PT ;  /* 0x000001840d0c7812 */ /* 0x002fe200078efcff */
[----:B------:R-:W-:Y:S01]  /*4b60*/  IMAD.HI.U32 R30, R29, R150, RZ ;  /* 0x000000961d1e7227 */ /* 0x000fe200078e00ff */
[C---:B--2---:R-:W-:Y:S02]  /*4b70*/  LOP3.LUT R10, R13.reuse, 0x188, RZ, 0xfc, !PT ;  /* 0x000001880d0a7812 */ /* 0x044fe400078efcff */
        /* <DEDUP_REMOVED lines=9> */
[----:B------:R-:W-:Y:S01]  /*4c10*/  IMAD.MOV R30, RZ, RZ, -R30 ;  /* 0x000000ffff1e7224 */ /* 0x000fe200078e0a1e */
[----:B------:R-:W-:Y:S01]  /*4c20*/  STL [R1+0xfd0], R14 ;  /* 0x000fd00e01007387 */ /* 0x000fe20000100800 */
[----:B------:R-:W-:Y:S01]  /*4c30*/  IMAD R181, R251, R188, R181 ;  /* 0x000000bcfbb57224 */ /* 0x000fe200078e02b5 */
[----:B------:R-:W-:Y:S01]  /*4c40*/  IABS R188, R11 ;  /* 0x0000000b00bc7213 */ /* 0x000fe20000000000 */
[----:B------:R-:W-:Y:S01]  /*4c50*/  IMAD.HI.U32 R192, R29, R187, RZ ;  /* 0x000000bb1dc07227 */ /* 0x000fe200078e00ff */
[----:B------:R-:W-:Y:S01]  /*4c60*/  LOP3.LUT R11, R13, 0x186, RZ, 0xfc, !PT ;  /* 0x000001860d0b7812 */ /* 0x000fe200078efcff */
[----:B------:R-:W-:Y:S02]  /*4c70*/  STL [R1+0x100c], R12 ;  /* 0x00100c0c01007387 */ /* 0x000fe40000100800 */
[----:B------:R-:W-:Y:S02]  /*4c80*/  IMAD.MOV R31, RZ, RZ, -R31 ;  /* 0x000000ffff1f7224 */ /* 0x000fe400078e0a1f */
[----:B------:R-:W-:Y:S01]  /*4c90*/  IMAD R150, R251, R30, R150 ;  /* 0x0000001efb967224 */ /* 0x000fe200078e0296 */
[----:B------:R-:W-:Y:S01]  /*4ca0*/  STL [R1+0x1018], R11 ;  /* 0x0010180b01007387 */ /* 0x000fe20000100800 */
[----:B------:R-:W-:-:S03]  /*4cb0*/  IMAD.HI.U32 R193, R29, R186, RZ ;  /* 0x000000ba1dc17227 */ /* 0x000fc600078e00ff */
[----:B------:R1:W-:Y:S01]  /*4cc0*/  STL [R1+0x1014], R10 ;  /* 0x0010140a01007387 */ /* 0x0003e20000100800 */
[----:B------:R-:W-:Y:S02]  /*4cd0*/  IMAD.MOV R192, RZ, RZ, -R192 ;  /* 0x000000ffffc07224 */ /* 0x000fe400078e0ac0 */
[C---:B------:R-:W-:Y:S01]  /*4ce0*/  IMAD.HI.U32 R30, R29.reuse, R155, RZ ;  /* 0x0000009b1d1e7227 */ /* 0x040fe200078e00ff */
[----:B------:R2:W-:Y:S03]  /*4cf0*/  STL [R1+0x1054], R8 ;  /* 0x0010540801007387 */ /* 0x0005e60000100800 */
[----:B------:R-:W-:Y:S01]  /*4d00*/  IMAD.HI.U32 R191, R29, R188, RZ ;  /* 0x000000bc1dbf7227 */ /* 0x000fe200078e00ff */
[----:B-1----:R-:W-:-:S03]  /*4d10*/  LOP3.LUT R10, R13, 0x192, RZ, 0xfc, !PT ;  /* 0x000001920d0a7812 */ /* 0x002fc600078efcff */
[----:B------:R-:W-:Y:S01]  /*4d20*/  IMAD R149, R251, R31, R149 ;  /* 0x0000001ffb957224 */ /* 0x000fe200078e0295 */
[----:B------:R-:W-:Y:S01]  /*4d30*/  IADD3 R191, -R191, RZ, RZ ;  /* 0x000000ffbfbf7210 */ /* 0x000fe20007ffe1ff */
[----:B------:R-:W-:Y:S01]  /*4d40*/  IMAD.MOV R193, RZ, RZ, -R193 ;  /* 0x000000ffffc17224 */ /* 0x000fe200078e0ac1 */
[----:B--2---:R-:W-:Y:S01]  /*4d50*/  LOP3.LUT R8, R13, 0x194, RZ, 0xfc, !PT ;  /* 0x000001940d087812 */ /* 0x004fe200078efcff */
[----:B------:R-:W-:Y:S01]  /*4d60*/  IMAD R187, R251, R192, R187 ;  /* 0x000000c0fbbb7224 */ /* 0x000fe200078e02bb */
[----:B------:R-:W-:Y:S01]  /*4d70*/  IABS R192, R12 ;  /* 0x0000000c00c07213 */ /* 0x000fe20000000000 */
[----:B------:R-:W-:Y:S01]  /*4d80*/  IMAD.HI.U32 R31, R29, R154, RZ ;  /* 0x0000009a1d1f7227 */ /* 0x000fe200078e00ff */
[----:B------:R-:W-:Y:S02]  /*4d90*/  LOP3.LUT R12, R13, 0x18e, RZ, 0xfc, !PT ;  /* 0x0000018e0d0c7812 */ /* 0x000fe400078efcff */
[----:B------:R-:W-:Y:S01]  /*4da0*/  IABS R199, R10 ;  /* 0x0000000a00c77213 */ /* 0x000fe20000000000 */
[----:B------:R-:W-:Y:S01]  /*4db0*/  IMAD.MOV R30, RZ, RZ, -R30 ;  /* 0x000000ffff1e7224 */ /* 0x000fe200078e0a1e */
[----:B------:R-:W-:Y:S01]  /*4dc0*/  IABS R200, R8 ;  /* 0x0000000800c87213 */ /* 0x000fe20000000000 */
[----:B------:R-:W-:Y:S01]  /*4dd0*/  IMAD R186, R251, R193, R186 ;  /* 0x000000c1fbba7224 */ /* 0x000fe200078e02ba */
[----:B------:R-:W-:Y:S01]  /*4de0*/  IABS R193, R11 ;  /* 0x0000000b00c17213 */ /* 0x000fe20000000000 */
[----:B------:R-:W-:Y:S01]  /*4df0*/  IMAD.MOV R31, RZ, RZ, -R31 ;  /* 0x000000ffff1f7224 */ /* 0x000fe200078e0a1f */
[----:B------:R-:W-:Y:S01]  /*4e00*/  LOP3.LUT R11, R13, 0x190, RZ, 0xfc, !PT ;  /* 0x000001900d0b7812 */ /* 0x000fe200078efcff */
[----:B------:R-:W-:-:S02]  /*4e10*/  IMAD R155, R251, R30, R155 ;  /* 0x0000001efb9b7224 */ /* 0x000fc400078e029b */
[----:B------:R-:W-:-:S04]  /*4e20*/  IMAD.HI.U32 R30, R29, R160, RZ ;  /* 0x000000a01d1e7227 */ /* 0x000fc800078e00ff */
[----:B------:R-:W-:-:S04]  /*4e30*/  IMAD.HI.U32 R197, R29, R192, RZ ;  /* 0x000000c01dc57227 */ /* 0x000fc800078e00ff */
[C---:B------:R-:W-:Y:S01]  /*4e40*/  IMAD R188, R251.reuse, R191, R188 ;  /* 0x000000bffbbc7224 */ /* 0x040fe200078e02bc */
[----:B------:R-:W-:Y:S01]  /*4e50*/  IABS R191, R14 ;  /* 0x0000000e00bf7213 */ /* 0x000fe20000000000 */
[----:B------:R-:W-:Y:S01]  /*4e60*/  IMAD R154, R251, R31, R154 ;  /* 0x0000001ffb9a7224 */ /* 0x000fe200078e029a */
[----:B------:R-:W-:Y:S01]  /*4e70*/  LOP3.LUT R14, R13, 0x18c, RZ, 0xfc, !PT ;  /* 0x0000018c0d0e7812 */ /* 0x000fe200078efcff */
[----:B------:R-:W-:-:S04]  /*4e80*/  IMAD.HI.U32 R31, R29, R159, RZ ;  /* 0x0000009f1d1f7227 */ /* 0x000fc800078e00ff */
[----:B------:R-:W-:Y:S01]  /*4e90*/  IMAD.MOV R30, RZ, RZ, -R30 ;  /* 0x000000ffff1e7224 */ /* 0x000fe200078e0a1e */
[----:B------:R-:W-:Y:S01]  /*4ea0*/  STL [R1+0xfe4], R14 ;  /* 0x000fe40e01007387 */ /* 0x000fe20000100800 */
[----:B------:R-:W-:-:S03]  /*4eb0*/  IMAD.HI.U32 R196, R29, R193, RZ ;  /* 0x000000c11dc47227 */ /* 0x000fc600078e00ff */
[----:B------:R1:W-:Y:S01]  /*4ec0*/  STL [R1+0xfdc], R12 ;  /* 0x000fdc0c01007387 */ /* 0x0003e20000100800 */
[----:B------:R-:W-:Y:S02]  /*4ed0*/  IMAD.MOV R197, RZ, RZ, -R197 ;  /* 0x000000ffffc57224 */ /* 0x000fe400078e0ac5 */
[----:B------:R-:W-:Y:S01]  /*4ee0*/  IMAD.MOV R31, RZ, RZ, -R31 ;  /* 0x000000ffff1f7224 */ /* 0x000fe200078e0a1f */
[----:B------:R-:W-:Y:S01]  /*4ef0*/  STL [R1+0x1010], R11 ;  /* 0x0010100b01007387 */ /* 0x000fe20000100800 */
[----:B------:R-:W-:Y:S02]  /*4f00*/  IMAD R160, R251, R30, R160 ;  /* 0x0000001efba07224 */ /* 0x000fe400078e02a0 */
[----:B------:R-:W-:Y:S01]  /*4f10*/  IMAD.HI.U32 R198, R29, R191, RZ ;  /* 0x000000bf1dc67227 */ /* 0x000fe200078e00ff */
[----:B------:R2:W-:Y:S03]  /*4f20*/  STL [R1+0x104c], R10 ;  /* 0x00104c0a01007387 */ /* 0x0005e60000100800 */
[----:B------:R-:W-:Y:S01]  /*4f30*/  IMAD.MOV R196, RZ, RZ, -R196 ;  /* 0x000000ffffc47224 */ /* 0x000fe200078e0ac4 */
[----:B------:R3:W-:Y:S01]  /*4f40*/  STL [R1+0x1050], R8 ;  /* 0x0010500801007387 */ /* 0x0007e20000100800 */
[----:B------:R-:W-:Y:S01]  /*4f50*/  IMAD R192, R251, R197, R192 ;  /* 0x000000c5fbc07224 */ /* 0x000fe200078e02c0 */
[----:B------:R-:W-:Y:S01]  /*4f60*/  IABS R197, R12 ;  /* 0x0000000c00c57213 */ /* 0x000fe20000000000 */
[----:B------:R-:W-:Y:S01]  /*4f70*/  IMAD.HI.U32 R30, R29, R165, RZ ;  /* 0x000000a51d1e7227 */ /* 0x000fe200078e00ff */
[----:B-1----:R-:W-:-:S02]  /*4f80*/  LOP3.LUT R12, R13, 0x198, RZ, 0xfc, !PT ;  /* 0x000001980d0c7812 */ /* 0x002fc400078efcff */
[----:B--2---:R-:W-:Y:S01]  /*4f90*/  LOP3.LUT R10, R13, 0x19c, RZ, 0xfc, !PT ;  /* 0x0000019c0d0a7812 */ /* 0x004fe200078efcff */
[----:B------:R-:W-:Y:S02]  /*4fa0*/  IMAD R159, R251, R31, R159 ;  /* 0x0000001ffb9f7224 */ /* 0x000fe400078e029f */
[----:B------:R-:W-:Y:S01]  /*4fb0*/  IMAD.MOV R198, RZ, RZ, -R198 ;  /* 0x000000ffffc67224 */ /* 0x000fe200078e0ac6 */
[----:B---3--:R-:W-:Y:S01]  /*4fc0*/  LOP3.LUT R8, R13, 0x19e, RZ, 0xfc, !PT ;  /* 0x0000019e0d087812 */ /* 0x008fe200078efcff */
[----:B------:R-:W-:Y:S01]  /*4fd0*/  IMAD R193, R251, R196, R193 ;  /* 0x000000c4fbc17224 */ /* 0x000fe200078e02c1 */
[----:B------:R-:W-:Y:S01]  /*4fe0*/  IABS R196, R14 ;  /* 0x0000000e00c47213 */ /* 0x000fe20000000000 */
[----:B------:R-:W-:Y:S01]  /*4ff0*/  IMAD.HI.U32 R31, R29, R164, RZ ;  /* 0x000000a41d1f7227 */ /* 0x000fe200078e00ff */
[----:B------:R-:W-:Y:S02]  /*5000*/  LOP3.LUT R14, R13, 0x196, RZ, 0xfc, !PT ;  /* 0x000001960d0e7812 */ /* 0x000fe400078efcff */
[----:B------:R-:W-:Y:S01]  /*5010*/  IABS R204, R10 ;  /* 0x0000000a00cc7213 */ /* 0x000fe20000000000 */
[----:B------:R-:W-:Y:S01]  /*5020*/  IMAD.MOV R30, RZ, RZ, -R30 ;  /* 0x000000ffff1e7224 */ /* 0x000fe200078e0a1e */
[----:B------:R-:W-:Y:S01]  /*5030*/  IABS R205, R8 ;  /* 0x0000000800cd7213 */ /* 0x000fe20000000000 */
[----:B------:R-:W-:Y:S01]  /*5040*/  IMAD.HI.U32 R202, R29, R197, RZ ;  /* 0x000000c51dca7227 */ /* 0x000fe200078e00ff */
[----:B------:R-:W-:Y:S03]  /*5050*/  STL [R1+0xfd4], R14 ;  /* 0x000fd40e01007387 */ /* 0x000fe60000100800 */
[----:B------:R-:W-:Y:S01]  /*5060*/  IMAD R191, R251, R198, R191 ;  /* 0x000000c6fbbf7224 */ /* 0x000fe200078e02bf */
[----:B------:R-:W-:Y:S01]  /*5070*/  IABS R198, R11 ;  /* 0x0000000b00c67213 */ /* 0x000fe20000000000 */
[----:B------:R-:W-:Y:S01]  /*5080*/  IMAD.MOV R31, RZ, RZ, -R31 ;  /* 0x000000ffff1f7224 */ /* 0x000fe200078e0a1f */
[----:B------:R-:W-:Y:S01]  /*5090*/  LOP3.LUT R11, R13, 0x19a, RZ, 0xfc, !PT ;  /* 0x0000019a0d0b7812 */ /* 0x000fe200078efcff */
[----:B------:R-:W-:Y:S01]  /*50a0*/  IMAD R165, R251, R30, R165 ;  /* 0x0000001efba57224 */ /* 0x000fe200078e02a5 */
[----:B------:R-:W-:Y:S01]  /*50b0*/  STL [R1+0xff4], R12 ;  /* 0x000ff40c01007387 */ /* 0x000fe20000100800 */
[----:B------:R-:W-:-:S03]  /*50c0*/  IMAD.HI.U32 R30, R29, R170, RZ ;  /* 0x000000aa1d1e7227 */ /* 0x000fc600078e00ff */
[----:B------:R-:W-:Y:S01]  /*50d0*/  STL [R1+0x1048], R11 ;  /* 0x0010480b01007387 */ /* 0x000fe20000100800 */
[----:B------:R-:W-:-:S03]  /*50e0*/  IMAD.HI.U32 R203, R29, R196, RZ ;  /* 0x000000c41dcb7227 */ /* 0x000fc600078e00ff */
[----:B------:R1:W-:Y:S01]  /*50f0*/  STL [R1+0x1044], R10 ;  /* 0x0010440a01007387 */ /* 0x0003e20000100800 */
[----:B------:R-:W-:Y:S02]  /*5100*/  IMAD.MOV R202, RZ, RZ, -R202 ;  /* 0x000000ffffca7224 */ /* 0x000fe400078e0aca */
[----:B------:R-:W-:Y:S01]  /*5110*/  IMAD R164, R251, R31, R164 ;  /* 0x0000001ffba47224 */ /* 0x000fe200078e02a4 */
[----:B------:R2:W-:Y:S01]  /*5120*/  STL [R1+0x103c], R8 ;  /* 0x00103c0801007387 */ /* 0x0005e20000100800 */
[----:B------:R-:W-:-:S04]  /*5130*/  IMAD.HI.U32 R31, R29, R169, RZ ;  /* 0x000000a91d1f7227 */ /* 0x000fc800078e00ff */
[----:B------:R-:W-:Y:S01]  /*5140*/  IMAD.MOV R30, RZ, RZ, -R30 ;  /* 0x000000ffff1e7224 */ /* 0x000fe200078e0a1e */
        /* <DEDUP_REMOVED lines=9> */
[C---:B------:R-:W-:Y:S01]  /*51e0*/  IMAD R170, R251.reuse, R30, R170 ;  /* 0x0000001efbaa7224 */ /* 0x040fe200078e02aa */
[----:B------:R-:W-:Y:S01]  /*51f0*/  IABS R210, R8 ;  /* 0x0000000800d27213 */ /* 0x000fe20000000000 */
[----:B------:R-:W-:Y:S02]  /*5200*/  IMAD.MOV R201, RZ, RZ, -R201 ;  /* 0x000000ffffc97224 */ /* 0x000fe400078e0ac9 */
[----:B------:R-:W-:Y:S01]  /*5210*/  IMAD R196, R251, R203, R196 ;  /* 0x000000cbfbc47224 */ /* 0x000fe200078e02c4 */
[----:B------:R-:W-:Y:S01]  /*5220*/  IABS R203, R11 ;  /* 0x0000000b00cb7213 */ /* 0x000fe20000000000 */
[----:B------:R-:W-:Y:S01]  /*5230*/  IMAD.HI.U32 R30, R29, R175, RZ ;  /* 0x000000af1d1e7227 */ /* 0x000fe200078e00ff */
[----:B------:R-:W-:-:S03]  /*5240*/  LOP3.LUT R11, R13, 0x1a4, RZ, 0xfc, !PT ;  /* 0x000001a40d0b7812 */ /* 0x000fc600078efcff */
[----:B------:R-:W-:-:S04]  /*5250*/  IMAD.HI.U32 R207, R29, R202, RZ ;  /* 0x000000ca1dcf7227 */ /* 0x000fc800078e00ff */
[C---:B------:R-:W-:Y:S02]  /*5260*/  IMAD R169, R251.reuse, R31, R169 ;  /* 0x0000001ffba97224 */ /* 0x040fe400078e02a9 */
[----:B------:R-:W-:Y:S01]  /*5270*/  IMAD R198, R251, R201, R198 ;  /* 0x000000c9fbc67224 */ /* 0x000fe200078e02c6 */
[----:B------:R-:W-:Y:S01]  /*5280*/  IABS R201, R14 ;  /* 0x0000000e00c97213 */ /* 0x000fe20000000000 */
[----:B------:R-:W-:Y:S01]  /*5290*/  IMAD.HI.U32 R31, R29, R174, RZ ;  /* 0x000000ae1d1f7227 */ /* 0x000fe200078e00ff */
[----:B------:R-:W-:-:S03]  /*52a0*/  LOP3.LUT R14, R13, 0x1a0, RZ, 0xfc, !PT ;  /* 0x000001a00d0e7812 */ /* 0x000fc600078efcff */
[----:B------:R-:W-:Y:S02]  /*52b0*/  IMAD.MOV R30, RZ, RZ, -R30 ;  /* 0x000000ffff1e7224 */ /* 0x000fe400078e0a1e */
[----:B------:R-:W-:Y:S01]  /*52c0*/  IMAD.HI.U32 R206, R29, R203, RZ ;  /* 0x000000cb1dce7227 */ /* 0x000fe200078e00ff */
[----:B------:R-:W-:Y:S03]  /*52d0*/  STL [R1+0xfcc], R14 ;  /* 0x000fcc0e01007387 */ /* 0x000fe60000100800 */
[----:B------:R-:W-:Y:S01]  /*52e0*/  IMAD.MOV R207, RZ, RZ, -R207 ;  /* 0x000000ffffcf7224 */ /* 0x000fe200078e0acf */
[----:B------:R1:W-:Y:S01]  /*52f0*/  STL [R1+0xfc8], R12 ;  /* 0x000fc80c01007387 */ /* 0x0003e20000100800 */
[----:B------:R-:W-:Y:S02]  /*5300*/  IMAD.MOV R31, RZ, RZ, -R31 ;  /* 0x000000ffff1f7224 */ /* 0x000fe400078e0a1f */
[----:B------:R-:W-:Y:S01]  /*5310*/  IMAD R175, R251, R30, R175 ;  /* 0x0000001efbaf7224 */ /* 0x000fe200078e02af */
[----:B------:R-:W-:Y:S01]  /*5320*/  STL [R1+0xfc4], R11 ;  /* 0x000fc40b01007387 */ /* 0x000fe20000100800 */
[----:B------:R-:W-:-:S03]  /*5330*/  IMAD.HI.U32 R30, R29, R180, RZ ;  /* 0x000000b41d1e7227 */ /* 0x000fc600078e00ff */
        /* <DEDUP_REMOVED lines=13> */
[----:B------:R-:W-:Y:S01]  /*5410*/  IMAD.MOV R208, RZ, RZ, -R208 ;  /* 0x000000ffffd07224 */ /* 0x000fe200078e0ad0 */
[----:B------:R-:W-:Y:S01]  /*5420*/  IABS R215, R8 ;  /* 0x0000000800d77213 */ /* 0x000fe20000000000 */
[----:B------:R-:W-:Y:S01]  /*5430*/  IMAD R203, R251, R206, R203 ;  /* 0x000000cefbcb7224 */ /* 0x000fe200078e02cb */
[----:B------:R-:W-:Y:S01]  /*5440*/  IABS R206, R14 ;  /* 0x0000000e00ce7213 */ /* 0x000fe20000000000 */
[----:B------:R-:W-:Y:S01]  /*5450*/  IMAD.HI.U32 R212, R29, R207, RZ ;  /* 0x000000cf1dd47227 */ /* 0x000fe200078e00ff */
[----:B------:R-:W-:-:S03]  /*5460*/  LOP3.LUT R14, R13, 0x1aa, RZ, 0xfc, !PT ;  /* 0x000001aa0d0e7812 */ /* 0x000fc600078efcff */
[----:B------:R-:W-:Y:S02]  /*5470*/  IMAD.MOV R31, RZ, RZ, -R31 ;  /* 0x000000ffff1f7224 */ /* 0x000fe400078e0a1f */
[C---:B------:R-:W-:Y:S01]  /*5480*/  IMAD R180, R251.reuse, R30, R180 ;  /* 0x0000001efbb47224 */ /* 0x040fe200078e02b4 */
[----:B------:R-:W-:Y:S01]  /*5490*/  STL [R1+0xf7c], R14 ;  /* 0x000f7c0e01007387 */ /* 0x000fe20000100800 */
[----:B------:R-:W-:Y:S01]  /*54a0*/  IMAD R201, R251, R208, R201 ;  /* 0x000000d0fbc97224 */ /* 0x000fe200078e02c9 */
[----:B------:R-:W-:Y:S01]  /*54b0*/  IABS R208, R11 ;  /* 0x0000000b00d07213 */ /* 0x000fe20000000000 */
[----:B------:R-:W-:Y:S01]  /*54c0*/  IMAD.HI.U32 R30, R29, R185, RZ ;  /* 0x000000b91d1e7227 */ /* 0x000fe200078e00ff */
[----:B------:R-:W-:Y:S01]  /*54d0*/  LOP3.LUT R11, R13, 0x1ae, RZ, 0xfc, !PT ;  /* 0x000001ae0d0b7812 */ /* 0x000fe200078efcff */
[----:B------:R-:W-:Y:S02]  /*54e0*/  STL [R1+0xf78], R12 ;  /* 0x000f780c01007387 */ /* 0x000fe40000100800 */
[----:B------:R-:W-:-:S02]  /*54f0*/  IMAD.HI.U32 R213, R29, R206, RZ ;  /* 0x000000ce1dd57227 */ /* 0x000fc400078e00ff */
[----:B------:R-:W-:Y:S02]  /*5500*/  STL [R1+0xf74], R11 ;  /* 0x000f740b01007387 */ /* 0x000fe40000100800 */
[----:B------:R-:W-:Y:S02]  /*5510*/  IMAD.MOV R212, RZ, RZ, -R212 ;  /* 0x000000ffffd47224 */ /* 0x000fe400078e0ad4 */
[----:B------:R-:W-:Y:S01]  /*5520*/  IMAD R179, R251, R31, R179 ;  /* 0x0000001ffbb37224 */ /* 0x000fe200078e02b3 */
[----:B------:R1:W-:Y:S01]  /*5530*/  STL [R1+0xf6c], R10 ;  /* 0x000f6c0a01007387 */ /* 0x0003e20000100800 */
[----:B------:R-:W-:-:S03]  /*5540*/  IMAD.HI.U32 R31, R29, R184, RZ ;  /* 0x000000b81d1f7227 */ /* 0x000fc600078e00ff */
[----:B------:R2:W-:Y:S01]  /*5550*/  STL [R1+0xf60], R8 ;  /* 0x000f600801007387 */ /* 0x0005e20000100800 */
[----:B------:R-:W-:Y:S02]  /*5560*/  IMAD.MOV R30, RZ, RZ, -R30 ;  /* 0x000000ffff1e7224 */ /* 0x000fe400078e0a1e */
[----:B------:R-:W-:Y:S01]  /*5570*/  IMAD.HI.U32 R211, R29, R208, RZ ;  /* 0x000000d01dd37227 */ /* 0x000fe200078e00ff */
[----:B-1----:R-:W-:-:S03]  /*5580*/  LOP3.LUT R10, R13, 0x1ba, RZ, 0xfc, !PT ;  /* 0x000001ba0d0a7812 */ /* 0x002fc600078efcff */
[----:B------:R-:W-:Y:S02]  /*5590*/  IMAD.MOV R213, RZ, RZ, -R213 ;  /* 0x000000ffffd57224 */ /* 0x000fe400078e0ad5 */
[----:B------:R-:W-:Y:S01]  /*55a0*/  IMAD R207, R251, R212, R207 ;  /* 0x000000d4fbcf7224 */ /* 0x000fe200078e02cf */
[----:B------:R-:W-:Y:S01]  /*55b0*/  IABS R212, R12 ;  /* 0x0000000c00d47213 */ /* 0x000fe20000000000 */
[----:B------:R-:W-:Y:S01]  /*55c0*/  IMAD.MOV R31, RZ, RZ, -R31 ;  /* 0x000000ffff1f7224 */ /* 0x000fe200078e0a1f */
[----:B------:R-:W-:Y:S01]  /*55d0*/  LOP3.LUT R12, R13, 0x1b6, RZ, 0xfc, !PT ;  /* 0x000001b60d0c7812 */ /* 0x000fe200078efcff */
[----:B------:R-:W-:Y:S01]  /*55e0*/  IMAD R185, R251, R30, R185 ;  /* 0x0000001efbb97224 */ /* 0x000fe200078e02b9 */
[----:B--2---:R-:W-:Y:S01]  /*55f0*/  LOP3.LUT R8, R13, 0x1bc, RZ, 0xfc, !PT ;  /* 0x000001bc0d087812 */ /* 0x004fe200078efcff */
[----:B------:R-:W-:Y:S01]  /*5600*/  IMAD.HI.U32 R30, R29, R190, RZ ;  /* 0x000000be1d1e7227 */ /* 0x000fe200078e00ff */
[----:B------:R-:W-:Y:S02]  /*5610*/  IABS R219, R10 ;  /* 0x0000000a00db7213 */ /* 0x000fe40000000000 */
[----:B------:R-:W-:Y:S01]  /*5620*/  IABS R220, R8 ;  /* 0x0000000800dc7213 */ /* 0x000fe20000000000 */
[----:B------:R-:W-:-:S02]  /*5630*/  IMAD.MOV R211, RZ, RZ, -R211 ;  /* 0x000000ffffd37224 */ /* 0x000fc400078e0ad3 */
[----:B------:R-:W-:Y:S01]  /*5640*/  IMAD R206, R251, R213, R206 ;  /* 0x000000d5fbce7224 */ /* 0x000fe200078e02ce */
[----:B------:R-:W-:Y:S01]  /*5650*/  IABS R213, R11 ;  /* 0x0000000b00d57213 */ /* 0x000fe20000000000 */
[----:B------:R-:W-:Y:S01]  /*5660*/  IMAD.HI.U32 R217, R29, R212, RZ ;  /* 0x000000d41dd97227 */ /* 0x000fe200078e00ff */
[----:B------:R-:W-:-:S03]  /*5670*/  LOP3.LUT R11, R13, 0x1b8, RZ, 0xfc, !PT ;  /* 0x000001b80d0b7812 */ /* 0x000fc600078efcff */
        /* <DEDUP_REMOVED lines=8> */
[----:B------:R-:W-:Y:S01]  /*5700*/  IMAD.MOV R31, RZ, RZ, -R31 ;  /* 0x000000ffff1f7224 */ /* 0x000fe200078e0a1f */
[----:B------:R-:W-:Y:S01]  /*5710*/  STL [R1+0xf58], R14 ;  /* 0x000f580e01007387 */ /* 0x000fe20000100800 */
[----:B------:R-:W-:Y:S02]  /*5720*/  IMAD R190, R251, R30, R190 ;  /* 0x0000001efbbe7224 */ /* 0x000fe400078e02be */
[C---:B------:R-:W-:Y:S01]  /*5730*/  IMAD.HI.U32 R30, R29.reuse, R195, RZ ;  /* 0x000000c31d1e7227 */ /* 0x040fe200078e00ff */
[----:B------:R1:W-:Y:S03]  /*5740*/  STL [R1+0xf54], R12 ;  /* 0x000f540c01007387 */ /* 0x0003e60000100800 */
[----:B------:R-:W-:Y:S01]  /*5750*/  IMAD.HI.U32 R218, R29, R211, RZ ;  /* 0x000000d31dda7227 */ /* 0x000fe200078e00ff */
[----:B------:R-:W-:Y:S03]  /*5760*/  STL [R1+0xf50], R11 ;  /* 0x000f500b01007387 */ /* 0x000fe60000100800 */
[----:B------:R-:W-:Y:S01]  /*5770*/  IMAD.MOV R216, RZ, RZ, -R216 ;  /* 0x000000ffffd87224 */ /* 0x000fe200078e0ad8 */
[----:B------:R2:W-:Y:S01]  /*5780*/  STL [R1+0xf4c], R10 ;  /* 0x000f4c0a01007387 */ /* 0x0005e20000100800 */
[C---:B------:R-:W-:Y:S01]  /*5790*/  IMAD R212, R251.reuse, R217, R212 ;  /* 0x000000d9fbd47224 */ /* 0x040fe200078e02d4 */
[----:B------:R-:W-:Y:S01]  /*57a0*/  IABS R217, R12 ;  /* 0x0000000c00d97213 */ /* 0x000fe20000000000 */
[----:B------:R-:W-:Y:S01]  /*57b0*/  IMAD R189, R251, R31, R189 ;  /* 0x0000001ffbbd7224 */ /* 0x000fe200078e02bd */
[----:B-1----:R-:W-:Y:S01]  /*57c0*/  LOP3.LUT R12, R13, 0x1c0, RZ, 0xfc, !PT ;  /* 0x000001c00d0c7812 */ /* 0x002fe200078efcff */
[----:B------:R-:W-:Y:S01]  /*57d0*/  IMAD.HI.U32 R31, R29, R194, RZ ;  /* 0x000000c21d1f7227 */ /* 0x000fe200078e00ff */
[----:B------:R1:W-:Y:S03]  /*57e0*/  STL [R1+0xf48], R8 ;  /* 0x000f480801007387 */ /* 0x0003e60000100800 */
[----:B------:R-:W-:Y:S01]  /*57f0*/  IMAD.MOV R30, RZ, RZ, -R30 ;  /* 0x000000ffff1e7224 */ /* 0x000fe200078e0a1e */
[----:B--2---:R-:W-:Y:S01]  /*5800*/  LOP3.LUT R10, R13, 0x1c4, RZ, 0xfc, !PT ;  /* 0x000001c40d0a7812 */ /* 0x004fe200078efcff */
[----:B------:R-:W-:-:S02]  /*5810*/  IMAD.MOV R218, RZ, RZ, -R218 ;  /* 0x000000ffffda7224 */ /* 0x000fc400078e0ada */
[----:B------:R-:W-:Y:S01]  /*5820*/  IMAD R213, R251, R216, R213 ;  /* 0x000000d8fbd57224 */ /* 0x000fe200078e02d5 */
[----:B------:R-:W-:Y:S01]  /*5830*/  IABS R216, R14 ;  /* 0x0000000e00d87213 */ /* 0x000fe20000000000 */
[----:B------:R-:W-:Y:S01]  /*5840*/  IMAD.HI.U32 R222, R29, R217, RZ ;  /* 0x000000d91dde7227 */ /* 0x000fe200078e00ff */
[C---:B------:R-:W-:Y:S02]  /*5850*/  LOP3.LUT R14, R13.reuse, 0x1be, RZ, 0xfc, !PT ;  /* 0x000001be0d0e7812 */ /* 0x040fe400078efcff */
[----:B-1----:R-:W-:Y:S01]  /*5860*/  LOP3.LUT R8, R13, 0x1c6, RZ, 0xfc, !PT ;  /* 0x000001c60d087812 */ /* 0x002fe200078efcff */
[----:B------:R-:W-:Y:S01]  /*5870*/  IMAD.MOV R31, RZ, RZ, -R31 ;  /* 0x000000ffff1f7224 */ /* 0x000fe200078e0a1f */
[----:B------:R-:W-:Y:S01]  /*5880*/  IABS R224, R10 ;  /* 0x0000000a00e07213 */ /* 0x000fe20000000000 */
[----:B------:R-:W-:Y:S01]  /*5890*/  IMAD R195, R251, R30, R195 ;  /* 0x0000001efbc37224 */ /* 0x000fe200078e02c3 */
[----:B------:R-:W-:Y:S01]  /*58a0*/  STL [R1+0xf44], R14 ;  /* 0x000f440e01007387 */ /* 0x000fe20000100800 */
[----:B------:R-:W-:Y:S01]  /*58b0*/  IMAD.HI.U32 R30, R29, R200, RZ ;  /* 0x000000c81d1e7227 */ /* 0x000fe200078e00ff */
[----:B------:R-:W-:-:S02]  /*58c0*/  IABS R225, R8 ;  /* 0x0000000800e17213 */ /* 0x000fc40000000000 */
[----:B------:R1:W-:Y:S01]  /*58d0*/  STL [R1+0xf40], R12 ;  /* 0x000f400c01007387 */ /* 0x0003e20000100800 */
[----:B------:R-:W-:Y:S01]  /*58e0*/  IMAD R211, R251, R218, R211 ;  /* 0x000000dafbd37224 */ /* 0x000fe200078e02d3 */
[----:B------:R-:W-:Y:S01]  /*58f0*/  IABS R218, R11 ;  /* 0x0000000b00da7213 */ /* 0x000fe20000000000 */
[----:B------:R-:W-:Y:S01]  /*5900*/  IMAD.HI.U32 R223, R29, R216, RZ ;  /* 0x000000d81ddf7227 */ /* 0x000fe200078e00ff */
[----:B------:R-:W-:-:S03]  /*5910*/  LOP3.LUT R11, R13, 0x1c2, RZ, 0xfc, !PT ;  /* 0x000001c20d0b7812 */ /* 0x000fc600078efcff */
[----:B------:R-:W-:Y:S02]  /*5920*/  IMAD.MOV R222, RZ, RZ, -R222 ;  /* 0x000000ffffde7224 */ /* 0x000fe400078e0ade */
[----:B------:R-:W-:Y:S01]  /*5930*/  IMAD R194, R251, R31, R194 ;  /* 0x0000001ffbc27224 */ /* 0x000fe200078e02c2 */
[----:B------:R-:W-:Y:S01]  /*5940*/  STL [R1+0xf3c], R11 ;  /* 0x000f3c0b01007387 */ /* 0x000fe20000100800 */
[----:B------:R-:W-:-:S03]  /*5950*/  IMAD.HI.U32 R31, R29, R199, RZ ;  /* 0x000000c71d1f7227 */ /* 0x000fc600078e00ff */
[----:B------:R2:W-:Y:S01]  /*5960*/  STL [R1+0xf38], R10 ;  /* 0x000f380a01007387 */ /* 0x0005e20000100800 */
[----:B------:R-:W-:Y:S02]  /*5970*/  IMAD.MOV R30, RZ, RZ, -R30 ;  /* 0x000000ffff1e7224 */ /* 0x000fe400078e0a1e */
[----:B------:R-:W-:Y:S01]  /*5980*/  IMAD.HI.U32 R221, R29, R218, RZ ;  /* 0x000000da1ddd7227 */ /* 0x000fe200078e00ff */
[----:B------:R3:W-:Y:S03]  /*5990*/  STL [R1+0xf34], R8 ;  /* 0x000f340801007387 */ /* 0x0007e60000100800 */
[----:B------:R-:W-:Y:S02]  /*59a0*/  IMAD.MOV R223, RZ, RZ, -R223 ;  /* 0x000000ffffdf7224 */ /* 0x000fe400078e0adf */
[----:B------:R-:W-:Y:S01]  /*59b0*/  IMAD R217, R251, R222, R217 ;  /* 0x000000defbd97224 */ /* 0x000fe200078e02d9 */
[----:B------:R-:W-:Y:S01]  /*59c0*/  IABS R222, R12 ;  /* 0x0000000c00de7213 */ /* 0x000fe20000000000 */
[----:B------:R-:W-:Y:S01]  /*59d0*/  IMAD.MOV R31, RZ, RZ, -R31 ;  /* 0x000000ffff1f7224 */ /* 0x000fe200078e0a1f */
[----:B-1----:R-:W-:Y:S01]  /*59e0*/  LOP3.LUT R12, R13, 0x1ca, RZ, 0xfc, !PT ;  /* 0x000001ca0d0c7812 */ /* 0x002fe200078efcff */
[----:B------:R-:W-:Y:S01]  /*59f0*/  IMAD R200, R251, R30, R200 ;  /* 0x0000001efbc87224 */ /* 0x000fe200078e02c8 */
[----:B--2---:R-:W-:Y:S01]  /*5a00*/  LOP3.LUT R10, R13, 0x1ce, RZ, 0xfc, !PT ;  /* 0x000001ce0d0a7812 */ /* 0x004fe200078efcff */
[----:B------:R-:W-:Y:S01]  /*5a10*/  IMAD.HI.U32 R30, R29, R205, RZ ;  /* 0x000000cd1d1e7227 */ /* 0x000fe200078e00ff */
[----:B---3--:R-:W-:-:S02]  /*5a20*/  LOP3.LUT R8, R13, 0x1d0, RZ, 0xfc, !PT ;  /* 0x000001d00d087812 */ /* 0x008fc400078efcff */
[----:B------:R-:W-:Y:S01]  /*5a30*/  IABS R229, R10 ;  /* 0x0000000a00e57213 */ /* 0x000fe20000000000 */
[----:B------:R-:W-:Y:S01]  /*5a40*/  IMAD.MOV R221, RZ, RZ, -R221 ;  /* 0x000000ffffdd7224 */ /* 0x000fe200078e0add */
[----:B------:R-:W-:Y:S01]  /*5a50*/  IABS R230, R8 ;  /* 0x0000000800e67213 */ /* 0x000fe20000000000 */
[C---:B------:R-:W-:Y:S01]  /*5a60*/  IMAD R216, R251.reuse, R223, R216 ;  /* 0x000000dffbd87224 */ /* 0x040fe200078e02d8 */
[----:B------:R-:W-:Y:S01]  /*5a70*/  IABS R223, R11 ;  /* 0x0000000b00df7213 */ /* 0x000fe20000000000 */
[----:B------:R-:W-:Y:S01]  /*5a80*/  IMAD R199, R251, R31, R199 ;  /* 0x0000001ffbc77224 */ /* 0x000fe200078e02c7 */
[----:B------:R-:W-:Y:S01]  /*5a90*/  LOP3.LUT R11, R13, 0x1cc, RZ, 0xfc, !PT ;  /* 0x000001cc0d0b7812 */ /* 0x000fe200078efcff */
[----:B------:R-:W-:-:S04]  /*5aa0*/  IMAD.HI.U32 R227, R29, R222, RZ ;  /* 0x000000de1de37227 */ /* 0x000fc800078e00ff */
        /* <DEDUP_REMOVED lines=13> */
[----:B------:R-:W-:Y:S01]  /*5b80*/  IADD3 R30, -R30, RZ, RZ ;  /* 0x000000ff1e1e7210 */ /* 0x000fe20007ffe1ff */
[----:B------:R-:W-:Y:S02]  /*5b90*/  STL [R1+0xf28], R11 ;  /* 0x000f280b01007387 */ /* 0x000fe40000100800 */
[----:B------:R-:W-:-:S02]  /*5ba0*/  IMAD.MOV R226, RZ, RZ, -R226 ;  /* 0x000000ffffe27224 */ /* 0x000fc400078e0ae2 */
[C---:B------:R-:W-:Y:S01]  /*5bb0*/  IMAD R222, R251.reuse, R227, R222 ;  /* 0x000000e3fbde7224 */ /* 0x040fe200078e02de */
[----:B------:R-:W-:Y:S01]  /*5bc0*/  IABS R227, R12 ;  /* 0x0000000c00e37213 */ /* 0x000fe20000000000 */
[----:B------:R-:W-:Y:S01]  /*5bd0*/  IMAD R204, R251, R31, R204 ;  /* 0x0000001ffbcc7224 */ /* 0x000fe200078e02cc */
[----:B-1----:R-:W-:Y:S01]  /*5be0*/  LOP3.LUT R12, R13, 0x1d4, RZ, 0xfc, !PT ;  /* 0x000001d40d0c7812 */ /* 0x002fe200078efcff */
[----:B------:R-:W-:Y:S01]  /*5bf0*/  IMAD.HI.U32 R31, R29, R209, RZ ;  /* 0x000000d11d1f7227 */ /* 0x000fe200078e00ff */
[----:B------:R1:W-:Y:S03]  /*5c00*/  STL [R1+0xf20], R10 ;  /* 0x000f200a01007387 */ /* 0x0003e60000100800 */
[----:B------:R-:W-:Y:S01]  /*5c10*/  IMAD.MOV R228, RZ, RZ, -R228 ;  /* 0x000000ffffe47224 */ /* 0x000fe200078e0ae4 */
[----:B------:R2:W-:Y:S01]  /*5c20*/  STL [R1+0xf1c], R8 ;  /* 0x000f1c0801007387 */ /* 0x0005e20000100800 */
[----:B------:R-:W-:Y:S01]  /*5c30*/  IMAD R223, R251, R226, R223 ;  /* 0x000000e2fbdf7224 */ /* 0x000fe200078e02df */
[----:B------:R-:W-:Y:S01]  /*5c40*/  IABS R226, R14 ;  /* 0x0000000e00e27213 */ /* 0x000fe20000000000 */
[----:B------:R-:W-:Y:S01]  /*5c50*/  IMAD.MOV R31, RZ, RZ, -R31 ;  /* 0x000000ffff1f7224 */ /* 0x000fe200078e0a1f */
[----:B------:R-:W-:Y:S01]  /*5c60*/  LOP3.LUT R14, R13, 0x1d2, RZ, 0xfc, !PT ;  /* 0x000001d20d0e7812 */ /* 0x000fe200078efcff */
[----:B------:R-:W-:Y:S01]  /*5c70*/  IMAD.HI.U32 R232, R29, R227, RZ ;  /* 0x000000e31de87227 */ /* 0x000fe200078e00ff */
[----:B-1----:R-:W-:-:S03]  /*5c80*/  LOP3.LUT R10, R13, 0x1d8, RZ, 0xfc, !PT ;  /* 0x000001d80d0a7812 */ /* 0x002fc600078efcff */
[C---:B------:R-:W-:Y:S01]  /*5c90*/  IMAD R210, R251.reuse, R30, R210 ;  /* 0x0000001efbd27224 */ /* 0x040fe200078e02d2 */
[----:B------:R-:W-:Y:S01]  /*5ca0*/  STL [R1+0xf18], R14 ;  /* 0x000f180e01007387 */ /* 0x000fe20000100800 */
[----:B------:R-:W-:Y:S01]  /*5cb0*/  IMAD R221, R251, R228, R221 ;  /* 0x000000e4fbdd7224 */ /* 0x000fe200078e02dd */
[----:B------:R-:W-:Y:S01]  /*5cc0*/  IABS R228, R11 ;  /* 0x0000000b00e47213 */ /* 0x000fe20000000000 */
[----:B------:R-:W-:Y:S01]  /*5cd0*/  IMAD.HI.U32 R30, R29, R215, RZ ;  /* 0x000000d71d1e7227 */ /* 0x000fe200078e00ff */
[C---:B------:R-:W-:Y:S01]  /*5ce0*/  LOP3.LUT R11, R13.reuse, 0x1d6, RZ, 0xfc, !PT ;  /* 0x000001d60d0b7812 */ /* 0x040fe200078efcff */
[----:B------:R-:W-:Y:S01]  /*5cf0*/  STL [R1+0xf14], R12 ;  /* 0x000f140c01007387 */ /* 0x000fe20000100800 */
[----:B--2---:R-:W-:Y:S01]  /*5d00*/  LOP3.LUT R8, R13, 0x1da, RZ, 0xfc, !PT ;  /* 0x000001da0d087812 */ /* 0x004fe200078efcff */
[----:B------:R-:W-:Y:S01]  /*5d10*/  IMAD R209, R251, R31, R209 ;  /* 0x0000001ffbd17224 */ /* 0x000fe200078e02d1 */
[----:B------:R-:W-:Y:S01]  /*5d20*/  IABS R234, R10 ;  /* 0x0000000a00ea7213 */ /* 0x000fe20000000000 */
[----:B------:R-:W-:Y:S01]  /*5d30*/  IMAD.HI.U32 R233, R29, R226, RZ ;  /* 0x000000e21de97227 */ /* 0x000fe200078e00ff */
[----:B------:R-:W-:Y:S01]  /*5d40*/  STL [R1+0xf10], R11 ;  /* 0x000f100b01007387 */ /* 0x000fe20000100800 */
[----:B------:R-:W-:-:S02]  /*5d50*/  IABS R235, R8 ;  /* 0x0000000800eb7213 */ /* 0x000fc40000000000 */
[----:B------:R-:W-:Y:S01]  /*5d60*/  IMAD.MOV R232, RZ, RZ, -R232 ;  /* 0x000000ffffe87224 */ /* 0x000fe200078e0ae8 */
        /* <DEDUP_REMOVED lines=17> */
[C---:B------:R-:W-:Y:S01]  /*5e80*/  IMAD R226, R251.reuse, R233, R226 ;  /* 0x000000e9fbe27224 */ /* 0x040fe200078e02e2 */
[----:B------:R-:W-:Y:S01]  /*5e90*/  IABS R233, R11 ;  /* 0x0000000b00e97213 */ /* 0x000fe20000000000 */
[----:B------:R-:W-:Y:S01]  /*5ea0*/  IMAD R214, R251, R31, R214 ;  /* 0x0000001ffbd67224 */ /* 0x000fe200078e02d6 */
[----:B------:R-:W-:Y:S01]  /*5eb0*/  LOP3.LUT R11, R13, 0x1e0, RZ, 0xfc, !PT ;  /* 0x000001e00d0b7812 */ /* 0x000fe200078efcff */
[----:B------:R-:W-:-:S04]  /*5ec0*/  IMAD.HI.U32 R31, R29, R219, RZ ;  /* 0x000000db1d1f7227 */ /* 0x000fc800078e00ff */
[----:B------:R-:W-:-:S04]  /*5ed0*/  IMAD.HI.U32 R237, R29, R232, RZ ;  /* 0x000000e81ded7227 */ /* 0x000fc800078e00ff */
[----:B------:R-:W-:Y:S01]  /*5ee0*/  IMAD.MOV R30, RZ, RZ, -R30 ;  /* 0x000000ffff1e7224 */ /* 0x000fe200078e0a1e */
[----:B------:R-:W-:Y:S01]  /*5ef0*/  IADD3 R237, -R237, RZ, RZ ;  /* 0x000000ffeded7210 */ /* 0x000fe20007ffe1ff */
[----:B------:R-:W-:Y:S01]  /*5f00*/  IMAD R228, R251, R231, R228 ;  /* 0x000000e7fbe47224 */ /* 0x000fe200078e02e4 */
[----:B------:R-:W-:Y:S01]  /*5f10*/  IABS R231, R14 ;  /* 0x0000000e00e77213 */ /* 0x000fe20000000000 */
[----:B------:R-:W-:Y:S01]  /*5f20*/  IMAD.MOV R31, RZ, RZ, -R31 ;  /* 0x000000ffff1f7224 */ /* 0x000fe200078e0a1f */
[----:B------:R-:W-:Y:S01]  /*5f30*/  LOP3.LUT R14, R13, 0x1dc, RZ, 0xfc, !PT ;  /* 0x000001dc0d0e7812 */ /* 0x000fe200078efcff */
[----:B------:R-:W-:-:S03]  /*5f40*/  IMAD.HI.U32 R236, R29, R233, RZ ;  /* 0x000000e91dec7227 */ /* 0x000fc600078e00ff */
[----:B------:R-:W-:Y:S01]  /*5f50*/  IABS R242, R14 ;  /* 0x0000000e00f27213 */ /* 0x000fe20000000000 */
[----:B------:R-:W-:Y:S01]  /*5f60*/  IMAD R220, R251, R30, R220 ;  /* 0x0000001efbdc7224 */ /* 0x000fe200078e02dc */
[----:B------:R-:W-:Y:S01]  /*5f70*/  STL [R1+0xf04], R14 ;  /* 0x000f040e01007387 */ /* 0x000fe20000100800 */
[----:B------:R-:W-:-:S03]  /*5f80*/  IMAD.HI.U32 R30, R29, R225, RZ ;  /* 0x000000e11d1e7227 */ /* 0x000fc600078e00ff */
[----:B------:R1:W-:Y:S01]  /*5f90*/  STL [R1+0xf00], R12 ;  /* 0x000f000c01007387 */ /* 0x0003e20000100800 */
[----:B------:R-:W-:Y:S02]  /*5fa0*/  IMAD R219, R251, R31, R219 ;  /* 0x0000001ffbdb7224 */ /* 0x000fe400078e02db */
[----:B------:R-:W-:Y:S01]  /*5fb0*/  IMAD.MOV R236, RZ, RZ, -R236 ;  /* 0x000000ffffec7224 */ /* 0x000fe200078e0aec */
[----:B------:R-:W-:Y:S01]  /*5fc0*/  STL [R1+0xefc], R11 ;  /* 0x000efc0b01007387 */ /* 0x000fe20000100800 */
[----:B------:R-:W-:-:S03]  /*5fd0*/  IMAD.HI.U32 R31, R29, R224, RZ ;  /* 0x000000e01d1f7227 */ /* 0x000fc600078e00ff */
[----:B------:R2:W-:Y:S01]  /*5fe0*/  STL [R1+0xef8], R10 ;  /* 0x000ef80a01007387 */ /* 0x0005e20000100800 */
[C---:B------:R-:W-:Y:S01]  /*5ff0*/  IMAD R232, R251.reuse, R237, R232 ;  /* 0x000000edfbe87224 */ /* 0x040fe200078e02e8 */
[----:B------:R-:W-:Y:S01]  /*6000*/  IABS R237, R12 ;  /* 0x0000000c00ed7213 */ /* 0x000fe20000000000 */
[----:B------:R-:W-:Y:S01]  /*6010*/  IMAD.MOV R30, RZ, RZ, -R30 ;  /* 0x000000ffff1e7224 */ /* 0x000fe200078e0a1e */
[----:B------:R3:W-:Y:S01]  /*6020*/  STL [R1+0xef4], R8 ;  /* 0x000ef40801007387 */ /* 0x0007e20000100800 */
[----:B------:R-:W-:Y:S01]  /*6030*/  IMAD R233, R251, R236, R233 ;  /* 0x000000ecfbe97224 */ /* 0x000fe200078e02e9 */
[----:B-1----:R-:W-:Y:S01]  /*6040*/  LOP3.LUT R12, R13, 0x1e8, RZ, 0xfc, !PT ;  /* 0x000001e80d0c7812 */ /* 0x002fe200078efcff */
[----:B------:R-:W-:Y:S02]  /*6050*/  IMAD.MOV R31, RZ, RZ, -R31 ;  /* 0x000000ffff1f7224 */ /* 0x000fe400078e0a1f */
[----:B------:R-:W-:Y:S01]  /*6060*/  IMAD.HI.U32 R236, R29, R242, RZ ;  /* 0x000000f21dec7227 */ /* 0x000fe200078e00ff */
[----:B--2---:R-:W-:-:S03]  /*6070*/  LOP3.LUT R10, R13, 0x1ec, RZ, 0xfc, !PT ;  /* 0x000001ec0d0a7812 */ /* 0x004fc600078efcff */
[----:B------:R-:W-:Y:S01]  /*6080*/  IMAD.HI.U32 R238, R29, R231, RZ ;  /* 0x000000e71dee7227 */ /* 0x000fe200078e00ff */
[----:B---3--:R-:W-:Y:S02]  /*6090*/  LOP3.LUT R8, R13, 0x1e6, RZ, 0xfc, !PT ;  /* 0x000001e60d087812 */ /* 0x008fe400078efcff */
[----:B------:R-:W-:Y:S01]  /*60a0*/  IABS R244, R10 ;  /* 0x0000000a00f47213 */ /* 0x000fe20000000000 */
[----:B------:R-:W-:Y:S02]  /*60b0*/  IMAD R225, R251, R30, R225 ;  /* 0x0000001efbe17224 */ /* 0x000fe400078e02e1 */
[C---:B------:R-:W-:Y:S01]  /*60c0*/  IMAD.HI.U32 R30, R29.reuse, R230, RZ ;  /* 0x000000e61d1e7227 */ /* 0x040fe200078e00ff */
[----:B------:R-:W-:Y:S03]  /*60d0*/  STL [R1+0xef0], R8 ;  /* 0x000ef00801007387 */ /* 0x000fe60000100800 */
[----:B------:R-:W-:Y:S01]  /*60e0*/  IMAD.HI.U32 R241, R29, R237, RZ ;  /* 0x000000ed1df17227 */ /* 0x000fe200078e00ff */
[----:B------:R1:W-:Y:S03]  /*60f0*/  STL [R1+0xeec], R12 ;  /* 0x000eec0c01007387 */ /* 0x0003e60000100800 */
[----:B------:R-:W-:-:S02]  /*6100*/  IMAD R224, R251, R31, R224 ;  /* 0x0000001ffbe07224 */ /* 0x000fc400078e02e0 */
[----:B------:R-:W-:Y:S02]  /*6110*/  IMAD.MOV R236, RZ, RZ, -R236 ;  /* 0x000000ffffec7224 */ /* 0x000fe400078e0aec */
[----:B------:R-:W-:-:S04]  /*6120*/  IMAD.HI.U32 R31, R29, R229, RZ ;  /* 0x000000e51d1f7227 */ /* 0x000fc800078e00ff */
[----:B------:R-:W-:Y:S02]  /*6130*/  IMAD.MOV R238, RZ, RZ, -R238 ;  /* 0x000000ffffee7224 */ /* 0x000fe400078e0aee */
[----:B------:R-:W-:Y:S02]  /*6140*/  IMAD.MOV R30, RZ, RZ, -R30 ;  /* 0x000000ffff1e7224 */ /* 0x000fe400078e0a1e */
[----:B------:R-:W-:Y:S02]  /*6150*/  IMAD.MOV R241, RZ, RZ, -R241 ;  /* 0x000000fffff17224 */ /* 0x000fe400078e0af1 */
[C---:B------:R-:W-:Y:S01]  /*6160*/  IMAD R236, R251.reuse, R236, R242 ;  /* 0x000000ecfbec7224 */ /* 0x040fe200078e02f2 */
[----:B------:R-:W-:Y:S01]  /*6170*/  IABS R242, R12 ;  /* 0x0000000c00f27213 */ /* 0x000fe20000000000 */
[----:B------:R-:W-:Y:S01]  /*6180*/  IMAD.MOV R31, RZ, RZ, -R31 ;  /* 0x000000ffff1f7224 */ /* 0x000fe200078e0a1f */
[----:B-1----:R-:W1:Y:S01]  /*6190*/  S2R R12, SR_TID.X ;  /* 0x00000000000c7919 */ /* 0x002e620000002100 */
[C---:B------:R-:W-:Y:S01]  /*61a0*/  IMAD R231, R251.reuse, R238, R231 ;  /* 0x000000eefbe77224 */ /* 0x040fe200078e02e7 */
[----:B------:R-:W-:Y:S01]  /*61b0*/  IABS R238, R11 ;  /* 0x0000000b00ee7213 */ /* 0x000fe20000000000 */
[----:B------:R-:W-:Y:S01]  /*61c0*/  IMAD R230, R251, R30, R230 ;  /* 0x0000001efbe67224 */ /* 0x000fe200078e02e6 */
[----:B------:R-:W-:Y:S01]  /*61d0*/  LOP3.LUT R11, R13, 0x1ea, RZ, 0xfc, !PT ;  /* 0x000001ea0d0b7812 */ /* 0x000fe200078efcff */
[----:B------:R-:W-:Y:S01]  /*61e0*/  IMAD R237, R251, R241, R237 ;  /* 0x000000f1fbed7224 */ /* 0x000fe200078e02ed */
[----:B------:R-:W-:Y:S01]  /*61f0*/  IABS R241, R8 ;  /* 0x0000000800f17213 */ /* 0x000fe20000000000 */
[----:B------:R-:W-:Y:S01]  /*6200*/  IMAD.HI.U32 R30, R29, R235, RZ ;  /* 0x000000eb1d1e7227 */ /* 0x000fe200078e00ff */
[----:B------:R-:W-:Y:S01]  /*6210*/  LOP3.LUT R8, R13, 0x1ee, RZ, 0xfc, !PT ;  /* 0x000001ee0d087812 */ /* 0x000fe200078efcff */
[----:B------:R-:W-:Y:S02]  /*6220*/  STL [R1+0xee8], R11 ;  /* 0x000ee80b01007387 */ /* 0x000fe40000100800 */
[----:B------:R-:W-:Y:S01]  /*6230*/  IMAD R229, R251, R31, R229 ;  /* 0x0000001ffbe57224 */ /* 0x000fe200078e02e5 */
[----:B------:R-:W-:Y:S01]  /*6240*/  IABS R245, R8 ;  /* 0x0000000800f57213 */ /* 0x000fe20000000000 */
[----:B------:R-:W-:Y:S01]  /*6250*/  IMAD.HI.U32 R31, R29, R234, RZ ;  /* 0x000000ea1d1f7227 */ /* 0x000fe200078e00ff */
[----:B------:R2:W-:Y:S03]  /*6260*/  STL [R1+0xee4], R10 ;  /* 0x000ee40a01007387 */ /* 0x0005e60000100800 */
[----:B------:R-:W-:Y:S01]  /*6270*/  IMAD.MOV R30, RZ, RZ, -R30 ;  /* 0x000000ffff1e7224 */ /* 0x000fe200078e0a1e */
[----:B------:R3:W-:Y:S01]  /*6280*/  STL [R1+0xee0], R8 ;  /* 0x000ee00801007387 */ /* 0x0007e20000100800 */
[----:B------:R-:W-:-:S02]  /*6290*/  IMAD.MOV R31, RZ, RZ, -R31 ;  /* 0x000000ffff1f7224 */ /* 0x000fc400078e0a1f */
[----:B------:R-:W-:Y:S01]  /*62a0*/  IMAD.HI.U32 R243, R29, R240, RZ ;  /* 0x000000f01df37227 */ /* 0x000fe200078e00ff */
[----:B--2---:R-:W2:Y:S03]  /*62b0*/  LDL.LU R10, [R1+0x14] ;  /* 0x00001400010a7983 */ /* 0x004ea60000300800 */
[----:B------:R-:W-:Y:S02]  /*62c0*/  IMAD R235, R251, R30, R235 ;  /* 0x0000001efbeb7224 */ /* 0x000fe400078e02eb */
[----:B------:R-:W-:-:S04]  /*62d0*/  IMAD.HI.U32 R30, R29, R239, RZ ;  /* 0x000000ef1d1e7227 */ /* 0x000fc800078e00ff */
[----:B------:R-:W-:Y:S02]  /*62e0*/  IMAD R234, R251, R31, R234 ;  /* 0x0000001ffbea7224 */ /* 0x000fe400078e02ea */
[----:B------:R-:W-:Y:S02]  /*62f0*/  IMAD.MOV R243, RZ, RZ, -R243 ;  /* 0x000000fffff37224 */ /* 0x000fe400078e0af3 */
[----:B------:R-:W-:-:S04]  /*6300*/  IMAD.HI.U32 R31, R29, R238, RZ ;  /* 0x000000ee1d1f7227 */ /* 0x000fc800078e00ff */
[----:B------:R-:W-:Y:S02]  /*6310*/  IMAD.MOV R30, RZ, RZ, -R30 ;  /* 0x000000ffff1e7224 */ /* 0x000fe400078e0a1e */
[C---:B------:R-:W-:Y:S01]  /*6320*/  IMAD R240, R251.reuse, R243, R240 ;  /* 0x000000f3fbf07224 */ /* 0x040fe200078e02f0 */
[----:B------:R-:W-:Y:S01]  /*6330*/  IABS R243, R11 ;  /* 0x0000000b00f37213 */ /* 0x000fe20000000000 */
[----:B------:R-:W-:Y:S01]  /*6340*/  IMAD.MOV R31, RZ, RZ, -R31 ;  /* 0x000000ffff1f7224 */ /* 0x000fe200078e0a1f */
[----:B------:R-:W4:Y:S01]  /*6350*/  LDL.LU R11, [R1+0x10] ;  /* 0x00001000010b7983 */ /* 0x000f220000300800 */
[----:B------:R-:W-:Y:S02]  /*6360*/  IMAD R239, R251, R30, R239 ;  /* 0x0000001efbef7224 */ /* 0x000fe400078e02ef */
[----:B------:R-:W-:Y:S01]  /*6370*/  IMAD.HI.U32 R30, R29, R241, RZ ;  /* 0x000000f11d1e7227 */ /* 0x000fe200078e00ff */
[----:B------:R-:W4:Y:S03]  /*6380*/  LDL.LU R15, [R1+0xc] ;  /* 0x00000c00010f7983 */ /* 0x000f260000300800 */
[----:B------:R-:W-:Y:S01]  /*6390*/  IMAD R238, R251, R31, R238 ;  /* 0x0000001ffbee7224 */ /* 0x000fe200078e02ee */
[----:B------:R-:W4:Y:S01]  /*63a0*/  LDL.LU R14, [R1+0x8] ;  /* 0x00000800010e7983 */ /* 0x000f220000300800 */
[----:B---3--:R-:W-:-:S02]  /*63b0*/  IMAD.MOV.U32 R8, RZ, RZ, R246 ;  /* 0x000000ffff087224 */ /* 0x008fc400078e00f6 */
[----:B------:R-:W-:Y:S01]  /*63c0*/  IMAD.HI.U32 R31, R29, R243, RZ ;  /* 0x000000f31d1f7227 */ /* 0x000fe200078e00ff */
[----:B-1----:R-:W-:-:S03]  /*63d0*/  LOP3.LUT R12, R12, 0x3f, RZ, 0xc0, !PT ;  /* 0x0000003f0c0c7812 */ /* 0x002fc600078ec0ff */
[----:B------:R-:W-:-:S04]  /*63e0*/  IMAD.HI.U32 R246, R29, R244, RZ ;  /* 0x000000f41df67227 */ /* 0x000fc800078e00ff */
[----:B------:R-:W-:-:S04]  /*63f0*/  IMAD.HI.U32 R247, R29, R242, RZ ;  /* 0x000000f21df77227 */ /* 0x000fc800078e00ff */
[----:B------:R-:W-:Y:S02]  /*6400*/  IMAD.MOV R30, RZ, RZ, -R30 ;  /* 0x000000ffff1e7224 */ /* 0x000fe400078e0a1e */
[----:B------:R-:W-:-:S04]  /*6410*/  IMAD.HI.U32 R249, R29, R245, RZ ;  /* 0x000000f51df97227 */ /* 0x000fc800078e00ff */
[----:B------:R-:W-:Y:S02]  /*6420*/  IMAD.MOV R248, RZ, RZ, -R31 ;  /* 0x000000fffff87224 */ /* 0x000fe400078e0a1f */
[----:B------:R-:W-:Y:S01]  /*6430*/  IMAD.MOV R31, RZ, RZ, -R246 ;  /* 0x000000ffff1f7224 */ /* 0x000fe200078e0af6 */
[----:B------:R-:W-:Y:S01]  /*6440*/  LOP3.LUT R246, R13, 0x1f0, RZ, 0xfc, !PT ;  /* 0x000001f00df67812 */ /* 0x000fe200078efcff */
[----:B------:R-:W-:Y:S02]  /*6450*/  IMAD.MOV R247, RZ, RZ, -R247 ;  /* 0x000000fffff77224 */ /* 0x000fe400078e0af7 */
[C---:B------:R-:W-:Y:S02]  /*6460*/  IMAD R241, R251.reuse, R30, R241 ;  /* 0x0000001efbf17224 */ /* 0x040fe400078e02f1 */
[----:B------:R-:W-:Y:S02]  /*6470*/  IMAD.MOV R30, RZ, RZ, -R249 ;  /* 0x000000ffff1e7224 */ /* 0x000fe400078e0af9 */
[----:B------:R-:W-:Y:S01]  /*6480*/  IMAD R12, R250, 0x40, R12 ;  /* 0x00000040fa0c7824 */ /* 0x000fe200078e020c */
[----:B------:R-:W-:Y:S01]  /*6490*/  STL [R1+0xedc], R246 ;  /* 0x000edcf601007387 */ /* 0x000fe20000100800 */
[----:B------:R-:W-:Y:S01]  /*64a0*/  IMAD R242, R251, R247, R242 ;  /* 0x000000f7fbf27224 */ /* 0x000fe200078e02f2 */
[----:B------:R-:W-:Y:S01]  /*64b0*/  LOP3.LUT R247, R13, 0x1f2, RZ, 0xfc, !PT ;  /* 0x000001f20df77812 */ /* 0x000fe200078efcff */
[C---:B------:R-:W-:Y:S01]  /*64c0*/  IMAD R244, R251.reuse, R31, R244 ;  /* 0x0000001ffbf47224 */ /* 0x040fe200078e02f4 */
[----:B------:R1:W-:Y:S01]  /*64d0*/  STL [R1+0xe40], R12 ;  /* 0x000e400c01007387 */ /* 0x0003e20000100800 */
[----:B------:R-:W-:Y:S01]  /*64e0*/  IMAD R245, R251, R30, R245 ;  /* 0x0000001efbf57224 */ /* 0x000fe200078e02f5 */
[----:B------:R-:W-:-:S02]  /*64f0*/  LOP3.LUT R31, R13, 0x1f4, RZ, 0xfc, !PT ;  /* 0x000001f40d1f7812 */ /* 0x000fc400078efcff */
[----:B------:R-:W-:Y:S01]  /*6500*/  IABS R30, R12 ;  /* 0x0000000c001e7213 */ /* 0x000fe20000000000 */
[----:B------:R-:W-:Y:S01]  /*6510*/  STL [R1+0xed8], R247 ;  /* 0x000ed8f701007387 */ /* 0x000fe20000100800 */
[----:B-1----:R-:W-:-:S03]  /*6520*/  LOP3.LUT R12, R13, 0x1f6, RZ, 0xfc, !PT ;  /* 0x000001f60d0c7812 */ /* 0x002fc600078efcff */
[----:B------:R-:W-:Y:S01]  /*6530*/  STL [R1+0xed4], R31 ;  /* 0x000ed41f01007387 */ /* 0x000fe20000100800 */
[----:B------:R-:W-:-:S03]  /*6540*/  IABS R249, R12 ;  /* 0x0000000c00f97213 */ /* 0x000fc60000000000 */
[----:B------:R1:W-:Y:S04]  /*6550*/  STL [R1+0xed0], R12 ;  /* 0x000ed00c01007387 */ /* 0x0003e80000100800 */
[----:B-1----:R-:W3:Y:S01]  /*6560*/  LDL.LU R12, [R1+0x4] ;  /* 0x00000400010c7983 */ /* 0x002ee20000300800 */
[----:B------:R-:W-:Y:S01]  /*6570*/  IABS R246, R246 ;  /* 0x000000f600f67213 */ /* 0x000fe20000000000 */
[----:B------:R-:W-:Y:S01]  /*6580*/  IMAD R243, R251, R248, R243 ;  /* 0x000000f8fbf37224 */ /* 0x000fe200078e02f3 */
[----:B------:R-:W-:Y:S01]  /*6590*/  IABS R248, R31 ;  /* 0x0000001f00f87213 */ /* 0x000fe20000000000 */
[----:B------:R-:W-:Y:S01]  /*65a0*/  IMAD.HI.U32 R250, R8, R30, RZ ;  /* 0x0000001e08fa7227 */ /* 0x000fe200078e00ff */
[----:B------:R-:W-:-:S03]  /*65b0*/  IABS R8, c[0x0][0x178] ;  /* 0x00005e0000087a13 */ /* 0x000fc60000000000 */
[----:B------:R-:W-:Y:S01]  /*65c0*/  IMAD.HI.U32 R31, R29, R246, RZ ;  /* 0x000000f61d1f7227 */ /* 0x000fe200078e00ff */
[----:B------:R-:W-:-:S03]  /*65d0*/  IABS R247, R247 ;  /* 0x000000f700f77213 */ /* 0x000fc60000000000 */
[----:B------:R-:W-:Y:S02]  /*65e0*/  IMAD.MOV R31, RZ, RZ, -R31 ;  /* 0x000000ffff1f7224 */ /* 0x000fe400078e0a1f */
[----:B------:R-:W-:Y:S01]  /*65f0*/  IMAD.MOV R250, RZ, RZ, -R250 ;  /* 0x000000fffffa7224 */ /* 0x000fe200078e0afa */
[C---:B------:R-:W-:Y:S01]  /*6600*/  ISETP.GT.U32.AND P3, PT, R251.reuse, R3, PT ;  /* 0x00000003fb00720c */ /* 0x040fe20003f64070 */
[----:B------:R-:W-:Y:S02]  /*6610*/  IMAD R246, R251, R31, R246 ;  /* 0x0000001ffbf67224 */ /* 0x000fe400078e02f6 */
[----:B------:R-:W-:Y:S02]  /*6620*/  IMAD R8, R8, R250, R30 ;  /* 0x000000fa08087224 */ /* 0x000fe400078e021e */
[----:B------:R-:W-:-:S04]  /*6630*/  IMAD.HI.U32 R30, R29, R247, RZ ;  /* 0x000000f71d1e7227 */ /* 0x000fc800078e00ff */
[----:B------:R-:W-:Y:S02]  /*6640*/  IMAD.MOV R30, RZ, RZ, -R30 ;  /* 0x000000ffff1e7224 */ /* 0x000fe400078e0a1e */
[----:B------:R-:W-:-:S04]  /*6650*/  IMAD.HI.U32 R250, R29, R248, RZ ;  /* 0x000000f81dfa7227 */ /* 0x000fc800078e00ff */
[----:B------:R-:W-:Y:S02]  /*6660*/  IMAD.MOV R250, RZ, RZ, -R250 ;  /* 0x000000fffffa7224 */ /* 0x000fe400078e0afa */
[----:B------:R-:W-:-:S04]  /*6670*/  IMAD.HI.U32 R31, R29, R249, RZ ;  /* 0x000000f91d1f7227 */ /* 0x000fc800078e00ff */
[----:B------:R-:W-:Y:S01]  /*6680*/  IMAD.MOV R31, RZ, RZ, -R31 ;  /* 0x000000ffff1f7224 */ /* 0x000fe200078e0a1f */
[----:B--2---:R-:W-:-:S13]  /*6690*/  ISETP.GT.U32.AND P0, PT, R251, R10, PT ;  /* 0x0000000afb00720c */ /* 0x004fda0003f04070 */
[----:B------:R-:W-:Y:S01]  /*66a0*/  @!P0 IMAD.IADD R10, R10, 0x1, -R251 ;  /* 0x000000010a0a8824 */ /* 0x000fe200078e0afb */
[C---:B----4-:R-:W-:Y:S02]  /*66b0*/  ISETP.GT.U32.AND P1, PT, R251.reuse, R11, PT ;  /* 0x0000000bfb00720c */ /* 0x050fe40003f24070 */
[C---:B------:R-:W-:Y:S02]  /*66c0*/  ISETP.GT.U32.AND P5, PT, R251.reuse, R15, PT ;  /* 0x0000000ffb00720c */ /* 0x040fe40003fa4070 */
[----:B------:R-:W-:Y:S02]  /*66d0*/  ISETP.GT.U32.AND P2, PT, R251, R14, PT ;  /* 0x0000000efb00720c */ /* 0x000fe40003f44070 */
[----:B------:R-:W-:-:S04]  /*66e0*/  IABS R251, c[0x0][0x178] ;  /* 0x00005e0000fb7a13 */ /* 0x000fc80000000000 */
[----:B------:R-:W-:Y:S02]  /*66f0*/  ISETP.GT.U32.AND P4, PT, R251, R8, PT ;  /* 0x00000008fb00720c */ /* 0x000fe40003f84070 */
[----:B------:R-:W-:-:S05]  /*6700*/  IABS R251, c[0x0][0x17c] ;  /* 0x00005f0000fb7a13 */ /* 0x000fca0000000000 */
[----:B------:R-:W-:Y:S01]  /*6710*/  IMAD R247, R251, R30, R247 ;  /* 0x0000001efbf77224 */ /* 0x000fe200078e02f7 */
[----:B------:R-:W-:Y:S02]  /*6720*/  IABS R30, c[0x0][0x178] ;  /* 0x00005e00001e7a13 */ /* 0x000fe40000000000 */
[----:B------:R-:W-:Y:S02]  /*6730*/  @!P1 IADD3 R11, R11, -R251, RZ ;  /* 0x800000fb0b0b9210 */ /* 0x000fe40007ffe0ff */
[----:B------:R-:W-:Y:S01]  /*6740*/  ISETP.GT.U32.AND P1, PT, R251, R10, PT ;  /* 0x0000000afb00720c */ /* 0x000fe20003f24070 */
[----:B------:R-:W-:Y:S01]  /*6750*/  @!P5 IMAD.IADD R15, R15, 0x1, -R251 ;  /* 0x000000010f0fd824 */ /* 0x000fe200078e0afb */
[C---:B------:R-:W-:Y:S01]  /*6760*/  ISETP.GT.U32.AND P0, PT, R251.reuse, R11, PT ;  /* 0x0000000bfb00720c */ /* 0x040fe20003f04070 */
[----:B------:R-:W-:Y:S02]  /*6770*/  @!P4 IMAD.IADD R8, R8, 0x1, -R30 ;  /* 0x000000010808c824 */ /* 0x000fe400078e0a1e */
[----:B------:R-:W-:-:S02]  /*6780*/  IMAD R248, R251, R250, R248 ;  /* 0x000000fafbf87224 */ /* 0x000fc400078e02f8 */
[----:B------:R-:W2:Y:S01]  /*6790*/  LDL.LU R250, [R1] ;  /* 0x0000000001fa7983 */ /* 0x000ea20000300800 */
[----:B------:R-:W-:-:S03]  /*67a0*/  ISETP.GT.U32.AND P6, PT, R251, R15, PT ;  /* 0x0000000ffb00720c */ /* 0x000fc60003fc4070 */
[----:B------:R1:W-:Y:S01]  /*67b0*/  STL [R1+0x18], R8 ;  /* 0x0000180801007387 */ /* 0x0003e20000100800 */
[--C-:B------:R-:W-:Y:S02]  /*67c0*/  @!P2 IMAD.IADD R14, R14, 0x1, -R251.reuse ;  /* 0x000000010e0ea824 */ /* 0x100fe400078e0afb */
[--C-:B------:R-:W-:Y:S01]  /*67d0*/  @!P1 IMAD.IADD R10, R10, 0x1, -R251.reuse ;  /* 0x000000010a0a9824 */ /* 0x100fe200078e0afb */
[----:B-1----:R-:W4:Y:S02]  /*67e0*/  LDL.LU R8, [R1+0x1448] ;  /* 0x0014480001087983 */ /* 0x002f240000300800 */
[----:B------:R-:W-:Y:S01]  /*67f0*/  ISETP.GT.U32.AND P4, PT, R251, R14, PT ;  /* 0x0000000efb00720c */ /* 0x000fe20003f84070 */
[--C-:B------:R-:W-:Y:S01]  /*6800*/  @!P0 IMAD.IADD R11, R11, 0x1, -R251.reuse ;  /* 0x000000010b0b8824 */ /* 0x100fe200078e0afb */
[----:B------:R1:W-:Y:S02]  /*6810*/  STL [R1+0x14], R10 ;  /* 0x0000140a01007387 */ /* 0x0003e40000100800 */
[----:B------:R-:W-:-:S02]  /*6820*/  @!P6 IMAD.IADD R15, R15, 0x1, -R251 ;  /* 0x000000010f0fe824 */ /* 0x000fc400078e0afb */
[C---:B------:R-:W-:Y:S01]  /*6830*/  IMAD R249, R251.reuse, R31, R249 ;  /* 0x0000001ffbf97224 */ /* 0x040fe200078e02f9 */
[----:B-1----:R-:W4:Y:S01]  /*6840*/  LDL.LU R10, [R1+0x1444] ;  /* 0x00144400010a7983 */ /* 0x002f220000300800 */
[----:B---3--:R-:W-:-:S03]  /*6850*/  ISETP.GT.U32.AND P5, PT, R251, R12, PT ;  /* 0x0000000cfb00720c */ /* 0x008fc60003fa4070 */
[----:B------:R1:W-:Y:S01]  /*6860*/  STL [R1+0x10], R11 ;  /* 0x0000100b01007387 */ /* 0x0003e20000100800 */
[----:B------:R-:W-:Y:S01]  /*6870*/  LOP3.LUT R31, R13, 0x1f8, RZ, 0xfc, !PT ;  /* 0x000001f80d1f7812 */ /* 0x000fe200078efcff */
[--C-:B------:R-:W-:Y:S02]  /*6880*/  @!P4 IMAD.IADD R14, R14, 0x1, -R251.reuse ;  /* 0x000000010e0ec824 */ /* 0x100fe400078e0afb */
[----:B-1----:R-:W3:Y:S06]  /*6890*/  LDL.LU R11, [R1+0x1440] ;  /* 0x00144000010b7983 */ /* 0x002eec0000300800 */
[----:B------:R-:W-:-:S05]  /*68a0*/  @!P5 IMAD.IADD R12, R12, 0x1, -R251 ;  /* 0x000000010c0cd824 */ /* 0x000fca00078e0afb */
[----:B------:R-:W-:Y:S01]  /*68b0*/  ISETP.GT.U32.AND P6, PT, R251, R12, PT ;  /* 0x0000000cfb00720c */ /* 0x000fe20003fc4070 */
[----:B------:R-:W-:Y:S01]  /*68c0*/  STL [R1+0xecc], R31 ;  /* 0x000ecc1f01007387 */ /* 0x000fe20000100800 */
[----:B------:R-:W-:-:S03]  /*68d0*/  LOP3.LUT R30, R13, 0x1fa, RZ, 0xfc, !PT ;  /* 0x000001fa0d1e7812 */ /* 0x000fc600078efcff */
[----:B------:R1:W-:Y:S08]  /*68e0*/  STL [R1+0xc], R15 ;  /* 0x00000c0f01007387 */ /* 0x0003f00000100800 */
[--C-:B------:R-:W-:Y:S01]  /*68f0*/  @!P6 IMAD.IADD R12, R12, 0x1, -R251.reuse ;  /* 0x000000010c0ce824 */ /* 0x100fe200078e0afb */
[----:B-1----:R-:W3:Y:S04]  /*6900*/  LDL.LU R15, [R1+0x143c] ;  /* 0x00143c00010f7983 */ /* 0x002ee80000300800 */
[----:B------:R1:W-:Y:S04]  /*6910*/  STL [R1+0x8], R14 ;  /* 0x0000080e01007387 */ /* 0x0003e80000100800 */
[----:B-1----:R-:W3:Y:S04]  /*6920*/  LDL.LU R14, [R1+0x1438] ;  /* 0x00143800010e7983 */ /* 0x002ee80000300800 */
[----:B------:R-:W3:Y:S04]  /*6930*/  LDL.LU R13, [R1+0x1434] ;  /* 0x00143400010d7983 */ /* 0x000ee80000300800 */
[----:B------:R-:W-:Y:S04]  /*6940*/  STL [R1+0xec8], R30 ;  /* 0x000ec81e01007387 */ /* 0x000fe80000100800 */
[----:B------:R1:W-:Y:S04]  /*6950*/  STL [R1+0x4], R12 ;  /* 0x0000040c01007387 */ /* 0x0003e80000100800 */
[----:B-1----:R-:W3:Y:S01]  /*6960*/  LDL.LU R12, [R1+0x1430] ;  /* 0x00143000010c7983 */ /* 0x002ee20000300800 */
[----:B------:R-:W-:Y:S01]  /*6970*/  @!P3 IMAD.IADD R3, R3, 0x1, -R251 ;  /* 0x000000010303b824 */ /* 0x000fe200078e0afb */
[----:B------:R-:W-:-:S02]  /*6980*/  ISETP.GT.U32.AND P2, PT, R251, R252, PT ;  /* 0x000000fcfb00720c */ /* 0x000fc40003f44070 */
[C---:B------:R-:W-:Y:S02]  /*6990*/  ISETP.GT.U32.AND P1, PT, R251.reuse, R7, PT ;  /* 0x00000007fb00720c */ /* 0x040fe40003f24070 */
[----:B------:R-:W-:-:S09]  /*69a0*/  ISETP.GT.U32.AND P5, PT, R251, R9, PT ;  /* 0x00000009fb00720c */ /* 0x000fd20003fa4070 */
[--C-:B------:R-:W-:Y:S02]  /*69b0*/  @!P2 IMAD.IADD R252, R252, 0x1, -R251.reuse ;  /* 0x00000001fcfca824 */ /* 0x100fe400078e0afb */
[----:B------:R-:W-:-:S03]  /*69c0*/  @!P1 IMAD.IADD R7, R7, 0x1, -R251 ;  /* 0x0000000107079824 */ /* 0x000fc600078e0afb */
[----:B------:R-:W-:Y:S01]  /*69d0*/  ISETP.GT.U32.AND P1, PT, R251, R252, PT ;  /* 0x000000fcfb00720c */ /* 0x000fe20003f24070 */
[----:B------:R-:W-:-:S12]  /*69e0*/  @!P5 IMAD.IADD R9, R9, 0x1, -R251 ;  /* 0x000000010909d824 */ /* 0x000fd800078e0afb */
[----:B------:R-:W-:Y:S01]  /*69f0*/  @!P1 IMAD.IADD R252, R252, 0x1, -R251 ;  /* 0x00000001fcfc9824 */ /* 0x000fe200078e0afb */
[C---:B--2---:R-:W-:Y:S02]  /*6a00*/  ISETP.GT.U32.AND P3, PT, R251.reuse, R250, PT ;  /* 0x000000fafb00720c */ /* 0x044fe40003f64070 */
[----:B----4-:R-:W-:-:S11]  /*6a10*/  ISETP.GT.U32.AND P0, PT, R251, R8, PT ;  /* 0x00000008fb00720c */ /* 0x010fd60003f04070 */
[----:B------:R-:W-:-:S05]  /*6a20*/  @!P3 IMAD.IADD R250, R250, 0x1, -R251 ;  /* 0x00000001fafab824 */ /* 0x000fca00078e0afb */
[C---:B------:R-:W-:Y:S02]  /*6a30*/  ISETP.GT.U32.AND P4, PT, R251.reuse, R250, PT ;  /* 0x000000fafb00720c */ /* 0x040fe40003f84070 */
[C---:B------:R-:W-:Y:S01]  /*6a40*/  ISETP.GT.U32.AND P3, PT, R251.reuse, R10, PT ;  /* 0x0000000afb00720c */ /* 0x040fe20003f64070 */
[----:B------:R-:W-:Y:S01]  /*6a50*/  @!P0 IMAD.IADD R8, R8, 0x1, -R251 ;  /* 0x0000000108088824 */ /* 0x000fe200078e0afb */
[----:B------:R-:W-:-:S09]  /*6a60*/  ISETP.GT.U32.AND P0, PT, R251, R7, PT ;  /* 0x00000007fb00720c */ /* 0x000fd20003f04070 */
[--C-:B------:R-:W-:Y:S01]  /*6a70*/  @!P4 IMAD.IADD R250, R250, 0x1, -R251.reuse ;  /* 0x00000001fafac824 */ /* 0x100fe200078e0afb */
[C---:B---3--:R-:W-:Y:S01]  /*6a80*/  ISETP.GT.U32.AND P2, PT, R251.reuse, R11, PT ;  /* 0x0000000bfb00720c */ /* 0x048fe20003f44070 */
[--C-:B------:R-:W-:Y:S01]  /*6a90*/  @!P3 IMAD.IADD R10, R10, 0x1, -R251.reuse ;  /* 0x000000010a0ab824 */ /* 0x100fe200078e0afb */
[----:B------:R-:W-:Y:S01]  /*6aa0*/  ISETP.GT.U32.AND P6, PT, R251, R8, PT ;  /* 0x00000008fb00720c */ /* 0x000fe20003fc4070 */
[----:B------:R-:W-:Y:S01]  /*6ab0*/  @!P0 IMAD.IADD R7, R7, 0x1, -R251 ;  /* 0x0000000107078824 */ /* 0x000fe200078e0afb */
[C---:B------:R-:W-:Y:S02]  /*6ac0*/  ISETP.GT.U32.AND P3, PT, R251.reuse, R9, PT ;  /* 0x00000009fb00720c */ /* 0x040fe40003f64070 */
[----:B------:R-:W-:-:S07]  /*6ad0*/  ISETP.GT.U32.AND P4, PT, R251, R10, PT ;  /* 0x0000000afb00720c */ /* 0x000fce0003f84070 */
[----:B------:R-:W-:-:S05]  /*6ae0*/  @!P2 IMAD.IADD R11, R11, 0x1, -R251 ;  /* 0x000000010b0ba824 */ /* 0x000fca00078e0afb */
[----:B------:R-:W-:Y:S01]  /*6af0*/  ISETP.GT.U32.AND P2, PT, R251, R11, PT ;  /* 0x0000000bfb00720c */ /* 0x000fe20003f44070 */
[--C-:B------:R-:W-:Y:S01]  /*6b00*/  @!P3 IMAD.IADD R9, R9, 0x1, -R251.reuse ;  /* 0x000000010909b824 */ /* 0x100fe200078e0afb */
[----:B------:R-:W-:Y:S01]  /*6b10*/  @!P6 IADD3 R8, R8, -R251, RZ ;  /* 0x800000fb0808e210 */ /* 0x000fe20007ffe0ff */
[----:B------:R-:W-:Y:S01]  /*6b20*/  @!P4 IMAD.IADD R10, R10, 0x1, -R251 ;  /* 0x000000010a0ac824 */ /* 0x000fe200078e0afb */
[C---:B------:R-:W-:Y:S02]  /*6b30*/  ISETP.GT.U32.AND P6, PT, R251.reuse, R15, PT ;  /* 0x0000000ffb00720c */ /* 0x040fe40003fc4070 */
[C---:B------:R-:W-:Y:S02]  /*6b40*/  ISETP.GT.U32.AND P0, PT, R251.reuse, R14, PT ;  /* 0x0000000efb00720c */ /* 0x040fe40003f04070 */
[C---:B------:R-:W-:Y:S02]  /*6b50*/  ISETP.GT.U32.AND P1, PT, R251.reuse, R13, PT ;  /* 0x0000000dfb00720c */ /* 0x040fe40003f24070 */
[----:B------:R-:W-:-:S02]  /*6b60*/  ISETP.GT.U32.AND P3, PT, R251, R16, PT ;  /* 0x00000010fb00720c */ /* 0x000fc40003f64070 */
[----:B------:R-:W-:Y:S01]  /*6b70*/  ISETP.GT.U32.AND P4, PT, R251, R17, PT ;  /* 0x00000011fb00720c */ /* 0x000fe20003f84070 */
[----:B------:R-:W-:-:S06]  /*6b80*/  @!P2 IMAD.IADD R11, R11, 0x1, -R251 ;  /* 0x000000010b0ba824 */ /* 0x000fcc00078e0afb */
[--C-:B------:R-:W-:Y:S01]  /*6b90*/  @!P0 IMAD.IADD R14, R14, 0x1, -R251.reuse ;  /* 0x000000010e0e8824 */ /* 0x100fe200078e0afb */
[----:B------:R-:W-:Y:S01]  /*6ba0*/  ISETP.GT.U32.AND P5, PT, R251, R12, PT ;  /* 0x0000000cfb00720c */ /* 0x000fe20003fa4070 */
[----:B------:R-:W-:Y:S01]  /*6bb0*/  @!P1 IMAD.IADD R13, R13, 0x1, -R251 ;  /* 0x000000010d0d9824 */ /* 0x000fe200078e0afb */
[C---:B------:R-:W-:Y:S02]  /*6bc0*/  ISETP.GT.U32.AND P1, PT, R251.reuse, R18, PT ;  /* 0x00000012fb00720c */ /* 0x040fe40003f24070 */
[C---:B------:R-:W-:Y:S02]  /*6bd0*/  ISETP.GT.U32.AND P0, PT, R251.reuse, R14, PT ;  /* 0x0000000efb00720c */ /* 0x040fe40003f04070 */
[----:B------:R-:W-:-:S07]  /*6be0*/  ISETP.GT.U32.AND P2, PT, R251, R13, PT ;  /* 0x0000000dfb00720c */ /* 0x000fce0003f44070 */
[----:B------:R-:W-:-:S05]  /*6bf0*/  @!P5 IMAD.IADD R12, R12, 0x1, -R251 ;  /* 0x000000010c0cd824 */ /* 0x000fca00078e0afb */
[----:B------:R-:W-:Y:S01]  /*6c00*/  ISETP.GT.U32.AND P5, PT, R251, R12, PT ;  /* 0x0000000cfb00720c */ /* 0x000fe20003fa4070 */
[--C-:B------:R-:W-:Y:S01]  /*6c10*/  @!P6 IMAD.IADD R15, R15, 0x1, -R251.reuse ;  /* 0x000000010f0fe824 */ /* 0x100fe200078e0afb */
[C---:B------:R-:W-:Y:S01]  /*6c20*/  ISETP.GT.U32.AND P6, PT, R251.reuse, R19, PT ;  /* 0x00000013fb00720c */ /* 0x040fe20003fc4070 */
[--C-:B------:R-:W-:Y:S01]  /*6c30*/  @!P3 IMAD.IADD R16, R16, 0x1, -R251.reuse ;  /* 0x000000011010b824 */ /* 0x100fe200078e0afb */
[----:B------:R-:W-:Y:S01]  /*6c40*/  ISETP.GT.U32.AND P3, PT, R251, R20, PT ;  /* 0x00000014fb00720c */ /* 0x000fe20003f64070 */
[--C-:B------:R-:W-:Y:S02]  /*6c50*/  @!P4 IMAD.IADD R17, R17, 0x1, -R251.reuse ;  /* 0x000000011111c824 */ /* 0x100fe400078e0afb */
[--C-:B------:R-:W-:Y:S01]  /*6c60*/  @!P1 IMAD.IADD R18, R18, 0x1, -R251.reuse ;  /* 0x0000000112129824 */ /* 0x100fe200078e0afb */
[----:B------:R-:W-:Y:S01]  /*6c70*/  ISETP.GT.U32.AND P4, PT, R251, R16, PT ;  /* 0x00000010fb00720c */ /* 0x000fe20003f84070 */
[--C-:B------:R-:W-:Y:S01]  /*6c80*/  @!P2 IMAD.IADD R13, R13, 0x1, -R251.reuse ;  /* 0x000000010d0da824 */ /* 0x100fe200078e0afb */
[C---:B------:R-:W-:Y:S01]  /*6c90*/  ISETP.GT.U32.AND P2, PT, R251.reuse, R17, PT ;  /* 0x00000011fb00720c */ /* 0x040fe20003f44070 */
[----:B------:R-:W-:Y:S01]  /*6ca0*/  @!P0 IMAD.IADD R14, R14, 0x1, -R251 ;  /* 0x000000010e0e8824 */ /* 0x000fe200078e0afb */
[----:B------:R-:W-:-:S02]  /*6cb0*/  ISETP.GT.U32.AND P1, PT, R251, R21, PT ;  /* 0x00000015fb00720c */ /* 0x000fc40003f24070 */
[C---:B------:R-:W-:Y:S01]  /*6cc0*/  ISETP.GT.U32.AND P0, PT, R251.reuse, R22, PT ;  /* 0x00000016fb00720c */ /* 0x040fe20003f04070 */
[--C-:B------:R-:W-:Y:S01]  /*6cd0*/  @!P5 IMAD.IADD R12, R12, 0x1, -R251.reuse ;  /* 0x000000010c0cd824 */ /* 0x100fe200078e0afb */
[----:B------:R-:W-:Y:S01]  /*6ce0*/  ISETP.GT.U32.AND P5, PT, R251, R15, PT ;  /* 0x0000000ffb00720c */ /* 0x000fe20003fa4070 */
[--C-:B------:R-:W-:Y:S02]  /*6cf0*/  @!P6 IMAD.IADD R19, R19, 0x1, -R251.reuse ;  /* 0x000000011313e824 */ /* 0x100fe400078e0afb */
[--C-:B------:R-:W-:Y:S02]  /*6d00*/  @!P3 IMAD.IADD R20, R20, 0x1, -R251.reuse ;  /* 0x000000011414b824 */ /* 0x100fe400078e0afb */
[--C-:B------:R-:W-:Y:S01]  /*6d10*/  @!P4 IMAD.IADD R16, R16, 0x1, -R251.reuse ;  /* 0x000000011010c824 */ /* 0x100fe200078e0afb */
[----:B------:R-:W-:Y:S01]  /*6d20*/  ISETP.GT.U32.AND P3, PT, R251, R19, PT ;  /* 0x00000013fb00720c */ /* 0x000fe20003f64070 */
[--C-:B------:R-:W-:Y:S01]  /*6d30*/  @!P2 IMAD.IADD R17, R17, 0x1, -R251.reuse ;  /* 0x000000011111a824 */ /* 0x100fe200078e0afb */
[----:B------:R-:W-:Y:S01]  /*6d40*/  ISETP.GT.U32.AND P4, PT, R251, R20, PT ;  /* 0x00000014fb00720c */ /* 0x000fe20003f84070 */
[--C-:B------:R-:W-:Y:S01]  /*6d50*/  @!P1 IMAD.IADD R21, R21, 0x1, -R251.reuse ;  /* 0x0000000115159824 */ /* 0x100fe200078e0afb */
[C---:B------:R-:W-:Y:S01]  /*6d60*/  ISETP.GT.U32.AND P2, PT, R251.reuse, R24, PT ;  /* 0x00000018fb00720c */ /* 0x040fe20003f44070 */
[--C-:B------:R-:W-:Y:S01]  /*6d70*/  @!P0 IMAD.IADD R22, R22, 0x1, -R251.reuse ;  /* 0x0000000116168824 */ /* 0x100fe200078e0afb */
[----:B------:R-:W-:Y:S01]  /*6d80*/  ISETP.GT.U32.AND P1, PT, R251, R25, PT ;  /* 0x00000019fb00720c */ /* 0x000fe20003f24070 */
[----:B------:R-:W-:Y:S01]  /*6d90*/  @!P5 IMAD.IADD R15, R15, 0x1, -R251 ;  /* 0x000000010f0fd824 */ /* 0x000fe200078e0afb */
[----:B------:R-:W-:-:S02]  /*6da0*/  ISETP.GT.U32.AND P5, PT, R251, R23, PT ;  /* 0x00000017fb00720c */ /* 0x000fc40003fa4070 */
[C---:B------:R-:W-:Y:S02]  /*6db0*/  ISETP.GT.U32.AND P0, PT, R251.reuse, R22, PT ;  /* 0x00000016fb00720c */ /* 0x040fe40003f04070 */
[----:B------:R-:W-:Y:S02]  /*6dc0*/  ISETP.GT.U32.AND P6, PT, R251, R18, PT ;  /* 0x00000012fb00720c */ /* 0x000fe40003fc4070 */
[----:B------:R-:W-:Y:S01]  /*6dd0*/  @!P3 IADD3 R19, R19, -R251, RZ ;  /* 0x800000fb1313b210 */ /* 0x000fe20007ffe0ff */
[--C-:B------:R-:W-:Y:S01]  /*6de0*/  @!P4 IMAD.IADD R20, R20, 0x1, -R251.reuse ;  /* 0x000000011414c824 */ /* 0x100fe200078e0afb */
[C---:B------:R-:W-:Y:S01]  /*6df0*/  ISETP.GT.U32.AND P3, PT, R251.reuse, R26, PT ;  /* 0x0000001afb00720c */ /* 0x040fe20003f64070 */
[--C-:B------:R-:W-:Y:S01]  /*6e00*/  @!P2 IMAD.IADD R24, R24, 0x1, -R251.reuse ;  /* 0x000000011818a824 */ /* 0x100fe200078e0afb */
[----:B------:R-:W-:Y:S01]  /*6e10*/  ISETP.GT.U32.AND P4, PT, R251, R27, PT ;  /* 0x0000001bfb00720c */ /* 0x000fe20003f84070 */
        /* <DEDUP_REMOVED lines=8> */
[C---:B------:R-:W-:Y:S01]  /*6ea0*/  ISETP.GT.U32.AND P6, PT, R251.reuse, R21, PT ;  /* 0x00000015fb00720c */ /* 0x040fe20003fc4070 */
[--C-:B------:R-:W-:Y:S01]  /*6eb0*/  @!P3 IMAD.IADD R26, R26, 0x1, -R251.reuse ;  /* 0x000000011a1ab824 */ /* 0x100fe200078e0afb */
[----:B------:R-:W-:Y:S01]  /*6ec0*/  ISETP.GT.U32.AND P3, PT, R251, R5, PT ;  /* 0x00000005fb00720c */ /* 0x000fe20003f64070 */
[--C-:B------:R-:W-:Y:S01]  /*6ed0*/  @!P4 IMAD.IADD R27, R27, 0x1, -R251.reuse ;  /* 0x000000011b1bc824 */ /* 0x100fe200078e0afb */
[C---:B------:R-:W-:Y:S01]  /*6ee0*/  ISETP.GT.U32.AND P4, PT, R251.reuse, R4, PT ;  /* 0x00000004fb00720c */ /* 0x040fe20003f84070 */
[--C-:B------:R-:W-:Y:S01]  /*6ef0*/  @!P2 IMAD.IADD R6, R6, 0x1, -R251.reuse ;  /* 0x000000010606a824 */ /* 0x100fe200078e0afb */
[C---:B------:R-:W-:Y:S01]  /*6f00*/  ISETP.GT.U32.AND P2, PT, R251.reuse, R2, PT ;  /* 0x00000002fb00720c */ /* 0x040fe20003f44070 */
[--C-:B------:R-:W-:Y:S01]  /*6f10*/  @!P5 IMAD.IADD R28, R28, 0x1, -R251.reuse ;  /* 0x000000011c1cd824 */ /* 0x100fe200078e0afb */
[C---:B------:R-:W-:Y:S01]  /*6f20*/  ISETP.GT.U32.AND P5, PT, R251.reuse, R26, PT ;  /* 0x0000001afb00720c */ /* 0x040fe20003fa4070 */
[--C-:B------:R-:W-:Y:S01]  /*6f30*/  @!P0 IMAD.IADD R24, R24, 0x1, -R251.reuse ;  /* 0x0000000118188824 */ /* 0x100fe200078e0afb */
[----:B------:R-:W-:Y:S01]  /*6f40*/  ISETP.GT.U32.AND P0, PT, R251, R32, PT ;  /* 0x00000020fb00720c */ /* 0x000fe20003f04070 */
[--C-:B------:R-:W-:Y:S01]  /*6f50*/  @!P1 IMAD.IADD R25, R25, 0x1, -R251.reuse ;  /* 0x0000000119199824 */ /* 0x100fe200078e0afb */
[----:B------:R-:W-:Y:S01]  /*6f60*/  ISETP.GT.U32.AND P1, PT, R251, R0, PT ;  /* 0x00000000fb00720c */ /* 0x000fe20003f24070 */
[--C-:B------:R-:W-:Y:S01]  /*6f70*/  @!P6 IMAD.IADD R21, R21, 0x1, -R251.reuse ;  /* 0x000000011515e824 */ /* 0x100fe200078e0afb */
[----:B------:R-:W-:Y:S01]  /*6f80*/  ISETP.GT.U32.AND P6, PT, R251, R23, PT ;  /* 0x00000017fb00720c */ /* 0x000fe20003fc4070 */
[--C-:B------:R-:W-:Y:S01]  /*6f90*/  @!P3 IMAD.IADD R5, R5, 0x1, -R251.reuse ;  /* 0x000000010505b824 */ /* 0x100fe200078e0afb */
[----:B------:R-:W-:Y:S01]  /*6fa0*/  ISETP.GT.U32.AND P3, PT, R251, R3, PT ;  /* 0x00000003fb00720c */ /* 0x000fe20003f64070 */
[----:B------:R-:W-:-:S02]  /*6fb0*/  @!P4 IMAD.IADD R4, R4, 0x1, -R251 ;  /* 0x000000010404c824 */ /* 0x000fc400078e0afb */
[--C-:B------:R-:W-:Y:S01]  /*6fc0*/  @!P2 IMAD.IADD R2, R2, 0x1, -R251.reuse ;  /* 0x000000010202a824 */ /* 0x100fe200078e0afb */
[C---:B------:R-:W-:Y:S01]  /*6fd0*/  ISETP.GT.U32.AND P4, PT, R251.reuse, R28, PT ;  /* 0x0000001cfb00720c */ /* 0x040fe20003f84070 */
[--C-:B------:R-:W-:Y:S01]  /*6fe0*/  @!P5 IMAD.IADD R26, R26, 0x1, -R251.reuse ;  /* 0x000000011a1ad824 */ /* 0x100fe200078e0afb */
[C---:B------:R-:W-:Y:S01]  /*6ff0*/  ISETP.GT.U32.AND P5, PT, R251.reuse, R6, PT ;  /* 0x00000006fb00720c */ /* 0x040fe20003fa4070 */
[--C-:B------:R-:W-:Y:S01]  /*7000*/  @!P0 IMAD.IADD R32, R32, 0x1, -R251.reuse ;  /* 0x0000000120208824 */ /* 0x100fe200078e0afb */
[C---:B------:R-:W-:Y:S01]  /*7010*/  ISETP.GT.U32.AND P0, PT, R251.reuse, R4, PT ;  /* 0x00000004fb00720c */ /* 0x040fe20003f04070 */
[--C-:B------:R-:W-:Y:S01]  /*7020*/  @!P1 IMAD.IADD R0, R0, 0x1, -R251.reuse ;  /* 0x0000000100009824 */ /* 0x100fe200078e0afb */
[C---:B------:R-:W-:Y:S02]  /*7030*/  ISETP.GT.U32.AND P1, PT, R251.reuse, R2, PT ;  /* 0x00000002fb00720c */ /* 0x040fe40003f24070 */
[----:B------:R-:W-:Y:S01]  /*7040*/  ISETP.GT.U32.AND P2, PT, R251, R5, PT ;  /* 0x00000005fb00720c */ /* 0x000fe20003f44070 */
[----:B------:R-:W-:Y:S01]  /*7050*/  @!P6 IMAD.IADD R23, R23, 0x1, -R251 ;  /* 0x000000011717e824 */ /* 0x000fe200078e0afb */
[----:B------:R-:W-:-:S02]  /*7060*/  ISETP.GT.U32.AND P6, PT, R251, R27, PT ;  /* 0x0000001bfb00720c */ /* 0x000fc40003fc4070 */
[----:B------:R-:W-:Y:S02]  /*7070*/  @!P3 IADD3 R3, R3, -R251, RZ ;  /* 0x800000fb0303b210 */ /* 0x000fe40007ffe0ff */
[C---:B------:R-:W-:Y:S01]  /*7080*/  ISETP.GT.U32.AND P3, PT, R251.reuse, R32, PT ;  /* 0x00000020fb00720c */ /* 0x040fe20003f64070 */
        /* <DEDUP_REMOVED lines=40> */
[----:B------:R-:W-:-:S03]  /*7310*/  @!P3 IMAD.IADD R45, R45, 0x1, -R251 ;  /* 0x000000012d2db824 */ /* 0x000fc600078e0afb */
[----:B------:R-:W-:Y:S01]  /*7320*/  ISETP.GT.U32.AND P3, PT, R251, R39, PT ;  /* 0x00000027fb00720c */ /* 0x000fe20003f64070 */
[--C-:B------:R-:W-:Y:S01]  /*7330*/  @!P5 IMAD.IADD R35, R35, 0x1, -R251.reuse ;  /* 0x000000012323d824 */ /* 0x100fe200078e0afb */
[----:B------:R-:W-:Y:S01]  /*7340*/  @!P4 IADD3 R34, R34, -R251, RZ ;  /* 0x800000fb2222c210 */ /* 0x000fe20007ffe0ff */
[--C-:B------:R-:W-:Y:S01]  /*7350*/  @!P0 IMAD.IADD R37, R37, 0x1, -R251.reuse ;  /* 0x0000000125258824 */ /* 0x100fe200078e0afb */
[C---:B------:R-:W-:Y:S01]  /*7360*/  ISETP.GT.U32.AND P4, PT, R251.reuse, R40, PT ;  /* 0x00000028fb00720c */ /* 0x040fe20003f84070 */
[--C-:B------:R-:W-:Y:S01]  /*7370*/  @!P1 IMAD.IADD R38, R38, 0x1, -R251.reuse ;  /* 0x0000000126269824 */ /* 0x100fe200078e0afb */
[C---:B------:R-:W-:Y:S01]  /*7380*/  ISETP.GT.U32.AND P5, PT, R251.reuse, R41, PT ;  /* 0x00000029fb00720c */ /* 0x040fe20003fa4070 */
[----:B------:R-:W-:Y:S01]  /*7390*/  @!P2 IMAD.IADD R36, R36, 0x1, -R251 ;  /* 0x000000012424a824 */ /* 0x000fe200078e0afb */
[C---:B------:R-:W-:Y:S02]  /*73a0*/  ISETP.GT.U32.AND P0, PT, R251.reuse, R43, PT ;  /* 0x0000002bfb00720c */ /* 0x040fe40003f04070 */
[----:B------:R-:W-:-:S02]  /*73b0*/  ISETP.GT.U32.AND P1, PT, R251, R44, PT ;  /* 0x0000002cfb00720c */ /* 0x000fc40003f24070 */
        /* <DEDUP_REMOVED lines=39> */
[----:B------:R-:W-:Y:S02]  /*7630*/  ISETP.GT.U32.AND P1, PT, R251, R52, PT ;  /* 0x00000034fb00720c */ /* 0x000fe40003f24070 */
[----:B------:R-:W-:-:S02]  /*7640*/  @!P2 IADD3 R56, R56, -R251, RZ ;  /* 0x800000fb3838a210 */ /* 0x000fc40007ffe0ff */
[----:B------:R-:W-:Y:S01]  /*7650*/  ISETP.GT.U32.AND P2, PT, R251, R50, PT ;  /* 0x00000032fb00720c */ /* 0x000fe20003f44070 */
[--C-:B------:R-:W-:Y:S01]  /*7660*/  @!P3 IMAD.IADD R47, R47, 0x1, -R251.reuse ;  /* 0x000000012f2fb824 */ /* 0x100fe200078e0afb */
[C---:B------:R-:W-:Y:S02]  /*7670*/  ISETP.GT.U32.AND P6, PT, R251.reuse, R46, PT ;  /* 0x0000002efb00720c */ /* 0x040fe40003fc4070 */
        /* <DEDUP_REMOVED lines=31> */
[----:B------:R-:W-:Y:S01]  /*7870*/  @!P5 IMAD.IADD R62, R62, 0x1, -R251 ;  /* 0x000000013e3ed824 */ /* 0x000fe200078e0afb */
[----:B------:R-:W-:-:S02]  /*7880*/  ISETP.GT.U32.AND P5, PT, R251, R69, PT ;  /* 0x00000045fb00720c */ /* 0x000fc40003fa4070 */
[----:B------:R-:W-:Y:S01]  /*7890*/  @!P0 IADD3 R64, R64, -R251, RZ ;  /* 0x800000fb40408210 */ /* 0x000fe20007ffe0ff */
[--C-:B------:R-:W-:Y:S01]  /*78a0*/  @!P1 IMAD.IADD R66, R66, 0x1, -R251.reuse ;  /* 0x0000000142429824 */ /* 0x100fe200078e0afb */
[----:B------:R-:W-:Y:S01]  /*78b0*/  ISETP.GT.U32.AND P0, PT, R251, R71, PT ;  /* 0x00000047fb00720c */ /* 0x000fe20003f04070 */
[--C-:B------:R-:W-:Y:S01]  /*78c0*/  @!P2 IMAD.IADD R63, R63, 0x1, -R251.reuse ;  /* 0x000000013f3fa824 */ /* 0x100fe200078e0afb */
[C---:B------:R-:W-:Y:S02]  /*78d0*/  ISETP.GT.U32.AND P1, PT, R251.reuse, R60, PT ;  /* 0x0000003cfb00720c */ /* 0x040fe40003f24070 */
[----:B------:R-:W-:Y:S01]  /*78e0*/  ISETP.GT.U32.AND P2, PT, R251, R70, PT ;  /* 0x00000046fb00720c */ /* 0x000fe20003f44070 */
[--C-:B------:R-:W-:Y:S02]  /*78f0*/  @!P6 IMAD.IADD R65, R65, 0x1, -R251.reuse ;  /* 0x000000014141e824 */ /* 0x100fe400078e0afb */
        /* <DEDUP_REMOVED lines=10> */
[----:B------:R-:W-:Y:S01]  /*79a0*/  @!P2 IMAD.IADD R70, R70, 0x1, -R251 ;  /* 0x000000014646a824 */ /* 0x000fe200078e0afb */
[----:B------:R-:W-:-:S03]  /*79b0*/  ISETP.GT.U32.AND P2, PT, R251, R64, PT ;  /* 0x00000040fb00720c */ /* 0x000fc60003f44070 */
        /* <DEDUP_REMOVED lines=21> */
[----:B------:R-:W-:Y:S01]  /*7b10*/  @!P0 IADD3 R72, R72, -R251, RZ ;  /* 0x800000fb48488210 */ /* 0x000fe20007ffe0ff */
[--C-:B------:R-:W-:Y:S01]  /*7b20*/  @!P1 IMAD.IADD R73, R73, 0x1, -R251.reuse ;  /* 0x0000000149499824 */ /* 0x100fe200078e0afb */
[C---:B------:R-:W-:Y:S01]  /*7b30*/  ISETP.GT.U32.AND P0, PT, R251.reuse, R79, PT ;  /* 0x0000004ffb00720c */ /* 0x040fe20003f04070 */
        /* <DEDUP_REMOVED lines=30> */
[----:B------:R-:W-:Y:S01]  /*7d20*/  @!P3 IMAD.IADD R75, R75, 0x1, -R251 ;  /* 0x000000014b4bb824 */ /* 0x000fe200078e0afb */
[----:B------:R-:W-:-:S02]  /*7d30*/  ISETP.GT.U32.AND P6, PT, R251, R72, PT ;  /* 0x00000048fb00720c */ /* 0x000fc40003fc4070 */
        /* <DEDUP_REMOVED lines=11> */
[----:B------:R-:W-:Y:S01]  /*7df0*/  @!P6 IMAD.IADD R72, R72, 0x1, -R251 ;  /* 0x000000014848e824 */ /* 0x000fe200078e0afb */
[----:B------:R-:W-:-:S02]  /*7e00*/  ISETP.GT.U32.AND P6, PT, R251, R84, PT ;  /* 0x00000054fb00720c */ /* 0x000fc40003fc4070 */
[----:B------:R-:W-:Y:S02]  /*7e10*/  @!P3 IADD3 R81, R81, -R251, RZ ;  /* 0x800000fb5151b210 */ /* 0x000fe40007ffe0ff */
        /* <DEDUP_REMOVED lines=37> */
[----:B------:R-:W-:-:S02]  /*8070*/  ISETP.GT.U32.AND P2, PT, R251, R92, PT ;  /* 0x0000005cfb00720c */ /* 0x000fc40003f44070 */
[----:B------:R-:W-:Y:S02]  /*8080*/  ISETP.GT.U32.AND P6, PT, R251, R85, PT ;  /* 0x00000055fb00720c */ /* 0x000fe40003fc4070 */
[----:B------:R-:W-:Y:S02]  /*8090*/  @!P3 IADD3 R89, R89, -R251, RZ ;  /* 0x800000fb5959b210 */ /* 0x000fe40007ffe0ff */
        /* <DEDUP_REMOVED lines=41> */
[----:B------:R-:W-:Y:S02]  /*8330*/  ISETP.GT.U32.AND P3, PT, R251, R103, PT ;  /* 0x00000067fb00720c */ /* 0x000fe40003f64070 */
[----:B------:R-:W-:Y:S01]  /*8340*/  @!P4 IADD3 R110, R110, -R251, RZ ;  /* 0x800000fb6e6ec210 */ /* 0x000fe20007ffe0ff */
        /* <DEDUP_REMOVED lines=8> */
[C---:B------:R-:W-:Y:S02]  /*83d0*/  ISETP.GT.U32.AND P2, PT, R251.reuse, R106, PT ;  /* 0x0000006afb00720c */ /* 0x040fe40003f44070 */
        /* <DEDUP_REMOVED lines=35> */
[C---:B------:R-:W-:Y:S01]  /*8610*/  ISETP.GT.U32.AND P5, PT, R251.reuse, R113, PT ;  /* 0x00000071fb00720c */ /* 0x040fe20003fa4070 */
[--C-:B------:R-:W-:Y:S01]  /*8620*/  @!P1 IMAD.IADD R122, R122, 0x1, -R251.reuse ;  /* 0x000000017a7a9824 */ /* 0x100fe200078e0afb */
[C---:B------:R-:W-:Y:S01]  /*8630*/  ISETP.GT.U32.AND P0, PT, R251.reuse, R115, PT ;  /* 0x00000073fb00720c */ /* 0x040fe20003f04070 */
[--C-:B------:R-:W-:Y:S01]  /*8640*/  @!P2 IMAD.IADD R120, R120, 0x1, -R251.reuse ;  /* 0x000000017878a824 */ /* 0x100fe200078e0afb */
[C---:B------:R-:W-:Y:S02]  /*8650*/  ISETP.GT.U32.AND P1, PT, R251.reuse, R116, PT ;  /* 0x00000074fb00720c */ /* 0x040fe40003f24070 */
[----:B------:R-:W-:Y:S01]  /*8660*/  ISETP.GT.U32.AND P2, PT, R251, R114, PT ;  /* 0x00000072fb00720c */ /* 0x000fe20003f44070 */
[--C-:B------:R-:W-:Y:S01]  /*8670*/  @!P6 IMAD.IADD R117, R117, 0x1, -R251.reuse ;  /* 0x000000017575e824 */ /* 0x100fe200078e0afb */
[----:B------:R-:W-:Y:S01]  /*8680*/  ISETP.GT.U32.AND P6, PT, R251, R111, PT ;  /* 0x0000006ffb00720c */ /* 0x000fe20003fc4070 */
[----:B------:R-:W-:-:S03]  /*8690*/  @!P3 IMAD.IADD R123, R123, 0x1, -R251 ;  /* 0x000000017b7bb824 */ /* 0x000fc600078e0afb */
        /* <DEDUP_REMOVED lines=31> */
[C---:B------:R-:W-:Y:S01]  /*8890*/  ISETP.GT.U32.AND P4, PT, R251.reuse, R132, PT ;  /* 0x00000084fb00720c */ /* 0x040fe20003f84070 */
[--C-:B------:R-:W-:Y:S01]  /*88a0*/  @!P0 IMAD.IADD R128, R128, 0x1, -R251.reuse ;  /* 0x0000000180808824 */ /* 0x100fe200078e0afb */
[----:B------:R-:W-:Y:S01]  /*88b0*/  ISETP.GT.U32.AND P5, PT, R251, R133, PT ;  /* 0x00000085fb00720c */ /* 0x000fe20003fa4070 */
[--C-:B------:R-:W-:Y:S01]  /*88c0*/  @!P1 IMAD.IADD R129, R129, 0x1, -R251.reuse ;  /* 0x0000000181819824 */ /* 0x100fe200078e0afb */
[C---:B------:R-:W-:Y:S01]  /*88d0*/  ISETP.GT.U32.AND P0, PT, R251.reuse, R135, PT ;  /* 0x00000087fb00720c */ /* 0x040fe20003f04070 */
[--C-:B------:R-:W-:Y:S01]  /*88e0*/  @!P2 IMAD.IADD R130, R130, 0x1, -R251.reuse ;  /* 0x000000018282a824 */ /* 0x100fe200078e0afb */
[C---:B------:R-:W-:Y:S02]  /*88f0*/  ISETP.GT.U32.AND P1, PT, R251.reuse, R136, PT ;  /* 0x00000088fb00720c */ /* 0x040fe40003f24070 */
        /* <DEDUP_REMOVED lines=31> */
[----:B------:R-:W-:Y:S02]  /*8af0*/  @!P3 IADD3 R132, R132, -R251, RZ ;  /* 0x800000fb8484b210 */ /* 0x000fe40007ffe0ff */
[----:B------:R-:W-:Y:S01]  /*8b00*/  ISETP.GT.U32.AND P3, PT, R251, R139, PT ;  /* 0x0000008bfb00720c */ /* 0x000fe20003f64070 */
[--C-:B------:R-:W-:Y:S01]  /*8b10*/  @!P4 IMAD.IADD R133, R133, 0x1, -R251.reuse ;  /* 0x000000018585c824 */ /* 0x100fe200078e0afb */
[----:B------:R-:W-:Y:S01]  /*8b20*/  STL [R1+0x1420], R252 ;  /* 0x001420fc01007387 */ /* 0x000fe20000100800 */
[--C-:B------:R-:W-:Y:S01]  /*8b30*/  @!P5 IMAD.IADD R134, R134, 0x1, -R251.reuse ;  /* 0x000000018686d824 */ /* 0x100fe200078e0afb */
[----:B------:R-:W-:Y:S01]  /*8b40*/  ISETP.GT.U32.AND P4, PT, R251, R140, PT ;  /* 0x0000008cfb00720c */ /* 0x000fe20003f84070 */
[--C-:B------:R-:W-:Y:S01]  /*8b50*/  @!P0 IMAD.IADD R135, R135, 0x1, -R251.reuse ;  /* 0x0000000187878824 */ /* 0x100fe200078e0afb */
[----:B------:R-:W-:Y:S01]  /*8b60*/  ISETP.GT.U32.AND P5, PT, R251, R141, PT ;  /* 0x0000008dfb00720c */ /* 0x000fe20003fa4070 */
[--C-:B------:R-:W-:Y:S01]  /*8b70*/  @!P1 IMAD.IADD R137, R137, 0x1, -R251.reuse ;  /* 0x0000000189899824 */ /* 0x100fe200078e0afb */
[C---:B------:R-:W-:Y:S01]  /*8b80*/  ISETP.GT.U32.AND P0, PT, R251.reuse, R142, PT ;  /* 0x0000008efb00720c */ /* 0x040fe20003f04070 */
[----:B------:R-:W-:Y:S01]  /*8b90*/  @!P2 IMAD.IADD R138, R138, 0x1, -R251 ;  /* 0x000000018a8aa824 */ /* 0x000fe200078e0afb */
[C---:B------:R-:W-:Y:S01]  /*8ba0*/  ISETP.GT.U32.AND P1, PT, R251.reuse, R144, PT ;  /* 0x00000090fb00720c */ /* 0x040fe20003f24070 */
[----:B------:R-:W-:Y:S01]  /*8bb0*/  STL [R1], R250 ;  /* 0x000000fa01007387 */ /* 0x000fe20000100800 */
[----:B------:R-:W-:-:S03]  /*8bc0*/  ISETP.GT.U32.AND P2, PT, R251, R145, PT ;  /* 0x00000091fb00720c */ /* 0x000fc60003f44070 */
[----:B------:R-:W-:Y:S04]  /*8bd0*/  STL [R1+0x1424], R7 ;  /* 0x0014240701007387 */ /* 0x000fe80000100800 */
[----:B------:R1:W-:Y:S04]  /*8be0*/  STL [R1+0x1428], R8 ;  /* 0x0014280801007387 */ /* 0x0003e80000100800 */
[----:B------:R-:W-:Y:S01]  /*8bf0*/  STL [R1+0x142c], R9 ;  /* 0x00142c0901007387 */ /* 0x000fe20000100800 */
[----:B------:R-:W-:-:S03]  /*8c00*/  @!P6 IMAD.IADD R136, R136, 0x1, -R251 ;  /* 0x000000018888e824 */ /* 0x000fc600078e0afb */
[----:B-1----:R-:W2:Y:S01]  /*8c10*/  LDL R8, [R1+0x304] ;  /* 0x0003040001087983 */ /* 0x002ea20000100800 */
[--C-:B------:R-:W-:Y:S01]  /*8c20*/  @!P3 IMAD.IADD R139, R139, 0x1, -R251.reuse ;  /* 0x000000018b8bb824 */ /* 0x100fe200078e0afb */
[C---:B------:R-:W-:Y:S02]  /*8c30*/  ISETP.GT.U32.AND P6, PT, R251.reuse, R143, PT ;  /* 0x0000008ffb00720c */ /* 0x040fe40003fc4070 */
        /* <DEDUP_REMOVED lines=25> */
[----:B------:R-:W-:Y:S02]  /*8dd0*/  @!P3 IADD3 R140, R140, -R251, RZ ;  /* 0x800000fb8c8cb210 */ /* 0x000fe40007ffe0ff */
        /* <DEDUP_REMOVED lines=53> */
[C---:B------:R-:W-:Y:S02]  /*9130*/  ISETP.GT.U32.AND P6, PT, R251.reuse, R150, PT ;  /* 0x00000096fb00720c */ /* 0x040fe40003fc4070 */
        /* <DEDUP_REMOVED lines=35> */
[----:B------:R-:W-:Y:S01]  /*9370*/  ISETP.GT.U32.AND P0, PT, R251, R165, PT ;  /* 0x000000a5fb00720c */ /* 0x000fe20003f04070 */
[--C-:B------:R-:W-:Y:S01]  /*9380*/  @!P2 IMAD.IADD R173, R173, 0x1, -R251.reuse ;  /* 0x00000001adada824 */ /* 0x100fe200078e0afb */
[C---:B------:R-:W-:Y:S02]  /*9390*/  ISETP.GT.U32.AND P1, PT, R251.reuse, R166, PT ;  /* 0x000000a6fb00720c */ /* 0x040fe40003f24070 */
        /* <DEDUP_REMOVED lines=70> */
[----:B------:R-:W-:Y:S02]  /*9800*/  @!P3 IADD3 R182, R182, -R251, RZ ;  /* 0x800000fbb6b6b210 */ /* 0x000fe40007ffe0ff */
        /* <DEDUP_REMOVED lines=38> */
[----:B------:R-:W-:Y:S02]  /*9a70*/  ISETP.GT.U32.AND P2, PT, R251, R195, PT ;  /* 0x000000c3fb00720c */ /* 0x000fe40003f44070 */
[----:B------:R-:W-:-:S02]  /*9a80*/  @!P3 IADD3 R190, R190, -R251, RZ ;  /* 0x800000fbbebeb210 */ /* 0x000fc40007ffe0ff */
        /* <DEDUP_REMOVED lines=41> */
[----:B------:R-:W-:Y:S01]  /*9d20*/  IABS R31, R31 ;  /* 0x0000001f001f7213 */ /* 0x000fe20000000000 */
        /* <DEDUP_REMOVED lines=10> */
[----:B------:R-:W-:Y:S01]  /*9dd0*/  ISETP.GT.U32.AND P1, PT, R251, R208, PT ;  /* 0x000000d0fb00720c */ /* 0x000fe20003f24070 */
[----:B------:R-:W-:Y:S01]  /*9de0*/  IMAD.HI.U32 R250, R29, R31, RZ ;  /* 0x0000001f1dfa7227 */ /* 0x000fe200078e00ff */
[----:B------:R-:W-:-:S02]  /*9df0*/  IABS R30, R30 ;  /* 0x0000001e001e7213 */ /* 0x000fc40000000000 */
[----:B------:R-:W-:Y:S01]  /*9e00*/  ISETP.GT.U32.AND P2, PT, R251, R209, PT ;  /* 0x000000d1fb00720c */ /* 0x000fe20003f44070 */
[----:B------:R-:W-:Y:S02]  /*9e10*/  IMAD.MOV R250, RZ, RZ, -R250 ;  /* 0x000000fffffa7224 */ /* 0x000fe400078e0afa */
[----:B------:R-:W-:Y:S01]  /*9e20*/  IMAD.HI.U32 R7, R29, R30, RZ ;  /* 0x0000001e1d077227 */ /* 0x000fe200078e00ff */
[----:B------:R-:W-:-:S03]  /*9e30*/  ISETP.GT.U32.AND P6, PT, R251, R202, PT ;  /* 0x000000cafb00720c */ /* 0x000fc60003fc4070 */
[C---:B------:R-:W-:Y:S02]  /*9e40*/  IMAD R31, R251.reuse, R250, R31 ;  /* 0x000000fafb1f7224 */ /* 0x040fe400078e021f */
[----:B------:R-:W-:Y:S01]  /*9e50*/  @!P3 IMAD.IADD R204, R204, 0x1, -R251 ;  /* 0x00000001ccccb824 */ /* 0x000fe200078e0afb */
[----:B------:R-:W-:Y:S01]  /*9e60*/  ISETP.GT.U32.AND P3, PT, R251, R210, PT ;  /* 0x000000d2fb00720c */ /* 0x000fe20003f64070 */
[----:B------:R-:W-:Y:S01]  /*9e70*/  IMAD.MOV R250, RZ, RZ, -R7 ;  /* 0x000000fffffa7224 */ /* 0x000fe200078e0a07 */
[----:B--2---:R-:W-:Y:S01]  /*9e80*/  LOP3.LUT R7, R8, 0x1fc, RZ, 0xfc, !PT ;  /* 0x000001fc08077812 */ /* 0x004fe200078efcff */
        /* <DEDUP_REMOVED lines=10> */
[C---:B------:R-:W-:Y:S01]  /*9f30*/  IMAD R30, R251.reuse, R250, R30 ;  /* 0x000000fafb1e7224 */ /* 0x040fe200078e021e */
[----:B------:R1:W-:Y:S01]  /*9f40*/  STL [R1+0xec4], R7 ;  /* 0x000ec40701007387 */ /* 0x0003e20000100800 */
[----:B------:R-:W-:Y:S01]  /*9f50*/  IABS R250, R7 ;  /* 0x0000000700fa7213 */ /* 0x000fe20000000000 */
[--C-:B------:R-:W-:Y:S01]  /*9f60*/  @!P6 IMAD.IADD R202, R202, 0x1, -R251.reuse ;  /* 0x00000001cacae824 */ /* 0x100fe200078e0afb */
[C---:B------:R-:W-:Y:S01]  /*9f70*/  ISETP.GT.U32.AND P6, PT, R251.reuse, R214, PT ;  /* 0x000000d6fb00720c */ /* 0x040fe20003fc4070 */
[--C-:B------:R-:W-:Y:S01]  /*9f80*/  @!P3 IMAD.IADD R210, R210, 0x1, -R251.reuse ;  /* 0x00000001d2d2b824 */ /* 0x100fe200078e0afb */
[----:B-1----:R-:W1:Y:S01]  /*9f90*/  S2R R7, SR_TID.X ;  /* 0x0000000000077919 */ /* 0x002e620000002100 */
        /* <DEDUP_REMOVED lines=19> */
[C---:B------:R-:W-:Y:S01]  /*a0d0*/  ISETP.GT.U32.AND P5, PT, R251.reuse, R226, PT ;  /* 0x000000e2fb00720c */ /* 0x040fe20003fa4070 */
[--C-:B------:R-:W-:Y:S01]  /*a0e0*/  @!P1 IMAD.IADD R222, R222, 0x1, -R251.reuse ;  /* 0x00000001dede9824 */ /* 0x100fe200078e0afb */
[----:B------:R-:W-:Y:S01]  /*a0f0*/  ISETP.GT.U32.AND P0, PT, R251, R227, PT ;  /* 0x000000e3fb00720c */ /* 0x000fe20003f04070 */
[----:B------:R-:W-:Y:S01]  /*a100*/  @!P2 IMAD.IADD R223, R223, 0x1, -R251 ;  /* 0x00000001dfdfa824 */ /* 0x000fe200078e0afb */
[----:B-1----:R-:W-:Y:S02]  /*a110*/  SHF.R.U32.HI R7, RZ, 0x6, R7 ;  /* 0x00000006ff077819 */ /* 0x002fe40000011607 */
[----:B------:R-:W-:-:S02]  /*a120*/  ISETP.GT.U32.AND P1, PT, R251, R216, PT ;  /* 0x000000d8fb00720c */ /* 0x000fc40003f24070 */
[----:B------:R-:W-:Y:S02]  /*a130*/  ISETP.GT.U32.AND P2, PT, R251, R217, PT ;  /* 0x000000d9fb00720c */ /* 0x000fe40003f44070 */
[----:B------:R-:W-:Y:S01]  /*a140*/  SGXT.U32 R7, R7, 0x1 ;  /* 0x000000010707781a */ /* 0x000fe20000000000 */
[----:B------:R-:W-:Y:S02]  /*a150*/  IMAD.MOV.U32 R252, RZ, RZ, c[0x0][0x188] ;  /* 0x00006200fffc7624 */ /* 0x000fe400078e00ff */
[--C-:B------:R-:W-:Y:S02]  /*a160*/  @!P6 IMAD.IADD R221, R221, 0x1, -R251.reuse ;  /* 0x00000001dddde824 */ /* 0x100fe400078e0afb */
[----:B------:R-:W-:Y:S02]  /*a170*/  IMAD R7, R7, c[0x0][0x188], RZ ;  /* 0x0000620007077a24 */ /* 0x000fe400078e02ff */
[----:B------:R-:W-:Y:S01]  /*a180*/  @!P3 IMAD.IADD R224, R224, 0x1, -R251 ;  /* 0x00000001e0e0b824 */ /* 0x000fe200078e0afb */
[----:B------:R-:W-:Y:S01]  /*a190*/  ISETP.GT.U32.AND P3, PT, R251, R218, PT ;  /* 0x000000dafb00720c */ /* 0x000fe20003f64070 */
[----:B------:R-:W-:-:S02]  /*a1a0*/  IMAD R7, R252, 0x2, R7 ;  /* 0x00000002fc077824 */ /* 0x000fc400078e0207 */
        /* <DEDUP_REMOVED lines=10> */
[----:B------:R-:W-:-:S04]  /*a250*/  IMAD R7, R252, 0x2, R7 ;  /* 0x00000002fc077824 */ /* 0x000fc800078e0207 */
[----:B------:R-:W-:Y:S01]  /*a260*/  IMAD R7, R252, 0x2, R7 ;  /* 0x00000002fc077824 */ /* 0x000fe200078e0207 */
[C---:B------:R-:W-:Y:S01]  /*a270*/  ISETP.GT.U32.AND P6, PT, R251.reuse, R215, PT ;  /* 0x000000d7fb00720c */ /* 0x040fe20003fc4070 */
[----:B------:R-:W-:Y:S01]  /*a280*/  @!P3 IMAD.IADD R218, R218, 0x1, -R251 ;  /* 0x00000001dadab824 */ /* 0x000fe200078e0afb */
[----:B------:R-:W-:Y:S01]  /*a290*/  ISETP.GT.U32.AND P3, PT, R251, R224, PT ;  /* 0x000000e0fb00720c */ /* 0x000fe20003f64070 */
[----:B------:R-:W-:Y:S02]  /*a2a0*/  IMAD R7, R252, 0x2, R7 ;  /* 0x00000002fc077824 */ /* 0x000fe400078e0207 */
        /* <DEDUP_REMOVED lines=9> */
[----:B------:R1:W-:Y:S01]  /*a340*/  STL [R1+0x51c], R7 ;  /* 0x00051c0701007387 */ /* 0x0003e20000100800 */
[----:B------:R-:W-:Y:S01]  /*a350*/  ISETP.GT.U32.AND P2, PT, R251, R230, PT ;  /* 0x000000e6fb00720c */ /* 0x000fe20003f44070 */
[----:B------:R-:W-:-:S02]  /*a360*/  @!P6 IMAD.IADD R215, R215, 0x1, -R251 ;  /* 0x00000001d7d7e824 */ /* 0x000fc400078e0afb */
[----:B-1----:R-:W-:Y:S01]  /*a370*/  IMAD R7, R252, 0x2, R7 ;  /* 0x00000002fc077824 */ /* 0x002fe200078e0207 */
[----:B------:R-:W-:Y:S01]  /*a380*/  ISETP.GT.U32.AND P6, PT, R251, R227, PT ;  /* 0x000000e3fb00720c */ /* 0x000fe20003fc4070 */
[----:B------:R-:W-:-:S03]  /*a390*/  @!P3 IMAD.IADD R224, R224, 0x1, -R251 ;  /* 0x00000001e0e0b824 */ /* 0x000fc600078e0afb */
[----:B------:R1:W-:Y:S01]  /*a3a0*/  STL [R1+0x53c], R7 ;  /* 0x00053c0701007387 */ /* 0x0003e20000100800 */
[----:B------:R-:W-:Y:S01]  /*a3b0*/  ISETP.GT.U32.AND P3, PT, R251, R231, PT ;  /* 0x000000e7fb00720c */ /* 0x000fe20003f64070 */
[--C-:B------:R-:W-:Y:S01]  /*a3c0*/  @!P5 IMAD.IADD R226, R226, 0x1, -R251.reuse ;  /* 0x00000001e2e2d824 */ /* 0x100fe200078e0afb */
[----:B------:R-:W-:Y:S01]  /*a3d0*/  @!P4 IADD3 R225, R225, -R251, RZ ;  /* 0x800000fbe1e1c210 */ /* 0x000fe20007ffe0ff */
[----:B------:R-:W-:Y:S02]  /*a3e0*/  @!P0 IMAD.IADD R228, R228, 0x1, -R251 ;  /* 0x00000001e4e48824 */ /* 0x000fe400078e0afb */
[----:B-1----:R-:W-:Y:S01]  /*a3f0*/  IMAD R7, R252, 0x2, R7 ;  /* 0x00000002fc077824 */ /* 0x002fe200078e0207 */
[----:B------:R-:W-:Y:S01]  /*a400*/  ISETP.GT.U32.AND P4, PT, R251, R232, PT ;  /* 0x000000e8fb00720c */ /* 0x000fe20003f84070 */
[--C-:B------:R-:W-:Y:S01]  /*a410*/  @!P1 IMAD.IADD R229, R229, 0x1, -R251.reuse ;  /* 0x00000001e5e59824 */ /* 0x100fe200078e0afb */
[C---:B------:R-:W-:Y:S01]  /*a420*/  ISETP.GT.U32.AND P5, PT, R251.reuse, R233, PT ;  /* 0x000000e9fb00720c */ /* 0x040fe20003fa4070 */
[----:B------:R-:W-:Y:S01]  /*a430*/  @!P2 IMAD.IADD R230, R230, 0x1, -R251 ;  /* 0x00000001e6e6a824 */ /* 0x000fe200078e0afb */
[----:B------:R1:W-:Y:S01]  /*a440*/  STL [R1+0x84], R7 ;  /* 0x0000840701007387 */ /* 0x0003e20000100800 */
[----:B------:R-:W-:-:S02]  /*a450*/  ISETP.GT.U32.AND P0, PT, R251, R235, PT ;  /* 0x000000ebfb00720c */ /* 0x000fc40003f04070 */
[C---:B------:R-:W-:Y:S02]  /*a460*/  ISETP.GT.U32.AND P1, PT, R251.reuse, R236, PT ;  /* 0x000000ecfb00720c */ /* 0x040fe40003f24070 */
[----:B------:R-:W-:Y:S01]  /*a470*/  ISETP.GT.U32.AND P2, PT, R251, R237, PT ;  /* 0x000000edfb00720c */ /* 0x000fe20003f44070 */
[----:B-1----:R-:W-:-:S05]  /*a480*/  IMAD R7, R252, 0x2, R7 ;  /* 0x00000002fc077824 */ /* 0x002fca00078e0207 */
[----:B------:R1:W-:Y:S01]  /*a490*/  STL [R1+0x8c], R7 ;  /* 0x00008c0701007387 */ /* 0x0003e20000100800 */
[--C-:B------:R-:W-:Y:S01]  /*a4a0*/  @!P6 IMAD.IADD R227, R227, 0x1, -R251.reuse ;  /* 0x00000001e3e3e824 */ /* 0x100fe200078e0afb */
[----:B------:R-:W-:Y:S01]  /*a4b0*/  ISETP.GT.U32.AND P6, PT, R251, R234, PT ;  /* 0x000000eafb00720c */ /* 0x000fe20003fc4070 */
[----:B------:R-:W-:Y:S01]  /*a4c0*/  @!P3 IMAD.IADD R231, R231, 0x1, -R251 ;  /* 0x00000001e7e7b824 */ /* 0x000fe200078e0afb */
[----:B------:R-:W-:Y:S01]  /*a4d0*/  ISETP.GT.U32.AND P3, PT, R251, R238, PT ;  /* 0x000000eefb00720c */ /* 0x000fe20003f64070 */
[----:B-1----:R-:W-:Y:S02]  /*a4e0*/  IMAD R7, R252, 0x2, R7 ;  /* 0x00000002fc077824 */ /* 0x002fe400078e0207 */
[----:B------:R-:W-:-:S03]  /*a4f0*/  @!P4 IMAD.IADD R232, R232, 0x1, -R251 ;  /* 0x00000001e8e8c824 */ /* 0x000fc600078e0afb */
[----:B------:R1:W-:Y:S01]  /*a500*/  STL [R1+0x94], R7 ;  /* 0x0000940701007387 */ /* 0x0003e20000100800 */
[--C-:B------:R-:W-:Y:S01]  /*a510*/  @!P5 IMAD.IADD R233, R233, 0x1, -R251.reuse ;  /* 0x00000001e9e9d824 */ /* 0x100fe200078e0afb */
[----:B------:R-:W-:Y:S01]  /*a520*/  ISETP.GT.U32.AND P4, PT, R251, R239, PT ;  /* 0x000000effb00720c */ /* 0x000fe20003f84070 */
[--C-:B------:R-:W-:Y:S01]  /*a530*/  @!P0 IMAD.IADD R235, R235, 0x1, -R251.reuse ;  /* 0x00000001ebeb8824 */ /* 0x100fe200078e0afb */
[C---:B------:R-:W-:Y:S01]  /*a540*/  ISETP.GT.U32.AND P5, PT, R251.reuse, R240, PT ;  /* 0x000000f0fb00720c */ /* 0x040fe20003fa4070 */
[--C-:B------:R-:W-:Y:S01]  /*a550*/  @!P1 IMAD.IADD R236, R236, 0x1, -R251.reuse ;  /* 0x00000001ecec9824 */ /* 0x100fe200078e0afb */
[----:B------:R-:W-:Y:S01]  /*a560*/  ISETP.GT.U32.AND P0, PT, R251, R229, PT ;  /* 0x000000e5fb00720c */ /* 0x000fe20003f04070 */
[----:B------:R-:W-:Y:S01]  /*a570*/  @!P2 IMAD.IADD R237, R237, 0x1, -R251 ;  /* 0x00000001ededa824 */ /* 0x000fe200078e0afb */
[C---:B------:R-:W-:Y:S01]  /*a580*/  ISETP.GT.U32.AND P1, PT, R251.reuse, R230, PT ;  /* 0x000000e6fb00720c */ /* 0x040fe20003f24070 */
[----:B-1----:R-:W-:Y:S01]  /*a590*/  IMAD R7, R252, 0x2, R7 ;  /* 0x00000002fc077824 */ /* 0x002fe200078e0207 */
[----:B------:R-:W-:-:S04]  /*a5a0*/  ISETP.GT.U32.AND P2, PT, R251, R231, PT ;  /* 0x000000e7fb00720c */ /* 0x000fc80003f44070 */
[----:B------:R1:W-:Y:S01]  /*a5b0*/  STL [R1+0x9c], R7 ;  /* 0x00009c0701007387 */ /* 0x0003e20000100800 */
[--C-:B------:R-:W-:Y:S02]  /*a5c0*/  @!P6 IMAD.IADD R234, R234, 0x1, -R251.reuse ;  /* 0x00000001eaeae824 */ /* 0x100fe400078e0afb */
[----:B------:R-:W-:Y:S01]  /*a5d0*/  @!P3 IMAD.IADD R238, R238, 0x1, -R251 ;  /* 0x00000001eeeeb824 */ /* 0x000fe200078e0afb */
[C---:B------:R-:W-:Y:S01]  /*a5e0*/  ISETP.GT.U32.AND P3, PT, R251.reuse, R232, PT ;  /* 0x000000e8fb00720c */ /* 0x040fe20003f64070 */
[----:B-1----:R-:W-:Y:S01]  /*a5f0*/  IMAD R7, R252, 0x2, R7 ;  /* 0x00000002fc077824 */ /* 0x002fe200078e0207 */
[----:B------:R-:W-:-:S04]  /*a600*/  ISETP.GT.U32.AND P6, PT, R251, R228, PT ;  /* 0x000000e4fb00720c */ /* 0x000fc80003fc4070 */
[----:B------:R1:W-:Y:S01]  /*a610*/  STL [R1+0xf0], R7 ;  /* 0x0000f00701007387 */ /* 0x0003e20000100800 */
[--C-:B------:R-:W-:Y:S01]  /*a620*/  @!P4 IMAD.IADD R239, R239, 0x1, -R251.reuse ;  /* 0x00000001efefc824 */ /* 0x100fe200078e0afb */
[C---:B------:R-:W-:Y:S01]  /*a630*/  ISETP.GT.U32.AND P4, PT, R251.reuse, R233, PT ;  /* 0x000000e9fb00720c */ /* 0x040fe20003f84070 */
[--C-:B------:R-:W-:Y:S01]  /*a640*/  @!P5 IMAD.IADD R240, R240, 0x1, -R251.reuse ;  /* 0x00000001f0f0d824 */ /* 0x100fe200078e0afb */
[----:B------:R-:W-:Y:S01]  /*a650*/  ISETP.GT.U32.AND P5, PT, R251, R234, PT ;  /* 0x000000eafb00720c */ /* 0x000fe20003fa4070 */
[--C-:B------:R-:W-:Y:S01]  /*a660*/  @!P0 IMAD.IADD R229, R229, 0x1, -R251.reuse ;  /* 0x00000001e5e58824 */ /* 0x100fe200078e0afb */
[C---:B------:R-:W-:Y:S01]  /*a670*/  ISETP.GT.U32.AND P0, PT, R251.reuse, R235, PT ;  /* 0x000000ebfb00720c */ /* 0x040fe20003f04070 */
[----:B------:R-:W-:Y:S02]  /*a680*/  @!P1 IMAD.IADD R230, R230, 0x1, -R251 ;  /* 0x00000001e6e69824 */ /* 0x000fe400078e0afb */
[----:B-1----:R-:W-:Y:S01]  /*a690*/  IMAD R7, R252, 0x2, R7 ;  /* 0x00000002fc077824 */ /* 0x002fe200078e0207 */
[----:B------:R-:W-:Y:S01]  /*a6a0*/  ISETP.GT.U32.AND P1, PT, R251, R236, PT ;  /* 0x000000ecfb00720c */ /* 0x000fe20003f24070 */
[----:B------:R-:W-:Y:S01]  /*a6b0*/  @!P2 IMAD.IADD R231, R231, 0x1, -R251 ;  /* 0x00000001e7e7a824 */ /* 0x000fe200078e0afb */
[----:B------:R-:W-:-:S02]  /*a6c0*/  ISETP.GT.U32.AND P2, PT, R251, R237, PT ;  /* 0x000000edfb00720c */ /* 0x000fc40003f44070 */
[----:B------:R1:W-:Y:S01]  /*a6d0*/  STL [R1+0xf4], R7 ;  /* 0x0000f40701007387 */ /* 0x0003e20000100800 */
[----:B------:R-:W-:Y:S01]  /*a6e0*/  @!P3 IMAD.IADD R232, R232, 0x1, -R251 ;  /* 0x00000001e8e8b824 */ /* 0x000fe200078e0afb */
[----:B------:R-:W-:Y:S01]  /*a6f0*/  ISETP.GT.U32.AND P3, PT, R251, R238, PT ;  /* 0x000000eefb00720c */ /* 0x000fe20003f64070 */
[----:B-1----:R-:W-:Y:S02]  /*a700*/  IMAD R7, R252, 0x2, R7 ;  /* 0x00000002fc077824 */ /* 0x002fe400078e0207 */
[----:B------:R-:W-:-:S03]  /*a710*/  @!P6 IMAD.IADD R228, R228, 0x1, -R251 ;  /* 0x00000001e4e4e824 */ /* 0x000fc600078e0afb */
[----:B------:R1:W-:Y:S01]  /*a720*/  STL [R1+0x414], R7 ;  /* 0x0004140701007387 */ /* 0x0003e20000100800 */
[----:B------:R-:W-:Y:S01]  /*a730*/  ISETP.GT.U32.AND P6, PT, R251, R239, PT ;  /* 0x000000effb00720c */ /* 0x000fe20003fc4070 */
[--C-:B------:R-:W-:Y:S01]  /*a740*/  @!P5 IMAD.IADD R234, R234, 0x1, -R251.reuse ;  /* 0x00000001eaead824 */ /* 0x100fe200078e0afb */
[----:B------:R-:W-:Y:S01]  /*a750*/  @!P4 IADD3 R233, R233, -R251, RZ ;  /* 0x800000fbe9e9c210 */ /* 0x000fe20007ffe0ff */
[----:B------:R-:W-:Y:S02]  /*a760*/  @!P0 IMAD.IADD R235, R235, 0x1, -R251 ;  /* 0x00000001ebeb8824 */ /* 0x000fe400078e0afb */
[----:B-1----:R-:W-:Y:S01]  /*a770*/  IMAD R7, R252, 0x2, R7 ;  /* 0x00000002fc077824 */ /* 0x002fe200078e0207 */
[C---:B------:R-:W-:Y:S01]  /*a780*/  ISETP.GT.U32.AND P4, PT, R251.reuse, R240, PT ;  /* 0x000000f0fb00720c */ /* 0x040fe20003f84070 */
[--C-:B------:R-:W-:Y:S01]  /*a790*/  @!P1 IMAD.IADD R236, R236, 0x1, -R251.reuse ;  /* 0x00000001ecec9824 */ /* 0x100fe200078e0afb */
[----:B------:R-:W-:Y:S01]  /*a7a0*/  ISETP.GT.U32.AND P5, PT, R251, R241, PT ;  /* 0x000000f1fb00720c */ /* 0x000fe20003fa4070 */
        /* <DEDUP_REMOVED lines=11> */
[----:B------:R-:W-:-:S04]  /*a860*/  IMAD.HI.U32 R29, R29, R250, RZ ;  /* 0x000000fa1d1d7227 */ /* 0x000fc800078e00ff */
[----:B-1----:R-:W-:Y:S02]  /*a870*/  IMAD R7, R252, 0x2, R7 ;  /* 0x00000002fc077824 */ /* 0x002fe400078e0207 */
[----:B------:R-:W-:-:S03]  /*a880*/  @!P4 IMAD.IADD R240, R240, 0x1, -R251 ;  /* 0x00000001f0f0c824 */ /* 0x000fc600078e0afb */
[----:B------:R1:W-:Y:S01]  /*a890*/  STL [R1+0x408], R7 ;  /* 0x0004080701007387 */ /* 0x0003e20000100800 */
[--C-:B------:R-:W-:Y:S01]  /*a8a0*/  @!P5 IMAD.IADD R241, R241, 0x1, -R251.reuse ;  /* 0x00000001f1f1d824 */ /* 0x100fe200078e0afb */
[C---:B------:R-:W-:Y:S01]  /*a8b0*/  ISETP.GT.U32.AND P4, PT, R251.reuse, R247, PT ;  /* 0x000000f7fb00720c */ /* 0x040fe20003f84070 */
[--C-:B------:R-:W-:Y:S01]  /*a8c0*/  @!P0 IMAD.IADD R242, R242, 0x1, -R251.reuse ;  /* 0x00000001f2f28824 */ /* 0x100fe200078e0afb */
[----:B------:R-:W-:Y:S01]  /*a8d0*/  ISETP.GT.U32.AND P5, PT, R251, R248, PT ;  /* 0x000000f8fb00720c */ /* 0x000fe20003fa4070 */
[--C-:B------:R-:W-:Y:S01]  /*a8e0*/  @!P1 IMAD.IADD R243, R243, 0x1, -R251.reuse ;  /* 0x00000001f3f39824 */ /* 0x100fe200078e0afb */
[C---:B------:R-:W-:Y:S01]  /*a8f0*/  ISETP.GT.U32.AND P0, PT, R251.reuse, R249, PT ;  /* 0x000000f9fb00720c */ /* 0x040fe20003f04070 */
[----:B------:R-:W-:Y:S01]  /*a900*/  @!P2 IMAD.IADD R244, R244, 0x1, -R251 ;  /* 0x00000001f4f4a824 */ /* 0x000fe200078e0afb */
[C---:B------:R-:W-:Y:S01]  /*a910*/  ISETP.GT.U32.AND P1, PT, R251.reuse, R31, PT ;  /* 0x0000001ffb00720c */ /* 0x040fe20003f24070 */
[----:B-1----:R-:W-:Y:S01]  /*a920*/  IMAD R7, R252, 0x2, R7 ;  /* 0x00000002fc077824 */ /* 0x002fe200078e0207 */
[----:B------:R-:W-:Y:S01]  /*a930*/  ISETP.GT.U32.AND P2, PT, R251, R30, PT ;  /* 0x0000001efb00720c */ /* 0x000fe20003f44070 */
[----:B------:R-:W-:-:S03]  /*a940*/  IMAD.MOV R29, RZ, RZ, -R29 ;  /* 0x000000ffff1d7224 */ /* 0x000fc600078e0a1d */
[----:B------:R1:W-:Y:S01]  /*a950*/  STL [R1+0x30c], R7 ;  /* 0x00030c0701007387 */ /* 0x0003e20000100800 */
[----:B------:R-:W-:Y:S02]  /*a960*/  IMAD R29, R251, R29, R250 ;  /* 0x0000001dfb1d7224 */ /* 0x000fe400078e02fa */
[----:B------:R-:W-:Y:S02]  /*a970*/  @!P3 IMAD.IADD R245, R245, 0x1, -R251 ;  /* 0x00000001f5f5b824 */ /* 0x000fe400078e0afb */
[----:B-1----:R-:W-:Y:S01]  /*a980*/  IMAD R7, R252, 0x2, R7 ;  /* 0x00000002fc077824 */ /* 0x002fe200078e0207 */
[----:B------:R-:W-:Y:S01]  /*a990*/  ISETP.GT.U32.AND P3, PT, R251, R29, PT ;  /* 0x0000001dfb00720c */ /* 0x000fe20003f64070 */
[----:B------:R-:W-:-:S03]  /*a9a0*/  @!P6 IMAD.IADD R246, R246, 0x1, -R251 ;  /* 0x00000001f6f6e824 */ /* 0x000fc600078e0afb */
[----:B------:R1:W-:Y:S01]  /*a9b0*/  STL [R1+0x420], R7 ;  /* 0x0004200701007387 */ /* 0x0003e20000100800 */
[--C-:B------:R-:W-:Y:S01]  /*a9c0*/  @!P4 IMAD.IADD R247, R247, 0x1, -R251.reuse ;  /* 0x00000001f7f7c824 */ /* 0x100fe200078e0afb */
[C---:B------:R-:W-:Y:S01]  /*a9d0*/  ISETP.GT.U32.AND P6, PT, R251.reuse, R241, PT ;  /* 0x000000f1fb00720c */ /* 0x040fe20003fc4070 */
[--C-:B------:R-:W-:Y:S01]  /*a9e0*/  @!P5 IMAD.IADD R248, R248, 0x1, -R251.reuse ;  /* 0x00000001f8f8d824 */ /* 0x100fe200078e0afb */
[----:B------:R-:W-:Y:S01]  /*a9f0*/  ISETP.GT.U32.AND P4, PT, R251, R242, PT ;  /* 0x000000f2fb00720c */ /* 0x000fe20003f84070 */
[--C-:B------:R-:W-:Y:S01]  /*aa00*/  @!P0 IMAD.IADD R249, R249, 0x1, -R251.reuse ;  /* 0x00000001f9f98824 */ /* 0x100fe200078e0afb */
[----:B------:R-:W-:Y:S01]  /*aa10*/  ISETP.GT.U32.AND P5, PT, R251, R243, PT ;  /* 0x000000f3fb00720c */ /* 0x000fe20003fa4070 */
[----:B------:R-:W-:Y:S02]  /*aa20*/  @!P1 IMAD.IADD R31, R31, 0x1, -R251 ;  /* 0x000000011f1f9824 */ /* 0x000fe400078e0afb */
[----:B-1----:R-:W-:Y:S01]  /*aa30*/  IMAD R7, R252, 0x2, R7 ;  /* 0x00000002fc077824 */ /* 0x002fe200078e0207 */
[C---:B------:R-:W-:Y:S01]  /*aa40*/  ISETP.GT.U32.AND P0, PT, R251.reuse, R244, PT ;  /* 0x000000f4fb00720c */ /* 0x040fe20003f04070 */
[----:B------:R-:W-:Y:S01]  /*aa50*/  @!P2 IMAD.IADD R30, R30, 0x1, -R251 ;  /* 0x000000011e1ea824 */ /* 0x000fe200078e0afb */
[----:B------:R-:W-:-:S02]  /*aa60*/  ISETP.GT.U32.AND P1, PT, R251, R245, PT ;  /* 0x000000f5fb00720c */ /* 0x000fc40003f24070 */
[----:B------:R1:W-:Y:S01]  /*aa70*/  STL [R1+0x41c], R7 ;  /* 0x00041c0701007387 */ /* 0x0003e20000100800 */
[----:B------:R-:W-:Y:S01]  /*aa80*/  ISETP.GT.U32.AND P2, PT, R251, R246, PT ;  /* 0x000000f6fb00720c */ /* 0x000fe20003f44070 */
[----:B------:R-:W-:Y:S02]  /*aa90*/  @!P3 IMAD.IADD R29, R29, 0x1, -R251 ;  /* 0x000000011d1db824 */ /* 0x000fe400078e0afb */
[----:B-1----:R-:W-:-:S05]  /*aaa0*/  IMAD R7, R252, 0x2, R7 ;  /* 0x00000002fc077824 */ /* 0x002fca00078e0207 */
[----:B------:R1:W-:Y:S01]  /*aab0*/  STL [R1+0x418], R7 ;  /* 0x0004180701007387 */ /* 0x0003e20000100800 */
[----:B------:R-:W-:Y:S01]  /*aac0*/  @!P6 IADD3 R241, R241, -R251, RZ ;  /* 0x800000fbf1f1e210 */ /* 0x000fe20007ffe0ff */
[--C-:B------:R-:W-:Y:S01]  /*aad0*/  @!P4 IMAD.IADD R242, R242, 0x1, -R251.reuse ;  /* 0x00000001f2f2c824 */ /* 0x100fe200078e0afb */
[----:B------:R-:W-:Y:S01]  /*aae0*/  ISETP.GT.U32.AND P3, PT, R251, R247, PT ;  /* 0x000000f7fb00720c */ /* 0x000fe20003f64070 */
[----:B------:R-:W2:Y:S01]  /*aaf0*/  S2R R9, SR_TID.X ;  /* 0x0000000000097919 */ /* 0x000ea20000002100 */
[----:B------:R-:W-:Y:S02]  /*ab00*/  @!P5 IMAD.IADD R243, R243, 0x1, -R251 ;  /* 0x00000001f3f3d824 */ /* 0x000fe400078e0afb */
[----:B-1----:R-:W-:Y:S01]  /*ab10*/  IMAD R7, R252, 0x2, R7 ;  /* 0x00000002fc077824 */ /* 0x002fe200078e0207 */
[C---:B------:R-:W-:Y:S01]  /*ab20*/  ISETP.GT.U32.AND P4, PT, R251.reuse, R248, PT ;  /* 0x000000f8fb00720c */ /* 0x040fe20003f84070 */
[--C-:B------:R-:W-:Y:S01]  /*ab30*/  @!P0 IMAD.IADD R244, R244, 0x1, -R251.reuse ;  /* 0x00000001f4f48824 */ /* 0x100fe200078e0afb */
[----:B------:R-:W-:Y:S01]  /*ab40*/  ISETP.GT.U32.AND P5, PT, R251, R249, PT ;  /* 0x000000f9fb00720c */ /* 0x000fe20003fa4070 */
[--C-:B------:R-:W-:Y:S01]  /*ab50*/  @!P1 IMAD.IADD R245, R245, 0x1, -R251.reuse ;  /* 0x00000001f5f59824 */ /* 0x100fe200078e0afb */
[----:B------:R1:W-:Y:S01]  /*ab60*/  STL [R1+0x42c], R7 ;  /* 0x00042c0701007387 */ /* 0x0003e20000100800 */
[C---:B------:R-:W-:Y:S01]  /*ab70*/  ISETP.GT.U32.AND P0, PT, R251.reuse, R31, PT ;  /* 0x0000001ffb00720c */ /* 0x040fe20003f04070 */
[----:B------:R-:W-:Y:S01]  /*ab80*/  @!P2 IMAD.IADD R246, R246, 0x1, -R251 ;  /* 0x00000001f6f6a824 */ /* 0x000fe200078e0afb */
[----:B------:R-:W-:-:S02]  /*ab90*/  ISETP.GT.U32.AND P6, PT, R251, R30, PT ;  /* 0x0000001efb00720c */ /* 0x000fc40003fc4070 */
[----:B------:R-:W-:Y:S02]  /*aba0*/  ISETP.GT.U32.AND P1, PT, R251, R29, PT ;  /* 0x0000001dfb00720c */ /* 0x000fe40003f24070 */
[----:B------:R-:W3:Y:S01]  /*abb0*/  S2R R251, SR_TID.X ;  /* 0x0000000000fb7919 */ /* 0x000ee20000002100 */
[----:B-1----:R-:W-:-:S05]  /*abc0*/  IMAD R7, R252, 0x2, R7 ;  /* 0x00000002fc077824 */ /* 0x002fca00078e0207 */
[----:B------:R1:W-:Y:S02]  /*abd0*/  STL [R1+0x428], R7 ;  /* 0x0004280701007387 */ /* 0x0003e40000100800 */
[----:B-1----:R-:W-:-:S05]  /*abe0*/  IMAD R7, R252, 0x2, R7 ;  /* 0x00000002fc077824 */ /* 0x002fca00078e0207 */
[----:B------:R1:W-:Y:S02]  /*abf0*/  STL [R1+0x424], R7 ;  /* 0x0004240701007387 */ /* 0x0003e40000100800 */
[----:B-1----:R-:W-:-:S05]  /*ac00*/  IMAD R7, R252, 0x2, R7 ;  /* 0x00000002fc077824 */ /* 0x002fca00078e0207 */
[----:B------:R-:W-:Y:S04]  /*ac10*/  STL [R1+0x438], R7 ;  /* 0x0004380701007387 */ /* 0x000fe80000100800 */
[----:B------:R1:W-:Y:S01]  /*ac20*/  STL [R1+0x141c], R243 ;  /* 0x00141cf301007387 */ /* 0x0003e20000100800 */
[----:B--2---:R-:W-:-:S03]  /*ac30*/  LOP3.LUT R9, R9, 0x3f, RZ, 0xc0, !PT ;  /* 0x0000003f09097812 */ /* 0x004fc600078ec0ff */
[----:B-1----:R-:W2:Y:S04]  /*ac40*/  LDL R243, [R1+0xe88] ;  /* 0x000e880001f37983 */ /* 0x002ea80000100800 */
[----:B------:R1:W-:Y:S01]  /*ac50*/  STL [R1+0x1418], R244 ;  /* 0x001418f401007387 */ /* 0x0003e20000100800 */
[----:B------:R-:W-:-:S03]  /*ac60*/  IMAD.SHL.U32 R250, R9, 0x4, RZ ;  /* 0x0000000409fa7824 */ /* 0x000fc600078e00ff */
[----:B-1----:R-:W4:Y:S04]  /*ac70*/  LDL R244, [R1+0xea4] ;  /* 0x000ea40001f47983 */ /* 0x002f280000100800 */
[----:B------:R1:W-:Y:S01]  /*ac80*/  STL [R1+0x1414], R245 ;  /* 0x001414f501007387 */ /* 0x0003e20000100800 */
[----:B------:R-:W-:-:S03]  /*ac90*/  IMAD R7, R252, 0x2, R7 ;  /* 0x00000002fc077824 */ /* 0x000fc600078e0207 */
[----:B-1----:R-:W4:Y:S04]  /*aca0*/  LDL R245, [R1+0x18] ;  /* 0x0000180001f57983 */ /* 0x002f280000100800 */
[----:B------:R3:W-:Y:S02]  /*acb0*/  STL [R1+0x1410], R246 ;  /* 0x001410f601007387 */ /* 0x0007e40000100800 */
[----:B---3--:R-:W-:-:S04]  /*acc0*/  SHF.R.S32.HI R246, RZ, 0x6, R251 ;  /* 0x00000006fff67819 */ /* 0x008fc800000114fb */
[----:B------:R-:W-:-:S04]  /*acd0*/  SGXT R246, R246, 0x1 ;  /* 0x00000001f6f6781a */ /* 0x000fc80000000200 */
[C-C-:B------:R-:W-:Y:S02]  /*ace0*/  LOP3.LUT R251, R250.reuse, 0x120, R246.reuse, 0x78, !PT ;  /* 0x00000120fafb7812 */ /* 0x140fe400078e78f6 */
[----:B------:R-:W-:Y:S01]  /*acf0*/  IABS R251, c[0x0][0x17c] ;  /* 0x00005f0000fb7a13 */ /* 0x000fe20000000000 */
[----:B------:R1:W-:Y:S01]  /*ad00*/  STL [R1+0x434], R7 ;  /* 0x0004340701007387 */ /* 0x0003e20000100800 */
[----:B------:R-:W-:-:S03]  /*ad10*/  LOP3.LUT R246, R250, 0x110, R246, 0x78, !PT ;  /* 0x00000110faf67812 */ /* 0x000fc600078e78f6 */
[--C-:B------:R-:W-:Y:S01]  /*ad20*/  @!P4 IMAD.IADD R248, R248, 0x1, -R251.reuse ;  /* 0x00000001f8f8c824 */ /* 0x100fe200078e0afb */
[----:B------:R-:W3:Y:S01]  /*ad30*/  LDL R250, [R1+0xeb0] ;  /* 0x000eb00001fa7983 */ /* 0x000ee20000100800 */
[--C-:B------:R-:W-:Y:S02]  /*ad40*/  @!P5 IMAD.IADD R249, R249, 0x1, -R251.reuse ;  /* 0x00000001f9f9d824 */ /* 0x100fe400078e0afb */
[----:B------:R-:W-:Y:S01]  /*ad50*/  @!P0 IMAD.IADD R31, R31, 0x1, -R251 ;  /* 0x000000011f1f8824 */ /* 0x000fe200078e0afb */
[----:B------:R-:W3:Y:S01]  /*ad60*/  LDL R246, [R1+0xe9c] ;  /* 0x000e9c0001f67983 */ /* 0x000ee20000100800 */
[----:B-1----:R-:W-:-:S05]  /*ad70*/  IMAD R7, R252, 0x2, R7 ;  /* 0x00000002fc077824 */ /* 0x002fca00078e0207 */
[----:B------:R-:W-:Y:S04]  /*ad80*/  STL [R1+0x430], R7 ;  /* 0x0004300701007387 */ /* 0x000fe80000100800 */
[----:B------:R1:W-:Y:S01]  /*ad90*/  STL [R1+0x1404], R248 ;  /* 0x001404f801007387 */ /* 0x0003e20000100800 */
[--C-:B------:R-:W-:Y:S02]  /*ada0*/  @!P3 IMAD.IADD R247, R247, 0x1, -R251.reuse ;  /* 0x00000001f7f7b824 */ /* 0x100fe400078e0afb */
[--C-:B------:R-:W-:Y:S02]  /*adb0*/  @!P6 IMAD.IADD R30, R30, 0x1, -R251.reuse ;  /* 0x000000011e1ee824 */ /* 0x100fe400078e0afb */
[----:B------:R-:W-:Y:S01]  /*adc0*/  @!P1 IMAD.IADD R29, R29, 0x1, -R251 ;  /* 0x000000011d1d9824 */ /* 0x000fe200078e0afb */
[----:B-1----:R-:W3:Y:S04]  /*add0*/  LDL R248, [R1+0xea0] ;  /* 0x000ea00001f87983 */ /* 0x002ee80000100800 */
[----:B------:R1:W-:Y:S04]  /*ade0*/  STL [R1+0x1408], R249 ;  /* 0x001408f901007387 */ /* 0x0003e80000100800 */
[----:B-1----:R-:W3:Y:S04]  /*adf0*/  LDL R249, [R1+0xe98] ;  /* 0x000e980001f97983 */ /* 0x002ee80000100800 */
[----:B------:R1:W-:Y:S04]  /*ae00*/  STL [R1+0x140c], R31 ;  /* 0x00140c1f01007387 */ /* 0x0003e80000100800 */
[----:B------:R-:W3:Y:S01]  /*ae10*/  LDL R251, [R1+0xea8] ;  /* 0x000ea80001fb7983 */ /* 0x000ee20000100800 */
[----:B------:R-:W-:Y:S01]  /*ae20*/  IABS R9, c[0x0][0x178] ;  /* 0x00005e0000097a13 */ /* 0x000fe20000000000 */
[----:B------:R-:W-:Y:S01]  /*ae30*/  IMAD R7, R252, 0x2, R7 ;  /* 0x00000002fc077824 */ /* 0x000fe200078e0207 */
[----:B------:R-:W-:Y:S01]  /*ae40*/  ISETP.GE.AND P4, PT, R8, RZ, PT ;  /* 0x000000ff0800720c */ /* 0x000fe20003f86270 */
[----:B-1----:R-:W3:Y:S01]  /*ae50*/  LDL R31, [R1+0xeac] ;  /* 0x000eac00011f7983 */ /* 0x002ee20000100800 */
[----:B--2---:R-:W-:-:S02]  /*ae60*/  ISETP.GE.AND P6, PT, R243, RZ, PT ;  /* 0x000000fff300720c */ /* 0x004fc40003fc6270 */
[----:B----4-:R-:W-:-:S13]  /*ae70*/  ISETP.GT.U32.AND P2, PT, R9, R245, PT ;  /* 0x000000f50900720c */ /* 0x010fda0003f44070 */
[----:B------:R-:W-:Y:S02]  /*ae80*/  @!P2 IMAD.IADD R245, R245, 0x1, -R9 ;  /* 0x00000001f5f5a824 */ /* 0x000fe400078e0a09 */
[----:B------:R-:W2:Y:S04]  /*ae90*/  LDL.LU R9, [R1+0x142c] ;  /* 0x00142c0001097983 */ /* 0x000ea80000300800 */
[----:B------:R-:W4:Y:S04]  /*aea0*/  LDL.LU R8, [R1+0x1428] ;  /* 0x0014280001087983 */ /* 0x000f280000300800 */
[----:B------:R1:W-:Y:S04]  /*aeb0*/  @!P2 STL [R1+0x18], R245 ;  /* 0x000018f50100a387 */ /* 0x0003e80000100800 */
[----:B-1----:R-:W2:Y:S04]  /*aec0*/  LDL R245, [R1+0xeb4] ;  /* 0x000eb40001f57983 */ /* 0x002ea80000100800 */
[----:B------:R1:W-:Y:S04]  /*aed0*/  STL [R1+0x444], R7 ;  /* 0x0004440701007387 */ /* 0x0003e80000100800 */
[----:B------:R-:W2:Y:S01]  /*aee0*/  LDL R243, [R1+0xec0] ;  /* 0x000ec00001f37983 */ /* 0x000ea20000100800 */
[----:B-1----:R-:W-:-:S05]  /*aef0*/  IMAD R7, R252, 0x2, R7 ;  /* 0x00000002fc077824 */ /* 0x002fca00078e0207 */
[----:B------:R1:W-:Y:S01]  /*af00*/  STL [R1+0x440], R7 ;  /* 0x0004400701007387 */ /* 0x0003e20000100800 */
[----:B---3--:R-:W-:-:S03]  /*af10*/  ISETP.GE.AND P1, PT, R251, RZ, PT ;  /* 0x000000fffb00720c */ /* 0x008fc60003f26270 */
[----:B------:R-:W3:Y:S01]  /*af20*/  LDL.LU R251, [R1+0x14] ;  /* 0x0000140001fb7983 */ /* 0x000ee20000300800 */
[----:B------:R-:W-:Y:S01]  /*af30*/  IMAD R252, R252, 0x2, R7 ;  /* 0x00000002fcfc7824 */ /* 0x000fe200078e0207 */
[----:B------:R-:W-:Y:S02]  /*af40*/  ISETP.GE.AND P2, PT, R244, RZ, PT ;  /* 0x000000fff400720c */ /* 0x000fe40003f46270 */
[----:B------:R-:W2:Y:S01]  /*af50*/  LDL R244, [R1+0xebc] ;  /* 0x000ebc0001f47983 */ /* 0x000ea20000100800 */
[----:B------:R-:W-:-:S03]  /*af60*/  ISETP.GE.AND P3, PT, R248, RZ, PT ;  /* 0x000000fff800720c */ /* 0x000fc60003f66270 */
[----:B-1----:R-:W2:Y:S01]  /*af70*/  LDL.LU R7, [R1+0x1424] ;  /* 0x0014240001077983 */ /* 0x002ea20000300800 */
[----:B------:R-:W-:-:S03]  /*af80*/  ISETP.GE.AND P5, PT, R31, RZ, PT ;  /* 0x000000ff1f00720c */ /* 0x000fc60003fa6270 */
[----:B------:R1:W-:Y:S04]  /*af90*/  STL [R1+0x43c], R252 ;  /* 0x00043cfc01007387 */ /* 0x0003e80000100800 */
[----:B-1----:R-:W2:Y:S04]  /*afa0*/  LDL.LU R252, [R1+0x1420] ;  /* 0x0014200001fc7983 */ /* 0x002ea80000300800 */
[----:B------:R-:W2:Y:S04]  /*afb0*/  LDL.LU R248, [R1+0x10] ;  /* 0x0000100001f87983 */ /* 0x000ea80000300800 */
[----:B------:R-:W4:Y:S01]  /*afc0*/  LDL R31, [R1+0xeb8] ;  /* 0x000eb800011f7983 */ /* 0x000f220000100800 */
[----:B---3--:R-:W-:Y:S01]  /*afd0*/  @!P4 IMAD.MOV R251, RZ, RZ, -R251 ;  /* 0x000000fffffbc224 */ /* 0x008fe200078e0afb */
[----:B------:R-:W-:-:S04]  /*afe0*/  ISETP.GE.AND P4, PT, R250, RZ, PT ;  /* 0x000000fffa00720c */ /* 0x000fc80003f86270 */
[----:B------:R1:W-:Y:S04]  /*aff0*/  STL [R1+0x14], R251 ;  /* 0x000014fb01007387 */ /* 0x0003e80000100800 */
[----:B-1----:R-:W3:Y:S04]  /*b000*/  LDL.LU R251, [R1+0xc] ;  /* 0x00000c0001fb7983 */ /* 0x002ee80000300800 */
[----:B------:R-:W4:Y:S01]  /*b010*/  LDL.LU R250, [R1+0x8] ;  /* 0x0000080001fa7983 */ /* 0x000f220000300800 */
[----:B--2---:R-:W-:-:S05]  /*b020*/  @!P6 IMAD.MOV R248, RZ, RZ, -R248 ;  /* 0x000000fffff8e224 */ /* 0x004fca00078e0af8 */
[----:B------:R1:W-:Y:S04]  /*b030*/  STL [R1+0x10], R248 ;  /* 0x000010f801007387 */ /* 0x0003e80000100800 */
[----:B-1----:R-:W2:Y:S01]  /*b040*/  LDL R248, [R1+0xe94] ;  /* 0x000e940001f87983 */ /* 0x002ea20000100800 */
[----:B---3--:R-:W-:Y:S01]  /*b050*/  @!P1 IMAD.MOV R251, RZ, RZ, -R251 ;  /* 0x000000fffffb9224 */ /* 0x008fe200078e0afb */
[----:B------:R-:W-:Y:S02]  /*b060*/  ISETP.GE.AND P1, PT, R246, RZ, PT ;  /* 0x000000fff600720c */ /* 0x000fe40003f26270 */
[----:B------:R-:W3:Y:S01]  /*b070*/  LDL.LU R246, [R1+0x4] ;  /* 0x0000040001f67983 */ /* 0x000ee20000300800 */
[----:B----4-:R-:W-:-:S03]  /*b080*/  @!P2 IMAD.MOV R250, RZ, RZ, -R250 ;  /* 0x000000fffffaa224 */ /* 0x010fc600078e0afa */
[----:B------:R-:W-:Y:S04]  /*b090*/  STL [R1+0xc], R251 ;  /* 0x00000cfb01007387 */ /* 0x000fe80000100800 */
[----:B------:R1:W-:Y:S04]  /*b0a0*/  STL [R1+0x8], R250 ;  /* 0x000008fa01007387 */ /* 0x0003e80000100800 */
[----:B-1----:R-:W4:Y:S04]  /*b0b0*/  LDL R250, [R1+0xe90] ;  /* 0x000e900001fa7983 */ /* 0x002f280000100800 */
[----:B------:R-:W2:Y:S01]  /*b0c0*/  LDL.LU R251, [R1] ;  /* 0x0000000001fb7983 */ /* 0x000ea20000300800 */
[----:B------:R-:W-:Y:S01]  /*b0d0*/  ISETP.GE.AND P2, PT, R249, RZ, PT ;  /* 0x000000fff900720c */ /* 0x000fe20003f46270 */
[----:B------:R-:W-:-:S02]  /*b0e0*/  @!P4 IMAD.MOV R252, RZ, RZ, -R252 ;  /* 0x000000fffffcc224 */ /* 0x000fc400078e0afc */
[----:B------:R-:W4:Y:S01]  /*b0f0*/  LDL R249, [R1+0xe8c] ;  /* 0x000e8c0001f97983 */ /* 0x000f220000100800 */
[----:B------:R-:W-:Y:S02]  /*b100*/  ISETP.GE.AND P4, PT, R244, RZ, PT ;  /* 0x000000fff400720c */ /* 0x000fe40003f86270 */
[----:B---3--:R-:W-:-:S05]  /*b110*/  @!P3 IADD3 R246, -R246, RZ, RZ ;  /* 0x000000fff6f6b210 */ /* 0x008fca0007ffe1ff */
[----:B------:R1:W-:Y:S04]  /*b120*/  STL [R1+0x4], R246 ;  /* 0x000004f601007387 */ /* 0x0003e80000100800 */
[----:B-1----:R-:W3:Y:S01]  /*b130*/  LDL R246, [R1+0xe84] ;  /* 0x000e840001f67983 */ /* 0x002ee20000100800 */
[----:B--2---:R-:W-:Y:S01]  /*b140*/  @!P5 IMAD.MOV R251, RZ, RZ, -R251 ;  /* 0x000000fffffbd224 */ /* 0x004fe200078e0afb */
[----:B------:R-:W-:-:S04]  /*b150*/  ISETP.GE.AND P5, PT, R243, RZ, PT ;  /* 0x000000fff300720c */ /* 0x000fc80003fa6270 */
[----:B------:R1:W-:Y:S04]  /*b160*/  STL [R1+0x13f0], R251 ;  /* 0x0013f0fb01007387 */ /* 0x0003e80000100800 */
[----:B------:R-:W2:Y:S04]  /*b170*/  LDL R243, [R1+0xe80] ;  /* 0x000e800001f37983 */ /* 0x000ea80000100800 */
[----:B------:R1:W-:Y:S04]  /*b180*/  STL [R1+0x13f4], R252 ;  /* 0x0013f4fc01007387 */ /* 0x0003e80000100800 */
[----:B------:R-:W3:Y:S01]  /*b190*/  LDL R244, [R1+0xe7c] ;  /* 0x000e7c0001f47983 */ /* 0x000ee20000100800 */
[----:B------:R-:W-:Y:S01]  /*b1a0*/  ISETP.GE.AND P3, PT, R245, RZ, PT ;  /* 0x000000fff500720c */ /* 0x000fe20003f66270 */
[----:B------:R-:W-:-:S02]  /*b1b0*/  @!P1 IMAD.MOV R7, RZ, RZ, -R7 ;  /* 0x000000ffff079224 */ /* 0x000fc400078e0a07 */
[----:B------:R-:W-:Y:S01]  /*b1c0*/  @!P2 IMAD.MOV R8, RZ, RZ, -R8 ;  /* 0x000000ffff08a224 */ /* 0x000fe200078e0a08 */
[----:B------:R-:W3:Y:S01]  /*b1d0*/  LDL R245, [R1+0xe78] ;  /* 0x000e780001f57983 */ /* 0x000ee20000100800 */
[----:B------:R-:W-:-:S03]  /*b1e0*/  ISETP.GE.AND P1, PT, R31, RZ, PT ;  /* 0x000000ff1f00720c */ /* 0x000fc60003f26270 */
[----:B------:R-:W-:Y:S01]  /*b1f0*/  STL [R1+0x13f8], R7 ;  /* 0x0013f80701007387 */ /* 0x000fe20000100800 */
[----:B------:R-:W-:-:S03]  /*b200*/  ISETP.GE.AND P2, PT, R248, RZ, PT ;  /* 0x000000fff800720c */ /* 0x000fc60003f46270 */
[----:B------:R-:W3:Y:S01]  /*b210*/  LDL R31, [R1+0xe74] ;  /* 0x000e7400011f7983 */ /* 0x000ee20000100800 */
[----:B------:R-:W-:Y:S01]  /*b220*/  @!P3 IMAD.MOV R9, RZ, RZ, -R9 ;  /* 0x000000ffff09b224 */ /* 0x000fe200078e0a09 */
[----:B----4-:R-:W-:Y:S02]  /*b230*/  ISETP.GE.AND P3, PT, R250, RZ, PT ;  /* 0x000000fffa00720c */ /* 0x010fe40003f66270 */
[----:B------:R-:W-:Y:S04]  /*b240*/  STL [R1+0x13fc], R8 ;  /* 0x0013fc0801007387 */ /* 0x000fe80000100800 */
[----:B------:R-:W4:Y:S04]  /*b250*/  LDL R248, [R1+0xe70] ;  /* 0x000e700001f87983 */ /* 0x000f280000100800 */
[----:B------:R2:W-:Y:S04]  /*b260*/  STL [R1+0x1400], R9 ;  /* 0x0014000901007387 */ /* 0x0005e80000100800 */
[----:B------:R-:W4:Y:S01]  /*b270*/  LDL R250, [R1+0xe6c] ;  /* 0x000e6c0001fa7983 */ /* 0x000f220000100800 */
[----:B------:R-:W-:-:S02]  /*b280*/  @!P1 IMAD.MOV R12, RZ, RZ, -R12 ;  /* 0x000000ffff0c9224 */ /* 0x000fc400078e0a0c */
[----:B------:R-:W-:Y:S01]  /*b290*/  @!P2 IMAD.MOV R13, RZ, RZ, -R13 ;  /* 0x000000ffff0da224 */ /* 0x000fe200078e0a0d */
[----:B-1----:R-:W4:Y:S01]  /*b2a0*/  LDL R251, [R1+0xf10] ;  /* 0x000f100001fb7983 */ /* 0x002f220000100800 */
[----:B------:R-:W-:Y:S02]  /*b2b0*/  @!P5 IMAD.MOV R10, RZ, RZ, -R10 ;  /* 0x000000ffff0ad224 */ /* 0x000fe400078e0a0a */
[----:B------:R-:W-:Y:S01]  /*b2c0*/  @!P4 IMAD.MOV R11, RZ, RZ, -R11 ;  /* 0x000000ffff0bc224 */ /* 0x000fe200078e0a0b */
[----:B------:R-:W4:Y:S01]  /*b2d0*/  LDL R252, [R1+0xee4] ;  /* 0x000ee40001fc7983 */ /* 0x000f220000100800 */
[----:B--2---:R-:W-:-:S03]  /*b2e0*/  ISETP.GE.AND P1, PT, R243, RZ, PT ;  /* 0x000000fff300720c */ /* 0x004fc60003f26270 */
[----:B------:R-:W2:Y:S01]  /*b2f0*/  LDL R243, [R1+0xe60] ;  /* 0x000e600001f37983 */ /* 0x000ea20000100800 */
[----:B---3--:R-:W-:-:S03]  /*b300*/  ISETP.GE.AND P2, PT, R244, RZ, PT ;  /* 0x000000fff400720c */ /* 0x008fc60003f46270 */
[----:B------:R-:W3:Y:S01]  /*b310*/  LDL R244, [R1+0xe5c] ;  /* 0x000e5c0001f47983 */ /* 0x000ee20000100800 */
[----:B------:R-:W-:Y:S02]  /*b320*/  ISETP.GE.AND P5, PT, R249, RZ, PT ;  /* 0x000000fff900720c */ /* 0x000fe40003fa6270 */
[----:B------:R-:W-:Y:S01]  /*b330*/  ISETP.GE.AND P4, PT, R246, RZ, PT ;  /* 0x000000fff600720c */ /* 0x000fe20003f86270 */
[----:B------:R-:W3:Y:S04]  /*b340*/  LDL R249, [R1+0xe68] ;  /* 0x000e680001f97983 */ /* 0x000ee80000100800 */
[----:B------:R-:W3:Y:S01]  /*b350*/  LDL R246, [R1+0xe64] ;  /* 0x000e640001f67983 */ /* 0x000ee20000100800 */
[----:B------:R-:W-:Y:S01]  /*b360*/  @!P3 IMAD.MOV R14, RZ, RZ, -R14 ;  /* 0x000000ffff0eb224 */ /* 0x000fe200078e0a0e */
[----:B------:R-:W-:Y:S01]  /*b370*/  ISETP.GE.AND P3, PT, R245, RZ, PT ;  /* 0x000000fff500720c */ /* 0x000fe20003f66270 */
[----:B------:R-:W-:Y:S01]  /*b380*/  @!P1 IMAD.MOV R17, RZ, RZ, -R17 ;  /* 0x000000ffff119224 */ /* 0x000fe200078e0a11 */
[----:B------:R-:W3:Y:S02]  /*b390*/  LDL R245, [R1+0xe58] ;  /* 0x000e580001f57983 */ /* 0x000ee40000100800 */
[----:B------:R-:W-:Y:S01]  /*b3a0*/  @!P5 IMAD.MOV R15, RZ, RZ, -R15 ;  /* 0x000000ffff0fd224 */ /* 0x000fe200078e0a0f */
[----:B------:R-:W-:Y:S01]  /*b3b0*/  ISETP.GE.AND P5, PT, R31, RZ, PT ;  /* 0x000000ff1f00720c */ /* 0x000fe20003fa6270 */
[----:B------:R-:W-:Y:S01]  /*b3c0*/  @!P4 IMAD.MOV R16, RZ, RZ, -R16 ;  /* 0x000000ffff10c224 */ /* 0x000fe200078e0a10 */
[----:B------:R-:W3:Y:S01]  /*b3d0*/  LDL R31, [R1+0xe54] ;  /* 0x000e5400011f7983 */ /* 0x000ee20000100800 */
[----:B----4-:R-:W-:-:S03]  /*b3e0*/  ISETP.GE.AND P4, PT, R248, RZ, PT ;  /* 0x000000fff800720c */ /* 0x010fc60003f86270 */
[----:B------:R-:W4:Y:S01]  /*b3f0*/  LDL R248, [R1+0xe50] ;  /* 0x000e500001f87983 */ /* 0x000f220000100800 */
[----:B------:R-:W-:-:S03]  /*b400*/  ISETP.GE.AND P1, PT, R250, RZ, PT ;  /* 0x000000fffa00720c */ /* 0x000fc60003f26270 */
[----:B------:R-:W4:Y:S03]  /*b410*/  LDL R250, [R1+0xe4c] ;  /* 0x000e4c0001fa7983 */ /* 0x000f260000100800 */
[----:B------:R-:W-:-:S03]  /*b420*/  @!P5 IMAD.MOV R20, RZ, RZ, -R20 ;  /* 0x000000ffff14d224 */ /* 0x000fc600078e0a14 */
[----:B------:R-:W-:Y:S01]  /*b430*/  @!P4 IMAD.MOV R21, RZ, RZ, -R21 ;  /* 0x000000ffff15c224 */ /* 0x000fe200078e0a15 */
[----:B--2---:R-:W-:Y:S02]  /*b440*/  ISETP.GE.AND P5, PT, R243, RZ, PT ;  /* 0x000000fff300720c */ /* 0x004fe40003fa6270 */
[----:B------:R-:W2:Y:S01]  /*b450*/  LDL R243, [R1+0xe44] ;  /* 0x000e440001f37983 */ /* 0x000ea20000100800 */
[----:B---3--:R-:W-:-:S03]  /*b460*/  ISETP.GE.AND P4, PT, R244, RZ, PT ;  /* 0x000000fff400720c */ /* 0x008fc60003f86270 */
[----:B------:R-:W3:Y:S01]  /*b470*/  LDL R244, [R1+0xf24] ;  /* 0x000f240001f47983 */ /* 0x000ee20000100800 */
[----:B------:R-:W-:Y:S01]  /*b480*/  @!P2 IMAD.MOV R18, RZ, RZ, -R18 ;  /* 0x000000ffff12a224 */ /* 0x000fe200078e0a12 */
[----:B------:R-:W-:Y:S01]  /*b490*/  ISETP.GE.AND P2, PT, R249, RZ, PT ;  /* 0x000000fff900720c */ /* 0x000fe20003f46270 */
[----:B------:R-:W-:Y:S01]  /*b4a0*/  @!P3 IMAD.MOV R19, RZ, RZ, -R19 ;  /* 0x000000ffff13b224 */ /* 0x000fe200078e0a13 */
[----:B------:R-:W3:Y:S01]  /*b4b0*/  LDL R249, [R1+0xe48] ;  /* 0x000e480001f97983 */ /* 0x000ee20000100800 */
[----:B------:R-:W-:-:S03]  /*b4c0*/  ISETP.GE.AND P3, PT, R246, RZ, PT ;  /* 0x000000fff600720c */ /* 0x000fc60003f66270 */
[----:B------:R-:W3:Y:S01]  /*b4d0*/  LDL R246, [R1+0x123c] ;  /* 0x00123c0001f67983 */ /* 0x000ee20000100800 */
[----:B------:R-:W-:Y:S01]  /*b4e0*/  @!P1 IMAD.MOV R22, RZ, RZ, -R22 ;  /* 0x000000ffff169224 */ /* 0x000fe200078e0a16 */
[----:B------:R-:W-:Y:S02]  /*b4f0*/  ISETP.GE.AND P1, PT, R245, RZ, PT ;  /* 0x000000fff500720c */ /* 0x000fe40003f26270 */
[----:B------:R-:W-:Y:S01]  /*b500*/  @!P5 IADD3 R25, -R25, RZ, RZ ;  /* 0x000000ff1919d210 */ /* 0x000fe20007ffe1ff */
[----:B------:R-:W3:Y:S02]  /*b510*/  LDL R245, [R1+0xf5c] ;  /* 0x000f5c0001f57983 */ /* 0x000ee40000100800 */
[----:B------:R-:W-:Y:S01]  /*b520*/  @!P2 IMAD.MOV R23, RZ, RZ, -R23 ;  /* 0x000000ffff17a224 */ /* 0x000fe200078e0a17 */
[----:B------:R-:W-:Y:S02]  /*b530*/  ISETP.GE.AND P2, PT, R31, RZ, PT ;  /* 0x000000ff1f00720c */ /* 0x000fe40003f46270 */
[----:B------:R-:W3:Y:S01]  /*b540*/  LDL R31, [R1+0xf68] ;  /* 0x000f6800011f7983 */ /* 0x000ee20000100800 */
[----:B------:R-:W-:Y:S01]  /*b550*/  @!P3 IMAD.MOV R24, RZ, RZ, -R24 ;  /* 0x000000ffff18b224 */ /* 0x000fe200078e0a18 */
[----:B----4-:R-:W-:-:S02]  /*b560*/  ISETP.GE.AND P3, PT, R248, RZ, PT ;  /* 0x000000fff800720c */ /* 0x010fc40003f66270 */
[----:B------:R-:W4:Y:S01]  /*b570*/  LDL R248, [R1+0xf64] ;  /* 0x000f640001f87983 */ /* 0x000f220000100800 */
[----:B------:R-:W-:-:S03]  /*b580*/  ISETP.GE.AND P5, PT, R250, RZ, PT ;  /* 0x000000fffa00720c */ /* 0x000fc60003fa6270 */
[----:B------:R-:W4:Y:S03]  /*b590*/  LDL R250, [R1+0xf70] ;  /* 0x000f700001fa7983 */ /* 0x000f260000100800 */
[----:B------:R-:W-:-:S04]  /*b5a0*/  @!P2 IMAD.MOV R28, RZ, RZ, -R28 ;  /* 0x000000ffff1ca224 */ /* 0x000fc800078e0a1c */
        /* <DEDUP_REMOVED lines=12> */
[----:B------:R-:W-:Y:S01]  /*b670*/  ISETP.GE.AND P5, PT, R245, RZ, PT ;  /* 0x000000fff500720c */ /* 0x000fe20003fa6270 */
[----:B------:R-:W-:Y:S01]  /*b680*/  @!P2 IMAD.MOV R2, RZ, RZ, -R2 ;  /* 0x000000ffff02a224 */ /* 0x000fe200078e0a02 */
[----:B------:R-:W3:Y:S03]  /*b690*/  LDL R245, [R1+0xf94] ;  /* 0x000f940001f57983 */ /* 0x000ee60000100800 */
        /* <DEDUP_REMOVED lines=44> */
[----:B------:R-:W-:Y:S01]  /*b960*/  @!P4 IADD3 R43, -R43, RZ, RZ ;  /* 0x000000ff2b2bc210 */ /* 0x000fe20007ffe1ff */
[----:B------:R-:W-:Y:S01]  /*b970*/  @!P3 IMAD.MOV R46, RZ, RZ, -R46 ;  /* 0x000000ffff2eb224 */ /* 0x000fe200078e0a2e */
[----:B------:R-:W-:Y:S02]  /*b980*/  ISETP.GE.AND P4, PT, R245, RZ, PT ;  /* 0x000000fff500720c */ /* 0x000fe40003f86270 */
        /* <DEDUP_REMOVED lines=64> */
[----:B------:R-:W-:Y:S02]  /*bd90*/  @!P1 IADD3 R64, -R64, RZ, RZ ;  /* 0x000000ff40409210 */ /* 0x000fe40007ffe1ff */
        /* <DEDUP_REMOVED lines=11> */
[----:B----4-:R-:W-:Y:S01]  /*be50*/  ISETP.GE.AND P1, PT, R248, RZ, PT ;  /* 0x000000fff800720c */ /* 0x010fe20003f26270 */
[----:B------:R-:W4:Y:S04]  /*be60*/  LDL R31, [R1+0x10c0] ;  /* 0x0010c000011f7983 */ /* 0x000f280000100800 */
[----:B------:R-:W4:Y:S01]  /*be70*/  LDL R248, [R1+0x10c4] ;  /* 0x0010c40001f87983 */ /* 0x000f220000100800 */
[----:B------:R-:W-:-:S03]  /*be80*/  ISETP.GE.AND P2, PT, R250, RZ, PT ;  /* 0x000000fffa00720c */ /* 0x000fc60003f46270 */
[----:B------:R-:W4:Y:S02]  /*be90*/  LDL R250, [R1+0x10c8] ;  /* 0x0010c80001fa7983 */ /* 0x000f240000100800 */
[----:B------:R-:W-:Y:S02]  /*bea0*/  @!P4 IMAD.MOV R73, RZ, RZ, -R73 ;  /* 0x000000ffff49c224 */ /* 0x000fe400078e0a49 */
[----:B------:R-:W-:Y:S01]  /*beb0*/  @!P1 IMAD.MOV R74, RZ, RZ, -R74 ;  /* 0x000000ffff4a9224 */ /* 0x000fe200078e0a4a */
[----:B--2---:R-:W-:Y:S02]  /*bec0*/  ISETP.GE.AND P4, PT, R243, RZ, PT ;  /* 0x000000fff300720c */ /* 0x004fe40003f86270 */
[----:B------:R-:W2:Y:S01]  /*bed0*/  LDL R243, [R1+0x10e8] ;  /* 0x0010e80001f37983 */ /* 0x000ea20000100800 */
[----:B---3--:R-:W-:-:S03]  /*bee0*/  ISETP.GE.AND P1, PT, R244, RZ, PT ;  /* 0x000000fff400720c */ /* 0x008fc60003f26270 */
[----:B------:R-:W3:Y:S01]  /*bef0*/  LDL R244, [R1+0x10ec] ;  /* 0x0010ec0001f47983 */ /* 0x000ee20000100800 */
[----:B------:R-:W-:Y:S02]  /*bf00*/  @!P3 IMAD.MOV R71, RZ, RZ, -R71 ;  /* 0x000000ffff47b224 */ /* 0x000fe400078e0a47 */
[----:B------:R-:W-:Y:S01]  /*bf10*/  @!P5 IMAD.MOV R72, RZ, RZ, -R72 ;  /* 0x000000ffff48d224 */ /* 0x000fe200078e0a48 */
[----:B------:R-:W-:Y:S02]  /*bf20*/  ISETP.GE.AND P3, PT, R249, RZ, PT ;  /* 0x000000fff900720c */ /* 0x000fe40003f66270 */
        /* <DEDUP_REMOVED lines=8> */
[----:B----4-:R-:W-:Y:S02]  /*bfb0*/  ISETP.GE.AND P3, PT, R31, RZ, PT ;  /* 0x000000ff1f00720c */ /* 0x010fe40003f66270 */
[----:B------:R-:W4:Y:S01]  /*bfc0*/  LDL R31, [R1+0x10f4] ;  /* 0x0010f400011f7983 */ /* 0x000f220000100800 */
[----:B------:R-:W-:Y:S01]  /*bfd0*/  @!P5 IMAD.MOV R77, RZ, RZ, -R77 ;  /* 0x000000ffff4dd224 */ /* 0x000fe200078e0a4d */
[----:B------:R-:W-:-:S02]  /*bfe0*/  ISETP.GE.AND P5, PT, R248, RZ, PT ;  /* 0x000000fff800720c */ /* 0x000fc40003fa6270 */
        /* <DEDUP_REMOVED lines=22> */
[----:B------:R-:W-:-:S02]  /*c150*/  @!P2 IADD3 R85, -R85, RZ, RZ ;  /* 0x000000ff5555a210 */ /* 0x000fc40007ffe1ff */
[----:B------:R-:W-:Y:S02]  /*c160*/  ISETP.GE.AND P2, PT, R248, RZ, PT ;  /* 0x000000fff800720c */ /* 0x000fe40003f46270 */
[----:B------:R-:W4:Y:S01]  /*c170*/  LDL R248, [R1+0x112c] ;  /* 0x00112c0001f87983 */ /* 0x000f220000100800 */
[----:B------:R-:W-:-:S03]  /*c180*/  ISETP.GE.AND P3, PT, R250, RZ, PT ;  /* 0x000000fffa00720c */ /* 0x000fc60003f66270 */
[----:B------:R-:W4:Y:S02]  /*c190*/  LDL R250, [R1+0x1130] ;  /* 0x0011300001fa7983 */ /* 0x000f240000100800 */
[----:B------:R-:W-:-:S05]  /*c1a0*/  @!P1 IMAD.MOV R89, RZ, RZ, -R89 ;  /* 0x000000ffff599224 */ /* 0x000fca00078e0a59 */
        /* <DEDUP_REMOVED lines=48> */
[----:B------:R-:W-:Y:S02]  /*c4b0*/  @!P3 IADD3 R106, -R106, RZ, RZ ;  /* 0x000000ff6a6ab210 */ /* 0x000fe40007ffe1ff */
        /* <DEDUP_REMOVED lines=76> */
[----:B------:R-:W-:Y:S01]  /*c980*/  @!P5 IADD3 R127, -R127, RZ, RZ ;  /* 0x000000ff7f7fd210 */ /* 0x000fe20007ffe1ff */
        /* <DEDUP_REMOVED lines=57> */
[----:B------:R-:W-:Y:S02]  /*cd20*/  @!P4 IADD3 R148, -R148, RZ, RZ ;  /* 0x000000ff9494c210 */ /* 0x000fe40007ffe1ff */
[----:B----4-:R-:W-:Y:S01]  /*cd30*/  ISETP.GE.AND P4, PT, R31, RZ, PT ;  /* 0x000000ff1f00720c */ /* 0x010fe20003f86270 */
[----:B------:R-:W-:Y:S01]  /*cd40*/  @!P1 IMAD.MOV R149, RZ, RZ, -R149 ;  /* 0x000000ffff959224 */ /* 0x000fe200078e0a95 */
[----:B------:R-:W4:Y:S01]  /*cd50*/  LDL R31, [R1+0x1148] ;  /* 0x00114800011f7983 */ /* 0x000f220000100800 */
[----:B------:R-:W-:-:S03]  /*cd60*/  ISETP.GE.AND P1, PT, R248, RZ, PT ;  /* 0x000000fff800720c */ /* 0x000fc60003f26270 */
        /* <DEDUP_REMOVED lines=21> */
[----:B------:R-:W-:Y:S01]  /*cec0*/  @!P5 IMAD.MOV R157, RZ, RZ, -R157 ;  /* 0x000000ffff9dd224 */ /* 0x000fe200078e0a9d */
[----:B------:R-:W4:Y:S01]  /*ced0*/  LDL R31, [R1+0x1100] ;  /* 0x00110000011f7983 */ /* 0x000f220000100800 */
[----:B------:R-:W-:-:S03]  /*cee0*/  ISETP.GE.AND P5, PT, R248, RZ, PT ;  /* 0x000000fff800720c */ /* 0x000fc60003fa6270 */
[----:B------:R-:W4:Y:S01]  /*cef0*/  LDL R248, [R1+0x10fc] ;  /* 0x0010fc0001f87983 */ /* 0x000f220000100800 */
[----:B------:R-:W-:-:S03]  /*cf00*/  ISETP.GE.AND P4, PT, R250, RZ, PT ;  /* 0x000000fffa00720c */ /* 0x000fc60003f86270 */
[----:B------:R-:W4:Y:S02]  /*cf10*/  LDL R250, [R1+0x10e4] ;  /* 0x0010e40001fa7983 */ /* 0x000f240000100800 */
        /* <DEDUP_REMOVED lines=24> */
[----:B------:R-:W-:-:S04]  /*d0a0*/  @!P1 IADD3 R169, -R169, RZ, RZ ;  /* 0x000000ffa9a99210 */ /* 0x000fc80007ffe1ff */
        /* <DEDUP_REMOVED lines=182> */
[----:B------:R-:W3:Y:S06]  /*dc10*/  LDL R245, [R1+0xef0] ;  /* 0x000ef00001f57983 */ /* 0x000eec0000100800 */
[----:B------:R-:W-:Y:S01]  /*dc20*/  @!P1 IMAD.MOV R229, RZ, RZ, -R229 ;  /* 0x000000ffffe59224 */ /* 0x000fe200078e0ae5 */
[----:B----4-:R-:W-:-:S02]  /*dc30*/  ISETP.GE.AND P1, PT, R248, RZ, PT ;  /* 0x000000fff800720c */ /* 0x010fc40003f26270 */
[----:B------:R-:W4:Y:S01]  /*dc40*/  LDL R248, [R1+0xeec] ;  /* 0x000eec0001f87983 */ /* 0x000f220000100800 */
[----:B------:R-:W-:-:S03]  /*dc50*/  ISETP.GE.AND P2, PT, R250, RZ, PT ;  /* 0x000000fffa00720c */ /* 0x000fc60003f46270 */
[----:B------:R-:W4:Y:S01]  /*dc60*/  LDL R250, [R1+0xee8] ;  /* 0x000ee80001fa7983 */ /* 0x000f220000100800 */
[----:B------:R-:W-:Y:S01]  /*dc70*/  @!P4 IMAD.MOV R228, RZ, RZ, -R228 ;  /* 0x000000ffffe4c224 */ /* 0x000fe200078e0ae4 */
[----:B------:R-:W-:Y:S02]  /*dc80*/  ISETP.GE.AND P4, PT, R251, RZ, PT ;  /* 0x000000fffb00720c */ /* 0x000fe40003f86270 */
        /* <DEDUP_REMOVED lines=8> */
[----:B------:R-:W-:Y:S02]  /*dd10*/  ISETP.GE.AND P3, PT, R31, RZ, PT ;  /* 0x000000ff1f00720c */ /* 0x000fe40003f66270 */
[----:B------:R-:W-:Y:S01]  /*dd20*/  @!P5 IADD3 R232, -R232, RZ, RZ ;  /* 0x000000ffe8e8d210 */ /* 0x000fe20007ffe1ff */
[----:B------:R-:W-:Y:S01]  /*dd30*/  @!P4 IMAD.MOV R233, RZ, RZ, -R233 ;  /* 0x000000ffffe9c224 */ /* 0x000fe200078e0ae9 */
[----:B------:R-:W-:Y:S01]  /*dd40*/  ISETP.GE.AND P5, PT, R249, RZ, PT ;  /* 0x000000fff900720c */ /* 0x000fe20003fa6270 */
[----:B------:R-:W3:Y:S01]  /*dd50*/  LDL R31, [R1+0xecc] ;  /* 0x000ecc00011f7983 */ /* 0x000ee20000100800 */
[----:B------:R-:W-:-:S03]  /*dd60*/  ISETP.GE.AND P4, PT, R246, RZ, PT ;  /* 0x000000fff600720c */ /* 0x000fc60003f86270 */
[----:B------:R-:W3:Y:S04]  /*dd70*/  LDL R246, [R1+0xed0] ;  /* 0x000ed00001f67983 */ /* 0x000ee80000100800 */
[----:B------:R-:W-:Y:S01]  /*dd80*/  @!P3 IMAD.MOV R236, RZ, RZ, -R236 ;  /* 0x000000ffffecb224 */ /* 0x000fe200078e0aec */
[----:B------:R-:W-:Y:S01]  /*dd90*/  ISETP.GE.AND P3, PT, R245, RZ, PT ;  /* 0x000000fff500720c */ /* 0x000fe20003f66270 */
[----:B------:R-:W3:Y:S02]  /*dda0*/  LDL R249, [R1+0xec8] ;  /* 0x000ec80001f97983 */ /* 0x000ee40000100800 */
[----:B------:R-:W-:Y:S02]  /*ddb0*/  @!P5 IMAD.MOV R237, RZ, RZ, -R237 ;  /* 0x000000ffffedd224 */ /* 0x000fe400078e0aed */
[----:B------:R-:W3:Y:S01]  /*ddc0*/  LDL R245, [R1+0xed4] ;  /* 0x000ed40001f57983 */ /* 0x000ee20000100800 */
[----:B----4-:R-:W-:Y:S01]  /*ddd0*/  ISETP.GE.AND P5, PT, R248, RZ, PT ;  /* 0x000000fff800720c */ /* 0x010fe20003fa6270 */
[----:B------:R-:W-:-:S02]  /*dde0*/  @!P4 IMAD.MOV R238, RZ, RZ, -R238 ;  /* 0x000000ffffeec224 */ /* 0x000fc400078e0aee */
[----:B------:R-:W4:Y:S01]  /*ddf0*/  LDL R248, [R1+0xec4] ;  /* 0x000ec40001f87983 */ /* 0x000f220000100800 */
[----:B------:R-:W-:-:S03]  /*de00*/  ISETP.GE.AND P4, PT, R250, RZ, PT ;  /* 0x000000fffa00720c */ /* 0x000fc60003f86270 */
[----:B------:R-:W4:Y:S01]  /*de10*/  LDL R250, [R1+0xe40] ;  /* 0x000e400001fa7983 */ /* 0x000f220000100800 */
[----:B------:R-:W-:Y:S01]  /*de20*/  @!P1 IMAD.MOV R239, RZ, RZ, -R239 ;  /* 0x000000ffffef9224 */ /* 0x000fe200078e0aef */
[----:B------:R-:W-:Y:S02]  /*de30*/  ISETP.GE.AND P1, PT, R252, RZ, PT ;  /* 0x000000fffc00720c */ /* 0x000fe40003f26270 */
[----:B------:R-:W4:Y:S01]  /*de40*/  LDL.LU R9, [R1+0x14] ;  /* 0x0000140001097983 */ /* 0x000f220000300800 */
[----:B------:R-:W-:Y:S01]  /*de50*/  @!P2 IMAD.MOV R240, RZ, RZ, -R240 ;  /* 0x000000fffff0a224 */ /* 0x000fe200078e0af0 */
[----:B------:R-:W-:Y:S02]  /*de60*/  ISETP.GE.AND P2, PT, R251, RZ, PT ;  /* 0x000000fffb00720c */ /* 0x000fe40003f46270 */
[----:B------:R-:W4:Y:S01]  /*de70*/  LDL.LU R8, [R1+0x10] ;  /* 0x0000100001087983 */ /* 0x000f220000300800 */
[----:B------:R-:W-:-:S03]  /*de80*/  @!P3 IMAD.MOV R241, RZ, RZ, -R241 ;  /* 0x000000fffff1b224 */ /* 0x000fc600078e0af1 */
[----:B------:R-:W4:Y:S01]  /*de90*/  LDL.LU R7, [R1+0xc] ;  /* 0x00000c0001077983 */ /* 0x000f220000300800 */
[----:B------:R-:W-:-:S03]  /*dea0*/  @!P5 IMAD.MOV R242, RZ, RZ, -R242 ;  /* 0x000000fffff2d224 */ /* 0x000fc600078e0af2 */
[----:B------:R-:W4:Y:S04]  /*deb0*/  LDL.LU R252, [R1+0x8] ;  /* 0x0000080001fc7983 */ /* 0x000f280000300800 */
[----:B------:R-:W4:Y:S01]  /*dec0*/  LDL.LU R251, [R1+0x4] ;  /* 0x0000040001fb7983 */ /* 0x000f220000300800 */
[----:B--2---:R-:W-:-:S03]  /*ded0*/  ISETP.GE.AND P3, PT, R243, RZ, PT ;  /* 0x000000fff300720c */ /* 0x004fc60003f66270 */
[----:B------:R-:W2:Y:S01]  /*dee0*/  LDL.LU R243, [R1+0x141c] ;  /* 0x00141c0001f37983 */ /* 0x000ea20000300800 */
[----:B---3--:R-:W-:-:S03]  /*def0*/  ISETP.GE.AND P5, PT, R244, RZ, PT ;  /* 0x000000fff400720c */ /* 0x008fc60003fa6270 */
[----:B------:R-:W3:Y:S01]  /*df00*/  LDL.LU R244, [R1+0x1418] ;  /* 0x0014180001f47983 */ /* 0x000ee20000300800 */
[----:B--2---:R-:W-:Y:S01]  /*df10*/  @!P4 IMAD.MOV R243, RZ, RZ, -R243 ;  /* 0x000000fffff3c224 */ /* 0x004fe200078e0af3 */
[----:B------:R-:W-:Y:S02]  /*df20*/  ISETP.GE.AND P4, PT, R245, RZ, PT ;  /* 0x000000fff500720c */ /* 0x000fe40003f86270 */
[----:B------:R-:W2:Y:S01]  /*df30*/  LDL.LU R245, [R1+0x1414] ;  /* 0x0014140001f57983 */ /* 0x000ea20000300800 */
[----:B---3--:R-:W-:Y:S01]  /*df40*/  @!P1 IMAD.MOV R244, RZ, RZ, -R244 ;  /* 0x000000fffff49224 */ /* 0x008fe200078e0af4 */
[----:B------:R-:W-:Y:S02]  /*df50*/  ISETP.GE.AND P1, PT, R246, RZ, PT ;  /* 0x000000fff600720c */ /* 0x000fe40003f26270 */
[----:B------:R-:W3:Y:S02]  /*df60*/  LDL.LU R246, [R1+0x1410] ;  /* 0x0014100001f67983 */ /* 0x000ee40000300800 */
[----:B------:R-:W-:Y:S01]  /*df70*/  @!P5 IMAD.MOV R247, RZ, RZ, -R247 ;  /* 0x000000fffff7d224 */ /* 0x000fe200078e0af7 */
[----:B----4-:R-:W-:-:S02]  /*df80*/  ISETP.GE.AND P5, PT, R250, RZ, PT ;  /* 0x000000fffa00720c */ /* 0x010fc40003fa6270 */
[----:B------:R-:W-:Y:S02]  /*df90*/  ISETP.NE.AND P0, PT, RZ, c[0x0][0x17c], PT ;  /* 0x00005f00ff007a0c */ /* 0x000fe40003f05270 */
[----:B------:R-:W-:-:S04]  /*dfa0*/  LOP3.LUT R250, RZ, c[0x0][0x17c], RZ, 0x33, !PT ;  /* 0x00005f00fffa7a12 */ /* 0x000fc800078e33ff */
[C---:B------:R-:W-:Y:S02]  /*dfb0*/  SEL R9, R250.reuse, R9, !P0 ;  /* 0x00000009fa097207 */ /* 0x040fe40004000000 */
[----:B------:R-:W-:Y:S02]  /*dfc0*/  SEL R8, R250, R8, !P0 ;  /* 0x00000008fa087207 */ /* 0x000fe40004000000 */
[----:B------:R-:W-:Y:S02]  /*dfd0*/  ISETP.GE.AND P6, PT, R248, RZ, PT ;  /* 0x000000fff800720c */ /* 0x000fe40003fc6270 */
[C---:B------:R-:W-:Y:S02]  /*dfe0*/  SEL R7, R250.reuse, R7, !P0 ;  /* 0x00000007fa077207 */ /* 0x040fe40004000000 */
[C---:B------:R-:W-:Y:S02]  /*dff0*/  SEL R252, R250.reuse, R252, !P0 ;  /* 0x000000fcfafc7207 */ /* 0x040fe40004000000 */
[----:B------:R-:W-:Y:S01]  /*e000*/  SEL R251, R250, R251, !P0 ;  /* 0x000000fbfafb7207 */ /* 0x000fe20004000000 */
[----:B--2---:R-:W-:Y:S01]  /*e010*/  @!P2 IMAD.MOV R245, RZ, RZ, -R245 ;  /* 0x000000fffff5a224 */ /* 0x004fe200078e0af5 */
[----:B------:R-:W-:-:S02]  /*e020*/  ISETP.GE.AND P2, PT, R31, RZ, PT ;  /* 0x000000ff1f00720c */ /* 0x000fc40003f46270 */
[----:B------:R-:W2:Y:S01]  /*e030*/  LDL.LU R31, [R1+0x140c] ;  /* 0x00140c00011f7983 */ /* 0x000ea20000300800 */
[----:B---3--:R-:W-:Y:S01]  /*e040*/  @!P3 IMAD.MOV R246, RZ, RZ, -R246 ;  /* 0x000000fffff6b224 */ /* 0x008fe200078e0af6 */
[----:B------:R-:W-:Y:S02]  /*e050*/  ISETP.GE.AND P3, PT, R249, RZ, PT ;  /* 0x000000fff900720c */ /* 0x000fe40003f66270 */
[----:B------:R-:W3:Y:S04]  /*e060*/  LDL.LU R249, [R1+0x1408] ;  /* 0x0014080001f97983 */ /* 0x000ee80000300800 */
[----:B------:R-:W4:Y:S04]  /*e070*/  LDL.LU R248, [R1+0x1404] ;  /* 0x0014040001f87983 */ /* 0x000f280000300800 */
[----:B------:R1:W-:Y:S04]  /*e080*/  STL [R1+0x7c], R9 ;  /* 0x00007c0901007387 */ /* 0x0003e80000100800 */
[----:B-1----:R-:W2:Y:S04]  /*e090*/  LDL.LU R9, [R1+0x1400] ;  /* 0x0014000001097983 */ /* 0x002ea80000300800 */
[----:B------:R1:W-:Y:S04]  /*e0a0*/  STL [R1+0x78], R8 ;  /* 0x0000780801007387 */ /* 0x0003e80000100800 */
[----:B-1----:R-:W2:Y:S04]  /*e0b0*/  LDL.LU R8, [R1+0x13fc] ;  /* 0x0013fc0001087983 */ /* 0x002ea80000300800 */
[----:B------:R1:W-:Y:S04]  /*e0c0*/  STL [R1+0x74], R7 ;  /* 0x0000740701007387 */ /* 0x0003e80000100800 */
[----:B-1----:R-:W3:Y:S04]  /*e0d0*/  LDL.LU R7, [R1+0x13f8] ;  /* 0x0013f80001077983 */ /* 0x002ee80000300800 */
[----:B------:R1:W-:Y:S04]  /*e0e0*/  STL [R1+0x70], R252 ;  /* 0x000070fc01007387 */ /* 0x0003e80000100800 */
[----:B-1----:R-:W3:Y:S04]  /*e0f0*/  LDL.LU R252, [R1+0x13f4] ;  /* 0x0013f40001fc7983 */ /* 0x002ee80000300800 */
[----:B------:R1:W-:Y:S04]  /*e100*/  STL [R1+0x6c], R251 ;  /* 0x00006cfb01007387 */ /* 0x0003e80000100800 */
[----:B-1----:R-:W4:Y:S01]  /*e110*/  LDL.LU R251, [R1+0x13f0] ;  /* 0x0013f00001fb7983 */ /* 0x002f220000300800 */
[----:B------:R-:W-:-:S02]  /*e120*/  SEL R3, R250, R3, !P0 ;  /* 0x00000003fa037207 */ /* 0x000fc40004000000 */
[C---:B------:R-:W-:Y:S02]  /*e130*/  SEL R183, R250.reuse, R183, !P0 ;  /* 0x000000b7fab77207 */ /* 0x040fe40004000000 */
[C---:B------:R-:W-:Y:S02]  /*e140*/  SEL R184, R250.reuse, R184, !P0 ;  /* 0x000000b8fab87207 */ /* 0x040fe40004000000 */
[C---:B--2---:R-:W-:Y:S02]  /*e150*/  SEL R8, R250.reuse, R8, !P0 ;  /* 0x00000008fa087207 */ /* 0x044fe40004000000 */
[C---:B---3--:R-:W-:Y:S02]  /*e160*/  SEL R252, R250.reuse, R252, !P0 ;  /* 0x000000fcfafc7207 */ /* 0x048fe40004000000 */
[----:B----4-:R-:W-:-:S05]  /*e170*/  SEL R251, R250, R251, !P0 ;  /* 0x000000fbfafb7207 */ /* 0x010fca0004000000 */
[----:B------:R1:W-:Y:S04]  /*e180*/  STL [R1+0x68], R251 ;  /* 0x000068fb01007387 */ /* 0x0003e80000100800 */
[----:B------:R-:W-:Y:S01]  /*e190*/  STL [R1+0x64], R252 ;  /* 0x000064fc01007387 */ /* 0x000fe20000100800 */
[C---:B-1----:R-:W-:Y:S02]  /*e1a0*/  SEL R251, R250.reuse, R7, !P0 ;  /* 0x00000007fafb7207 */ /* 0x042fe40004000000 */
[C---:B------:R-:W-:Y:S02]  /*e1b0*/  SEL R7, R250.reuse, R9, !P0 ;  /* 0x00000009fa077207 */ /* 0x040fe40004000000 */
[C---:B------:R-:W-:Y:S01]  /*e1c0*/  SEL R9, R250.reuse, R10, !P0 ;  /* 0x0000000afa097207 */ /* 0x040fe20004000000 */
[----:B------:R-:W-:Y:S04]  /*e1d0*/  STL [R1+0x60], R251 ;  /* 0x000060fb01007387 */ /* 0x000fe80000100800 */
[----:B------:R1:W-:Y:S04]  /*e1e0*/  STL [R1+0x5c], R8 ;  /* 0x00005c0801007387 */ /* 0x0003e80000100800 */
[----:B------:R2:W-:Y:S01]  /*e1f0*/  STL [R1+0x58], R7 ;  /* 0x0000580701007387 */ /* 0x0005e20000100800 */
[----:B-1----:R-:W-:-:S03]  /*e200*/  SEL R8, R250, R11, !P0 ;  /* 0x0000000bfa087207 */ /* 0x002fc60004000000 */
[----:B------:R1:W-:Y:S01]  /*e210*/  STL [R1+0x54], R9 ;  /* 0x0000540901007387 */ /* 0x0003e20000100800 */
[----:B--2---:R-:W-:-:S03]  /*e220*/  SEL R7, R250, R12, !P0 ;  /* 0x0000000cfa077207 */ /* 0x004fc60004000000 */
[----:B------:R2:W-:Y:S04]  /*e230*/  STL [R1+0x50], R8 ;  /* 0x0000500801007387 */ /* 0x0005e80000100800 */
[----:B------:R3:W-:Y:S01]  /*e240*/  STL [R1+0x4c], R7 ;  /* 0x00004c0701007387 */ /* 0x0007e20000100800 */
[C---:B-1----:R-:W-:Y:S02]  /*e250*/  SEL R9, R250.reuse, R13, !P0 ;  /* 0x0000000dfa097207 */ /* 0x042fe40004000000 */
[----:B--2---:R-:W-:-:S03]  /*e260*/  SEL R8, R250, R14, !P0 ;  /* 0x0000000efa087207 */ /* 0x004fc60004000000 */
[----:B------:R1:W-:Y:S01]  /*e270*/  STL [R1+0x48], R9 ;  /* 0x0000480901007387 */ /* 0x0003e20000100800 */
[----:B---3--:R-:W-:-:S03]  /*e280*/  SEL R7, R250, R15, !P0 ;  /* 0x0000000ffa077207 */ /* 0x008fc60004000000 */
        /* <DEDUP_REMOVED lines=11> */
[C---:B---3--:R-:W-:Y:S02]  /*e340*/  SEL R7, R250.reuse, R21, !P0 ;  /* 0x00000015fa077207 */ /* 0x048fe40004000000 */
[C---:B------:R-:W-:Y:S02]  /*e350*/  SEL R21, R250.reuse, R22, !P0 ;  /* 0x00000016fa157207 */ /* 0x040fe40004000000 */
[C---:B------:R-:W-:Y:S01]  /*e360*/  SEL R22, R250.reuse, R39, !P0 ;  /* 0x00000027fa167207 */ /* 0x040fe20004000000 */
[----:B------:R-:W-:Y:S01]  /*e370*/  STL [R1+0x2c], R8 ;  /* 0x00002c0801007387 */ /* 0x000fe20000100800 */
[C---:B------:R-:W-:Y:S02]  /*e380*/  SEL R11, R250.reuse, R2, !P0 ;  /* 0x00000002fa0b7207 */ /* 0x040fe40004000000 */
[C---:B------:R-:W-:Y:S01]  /*e390*/  SEL R2, R250.reuse, R40, !P0 ;  /* 0x00000028fa027207 */ /* 0x040fe20004000000 */
[----:B------:R-:W-:Y:S01]  /*e3a0*/  STL [R1+0x28], R7 ;  /* 0x0000280701007387 */ /* 0x000fe20000100800 */
[----:B-1----:R-:W-:-:S02]  /*e3b0*/  SEL R9, R250, R0, !P0 ;  /* 0x00000000fa097207 */ /* 0x002fc40004000000 */
[C---:B------:R-:W-:Y:S01]  /*e3c0*/  SEL R0, R250.reuse, R41, !P0 ;  /* 0x00000029fa007207 */ /* 0x040fe20004000000 */
[----:B------:R-:W-:Y:S04]  /*e3d0*/  STL [R1+0x80], R3 ;  /* 0x0000800301007387 */ /* 0x000fe80000100800 */
[----:B------:R1:W-:Y:S04]  /*e3e0*/  STL [R1+0x24], R22 ;  /* 0x0000241601007387 */ /* 0x0003e80000100800 */
[----:B------:R2:W-:Y:S01]  /*e3f0*/  STL [R1+0x8], R2 ;  /* 0x0000080201007387 */ /* 0x0005e20000100800 */
[----:B-1----:R-:W-:-:S03]  /*e400*/  SEL R22, R250, R42, !P0 ;  /* 0x0000002afa167207 */ /* 0x002fc60004000000 */
[----:B------:R1:W-:Y:S01]  /*e410*/  STL [R1+0x20], R0 ;  /* 0x0000200001007387 */ /* 0x0003e20000100800 */
[----:B--2---:R-:W-:-:S03]  /*e420*/  SEL R2, R250, R43, !P0 ;  /* 0x0000002bfa027207 */ /* 0x004fc60004000000 */
[----:B------:R2:W-:Y:S01]  /*e430*/  STL [R1+0x1c], R22 ;  /* 0x00001c1601007387 */ /* 0x0005e20000100800 */
[----:B-1----:R-:W-:-:S03]  /*e440*/  SEL R0, R250, R44, !P0 ;  /* 0x0000002cfa007207 */ /* 0x002fc60004000000 */
[----:B------:R1:W-:Y:S01]  /*e450*/  STL [R1+0x14], R2 ;  /* 0x0000140201007387 */ /* 0x0003e20000100800 */
[----:B--2---:R-:W-:-:S03]  /*e460*/  SEL R22, R250, R45, !P0 ;  /* 0x0000002dfa167207 */ /* 0x004fc60004000000 */
[----:B------:R2:W-:Y:S01]  /*e470*/  STL [R1+0x10], R0 ;  /* 0x0000100001007387 */ /* 0x0005e20000100800 */
[----:B-1----:R-:W-:-:S03]  /*e480*/  SEL R2, R250, R46, !P0 ;  /* 0x0000002efa027207 */ /* 0x002fc60004000000 */
[----:B------:R-:W-:Y:S01]  /*e490*/  STL [R1+0xc], R22 ;  /* 0x00000c1601007387 */ /* 0x000fe20000100800 */
[----:B--2---:R-:W-:-:S03]  /*e4a0*/  SEL R0, R250, R47, !P0 ;  /* 0x0000002ffa007207 */ /* 0x004fc60004000000 */
[----:B------:R-:W2:Y:S04]  /*e4b0*/  LDL R251, [R1+0x43c] ;  /* 0x00043c0001fb7983 */ /* 0x000ea80000100800 */
[----:B------:R-:W-:Y:S04]  /*e4c0*/  STL [R1+0x4], R2 ;  /* 0x0000040201007387 */ /* 0x000fe80000100800 */
[----:B------:R-:W3:Y:S04]  /*e4d0*/  LDL.LU R43, [R1+0x7c] ;  /* 0x00007c00012b7983 */ /* 0x000ee80000300800 */
[----:B------:R-:W-:Y:S01]  /*e4e0*/  STL [R1], R0 ;  /* 0x0000000001007387 */ /* 0x000fe20000100800 */
[----:B------:R-:W-:-:S03]  /*e4f0*/  SEL R18, R250, R4, !P0 ;  /* 0x00000004fa127207 */ /* 0x000fc60004000000 */
[----:B------:R-:W4:Y:S01]  /*e500*/  LDL.LU R42, [R1+0x78] ;  /* 0x00007800012a7983 */ /* 0x000f220000300800 */
[----:B------:R-:W-:-:S03]  /*e510*/  SEL R3, R250, R38, !P0 ;  /* 0x00000026fa037207 */ /* 0x000fc60004000000 */
[----:B------:R-:W3:Y:S01]  /*e520*/  LDL.LU R41, [R1+0x74] ;  /* 0x0000740001297983 */ /* 0x000ee20000300800 */
[----:B------:R-:W-:-:S03]  /*e530*/  SEL R17, R250, R5, !P0 ;  /* 0x00000005fa117207 */ /* 0x000fc60004000000 */
[----:B------:R-:W3:Y:S01]  /*e540*/  LDL.LU R40, [R1+0x70] ;  /* 0x0000700001287983 */ /* 0x000ee20000300800 */
[----:B------:R-:W-:-:S03]  /*e550*/  SEL R4, R250, R37, !P0 ;  /* 0x00000025fa047207 */ /* 0x000fc60004000000 */
[----:B------:R-:W3:Y:S01]  /*e560*/  LDL.LU R39, [R1+0x6c] ;  /* 0x00006c0001277983 */ /* 0x000ee20000300800 */
[C---:B------:R-:W-:Y:S02]  /*e570*/  SEL R16, R250.reuse, R6, !P0 ;  /* 0x00000006fa107207 */ /* 0x040fe40004000000 */
[C---:B------:R-:W-:Y:S01]  /*e580*/  SEL R5, R250.reuse, R36, !P0 ;  /* 0x00000024fa057207 */ /* 0x040fe20004000000 */
[----:B------:R-:W3:Y:S01]  /*e590*/  LDL.LU R38, [R1+0x68] ;  /* 0x0000680001267983 */ /* 0x000ee20000300800 */
[----:B------:R-:W-:-:S03]  /*e5a0*/  SEL R6, R250, R35, !P0 ;  /* 0x00000023fa067207 */ /* 0x000fc60004000000 */
        /* <DEDUP_REMOVED lines=18> */
[----:B------:R-:W3:Y:S04]  /*e6d0*/  LDL.LU R25, [R1+0x34] ;  /* 0x0000340001197983 */ /* 0x000ee80000300800 */
[----:B------:R-:W3:Y:S04]  /*e6e0*/  LDL.LU R24, [R1+0x30] ;  /* 0x0000300001187983 */ /* 0x000ee80000300800 */
[----:B------:R-:W3:Y:S04]  /*e6f0*/  LDL.LU R48, [R1+0x44] ;  /* 0x0000440001307983 */ /* 0x000ee80000300800 */
[----:B------:R1:W-:Y:S04]  /*e700*/  STL [R1+0x13ec], R183 ;  /* 0x0013ecb701007387 */ /* 0x0003e80000100800 */
[----:B-1----:R-:W3:Y:S04]  /*e710*/  LDL.LU R183, [R1+0x48] ;  /* 0x0000480001b77983 */ /* 0x002ee80000300800 */
[----:B------:R1:W-:Y:S04]  /*e720*/  STL [R1+0x13e8], R184 ;  /* 0x0013e8b801007387 */ /* 0x0003e80000100800 */
[----:B-1----:R-:W3:Y:S04]  /*e730*/  LDL.LU R184, [R1+0x4c] ;  /* 0x00004c0001b87983 */ /* 0x002ee80000300800 */
[----:B------:R-:W1:Y:S01]  /*e740*/  S2R R22, SR_TID.X ;  /* 0x0000000000167919 */ /* 0x000e620000002100 */
[----:B------:R-:W-:-:S02]  /*e750*/  SEL R20, R250, R23, !P0 ;  /* 0x00000017fa147207 */ /* 0x000fc40004000000 */
[C---:B------:R-:W-:Y:S01]  /*e760*/  SEL R185, R250.reuse, R185, !P0 ;  /* 0x000000b9fab97207 */ /* 0x040fe20004000000 */
[----:B------:R-:W-:Y:S01]  /*e770*/  @!P1 IMAD.MOV R249, RZ, RZ, -R249 ;  /* 0x000000fffff99224 */ /* 0x000fe200078e0af9 */
[C---:B------:R-:W-:Y:S02]  /*e780*/  SEL R186, R250.reuse, R186, !P0 ;  /* 0x000000bafaba7207 */ /* 0x040fe40004000000 */
[C---:B------:R-:W-:Y:S01]  /*e790*/  SEL R187, R250.reuse, R187, !P0 ;  /* 0x000000bbfabb7207 */ /* 0x040fe20004000000 */
[----:B------:R-:W-:Y:S01]  /*e7a0*/  @!P4 IMAD.MOV R248, RZ, RZ, -R248 ;  /* 0x000000fffff8c224 */ /* 0x000fe200078e0af8 */
[C---:B------:R-:W-:Y:S01]  /*e7b0*/  SEL R190, R250.reuse, R190, !P0 ;  /* 0x000000befabe7207 */ /* 0x040fe20004000000 */
[----:B------:R-:W-:Y:S01]  /*e7c0*/  @!P2 IMAD.MOV R31, RZ, RZ, -R31 ;  /* 0x000000ffff1fa224 */ /* 0x000fe200078e0a1f */
[----:B------:R-:W-:Y:S01]  /*e7d0*/  SEL R191, R250, R191, !P0 ;  /* 0x000000bffabf7207 */ /* 0x000fe20004000000 */
[----:B------:R-:W-:Y:S01]  /*e7e0*/  @!P3 IMAD.MOV R30, RZ, RZ, -R30 ;  /* 0x000000ffff1eb224 */ /* 0x000fe200078e0a1e */
[----:B-1----:R-:W-:-:S05]  /*e7f0*/  LOP3.LUT R22, R22, 0x3f, RZ, 0xc0, !PT ;  /* 0x0000003f16167812 */ /* 0x002fca00078ec0ff */
[----:B------:R-:W-:Y:S01]  /*e800*/  IMAD R23, R22, c[0x0][0x18c], RZ ;  /* 0x0000630016177a24 */ /* 0x000fe200078e02ff */
[----:B------:R-:W-:Y:S01]  /*e810*/  MOV R22, c[0x0][0x188] ;  /* 0x0000620000167a02 */ /* 0x000fe20000000f00 */
[----:B------:R-:W-:Y:S01]  /*e820*/  @!P6 IMAD.MOV R29, RZ, RZ, -R29 ;  /* 0x000000ffff1de224 */ /* 0x000fe200078e0a1d */
[----:B------:R-:W-:Y:S01]  /*e830*/  STL [R1+0x13e4], R185 ;  /* 0x0013e4b901007387 */ /* 0x000fe20000100800 */
[C---:B------:R-:W-:Y:S02]  /*e840*/  SEL R44, R250.reuse, R249, !P0 ;  /* 0x000000f9fa2c7207 */ /* 0x040fe40004000000 */
[----:B------:R-:W-:Y:S01]  /*e850*/  LEA R2, P1, R23, c[0x0][0x168], 0x2 ;  /* 0x00005a0017027a11 */ /* 0x000fe200078210ff */
[----:B------:R-:W-:Y:S01]  /*e860*/  STL [R1+0x13e0], R186 ;  /* 0x0013e0ba01007387 */ /* 0x000fe20000100800 */
[----:B------:R-:W-:-:S03]  /*e870*/  SEL R49, R250, R49, !P0 ;  /* 0x00000031fa317207 */ /* 0x000fc60004000000 */
[----:B------:R-:W-:Y:S01]  /*e880*/  STL [R1+0x13dc], R187 ;  /* 0x0013dcbb01007387 */ /* 0x000fe20000100800 */
[C---:B------:R-:W-:Y:S02]  /*e890*/  SEL R50, R250.reuse, R50, !P0 ;  /* 0x00000032fa327207 */ /* 0x040fe40004000000 */
[C---:B------:R-:W-:Y:S01]  /*e8a0*/  SEL R51, R250.reuse, R51, !P0 ;  /* 0x00000033fa337207 */ /* 0x040fe20004000000 */
[----:B------:R-:W-:Y:S01]  /*e8b0*/  STL [R1+0x13d8], R190 ;  /* 0x0013d8be01007387 */ /* 0x000fe20000100800 */
[C---:B------:R-:W-:Y:S02]  /*e8c0*/  SEL R52, R250.reuse, R52, !P0 ;  /* 0x00000034fa347207 */ /* 0x040fe40004000000 */
[C---:B------:R-:W-:Y:S01]  /*e8d0*/  SEL R53, R250.reuse, R53, !P0 ;  /* 0x00000035fa357207 */ /* 0x040fe20004000000 */
[----:B------:R1:W-:Y:S01]  /*e8e0*/  STL [R1+0x13d4], R191 ;  /* 0x0013d4bf01007387 */ /* 0x0003e20000100800 */
[C---:B------:R-:W-:Y:S02]  /*e8f0*/  SEL R54, R250.reuse, R54, !P0 ;  /* 0x00000036fa367207 */ /* 0x040fe40004000000 */
[----:B------:R-:W-:-:S02]  /*e900*/  SEL R55, R250, R55, !P0 ;  /* 0x00000037fa377207 */ /* 0x000fc40004000000 */
[C---:B------:R-:W-:Y:S02]  /*e910*/  SEL R56, R250.reuse, R56, !P0 ;  /* 0x00000038fa387207 */ /* 0x040fe40004000000 */
[C---:B------:R-:W-:Y:S02]  /*e920*/  SEL R57, R250.reuse, R57, !P0 ;  /* 0x00000039fa397207 */ /* 0x040fe40004000000 */
[C---:B------:R-:W-:Y:S02]  /*e930*/  SEL R58, R250.reuse, R58, !P0 ;  /* 0x0000003afa3a7207 */ /* 0x040fe40004000000 */
[C---:B------:R-:W-:Y:S02]  /*e940*/  SEL R59, R250.reuse, R59, !P0 ;  /* 0x0000003bfa3b7207 */ /* 0x040fe40004000000 */
        /* <DEDUP_REMOVED lines=61> */
[----:B------:R-:W-:Y:S01]  /*ed20*/  SEL R121, R250, R121, !P0 ;  /* 0x00000079fa797207 */ /* 0x000fe20004000000 */
[----:B--2---:R-:W-:Y:S01]  /*ed30*/  IMAD R251, R22, 0x2, R251 ;  /* 0x0000000216fb7824 */ /* 0x004fe200078e02fb */
[----:B------:R-:W-:-:S02]  /*ed40*/  SEL R122, R250, R122, !P0 ;  /* 0x0000007afa7a7207 */ /* 0x000fc40004000000 */
[----:B------:R-:W-:Y:S01]  /*ed50*/  SEL R123, R250, R123, !P0 ;  /* 0x0000007bfa7b7207 */ /* 0x000fe20004000000 */
[----:B------:R-:W-:Y:S01]  /*ed60*/  IMAD R249, R22, 0x2, R251 ;  /* 0x0000000216f97824 */ /* 0x000fe200078e02fb */
        /* <DEDUP_REMOVED lines=120> */
[----:B------:R-:W-:Y:S02]  /*f4f0*/  SEL R47, R250, R29, !P0 ;  /* 0x0000001dfa2f7207 */ /* 0x000fe40004000000 */
[----:B------:R-:W2:Y:S01]  /*f500*/  LDL.LU R250, [R1+0x18] ;  /* 0x0000180001fa7983 */ /* 0x000ea20000300800 */
[----:B------:R-:W-:-:S03]  /*f510*/  LEA.HI.X.SX32 R0, R23, c[0x0][0x16c], 0x2, P1 ;  /* 0x00005b0017007a11 */ /* 0x000fc600008f16ff */
[----:B------:R-:W2:Y:S01]  /*f520*/  LDL.LU R23, [R1+0x2c] ;  /* 0x00002c0001177983 */ /* 0x000ea20000300800 */
[----:B---3--:R-:W-:-:S03]  /*f530*/  IMAD R29, R48, c[0x0][0x190], RZ ;  /* 0x00006400301d7a24 */ /* 0x008fc600078e02ff */
[----:B------:R-:W3:Y:S04]  /*f540*/  LDL.LU R22, [R1+0x28] ;  /* 0x0000280001167983 */ /* 0x000ee80000300800 */
[----:B------:R1:W-:Y:S01]  /*f550*/  STL [R1+0x13d0], R249 ;  /* 0x0013d0f901007387 */ /* 0x0003e20000100800 */
[----:B------:R-:W-:-:S03]  /*f560*/  IMAD R31, R184, c[0x0][0x190], RZ ;  /* 0x00006400b81f7a24 */ /* 0x000fc600078e02ff */
[----:B------:R4:W-:Y:S04]  /*f570*/  STL [R1+0x13cc], R251 ;  /* 0x0013ccfb01007387 */ /* 0x0009e80000100800 */
[----:B------:R-:W2:Y:S04]  /*f580*/  LDL.LU R48, [R1+0x24] ;  /* 0x0000240001307983 */ /* 0x000ea80000300800 */
[----:B-1----:R-:W2:Y:S04]  /*f590*/  LDL.LU R191, [R1+0x8] ;  /* 0x0000080001bf7983 */ /* 0x002ea80000300800 */
[----:B------:R-:W2:Y:S04]  /*f5a0*/  LDL.LU R190, [R1+0x20] ;  /* 0x0000200001be7983 */ /* 0x000ea80000300800 */
[----:B------:R-:W2:Y:S01]  /*f5b0*/  LDL.LU R184, [R1+0x1c] ;  /* 0x00001c0001b87983 */ /* 0x000ea20000300800 */
[----:B------:R-:W-:-:S03]  /*f5c0*/  IMAD R30, R183, c[0x0][0x190], RZ ;  /* 0x00006400b71e7a24 */ /* 0x000fc600078e02ff */
[----:B------:R-:W2:Y:S04]  /*f5d0*/  LDL.LU R187, [R1+0x14] ;  /* 0x0000140001bb7983 */ /* 0x000ea80000300800 */
[----:B------:R-:W2:Y:S04]  /*f5e0*/  LDL.LU R249, [R1+0x10] ;  /* 0x0000100001f97983 */ /* 0x000ea80000300800 */
[----:B------:R-:W2:Y:S04]  /*f5f0*/  LDL.LU R186, [R1+0xc] ;  /* 0x00000c0001ba7983 */ /* 0x000ea80000300800 */
[----:B------:R-:W2:Y:S04]  /*f600*/  LDL.LU R185, [R1+0x4] ;  /* 0x0000040001b97983 */ /* 0x000ea80000300800 */
[----:B------:R-:W2:Y:S01]  /*f610*/  LDL.LU R183, [R1] ;  /* 0x0000000001b77983 */ /* 0x000ea20000300800 */
[----:B------:R-:W-:-:S02]  /*f620*/  IMAD R153, R153, c[0x0][0x190], RZ ;  /* 0x0000640099997a24 */ /* 0x000fc400078e02ff */
[----:B----4-:R-:W-:Y:S02]  /*f630*/  IMAD R251, R155, c[0x0][0x190], RZ ;  /* 0x000064009bfb7a24 */ /* 0x010fe400078e02ff */
[----:B------:R-:W-:Y:S02]  /*f640*/  IMAD.MOV.U32 R155, RZ, RZ, R153 ;  /* 0x000000ffff9b7224 */ /* 0x000fe400078e0099 */
[----:B------:R-:W-:Y:S02]  /*f650*/  IMAD R153, R156, c[0x0][0x190], RZ ;  /* 0x000064009c997a24 */ /* 0x000fe400078e02ff */
[----:B------:R-:W-:Y:S02]  /*f660*/  IMAD R150, R150, c[0x0][0x190], RZ ;  /* 0x0000640096967a24 */ /* 0x000fe400078e02ff */
[----:B------:R-:W-:Y:S02]  /*f670*/  IMAD R162, R162, c[0x0][0x190], RZ ;  /* 0x00006400a2a27a24 */ /* 0x000fe400078e02ff */
[----:B------:R-:W-:-:S02]  /*f680*/  IMAD R152, R152, c[0x0][0x190], RZ ;  /* 0x0000640098987a24 */ /* 0x000fc400078e02ff */
[----:B------:R-:W-:Y:S02]  /*f690*/  IMAD R154, R154, c[0x0][0x190], RZ ;  /* 0x000064009a9a7a24 */ /* 0x000fe400078e02ff */
[----:B------:R-:W-:Y:S02]  /*f6a0*/  IMAD R180, R180, c[0x0][0x190], RZ ;  /* 0x00006400b4b47a24 */ /* 0x000fe400078e02ff */
[----:B------:R-:W-:Y:S02]  /*f6b0*/  IMAD R181, R181, c[0x0][0x190], RZ ;  /* 0x00006400b5b57a24 */ /* 0x000fe400078e02ff */
[----:B--2---:R-:W-:-:S04]  /*f6c0*/  IMAD R183, R183, c[0x0][0x190], RZ ;  /* 0x00006400b7b77a24 */ /* 0x004fc800078e02ff */
[----:B------:R-:W-:Y:S02]  /*f6d0*/  IMAD.MOV.U32 R156, RZ, RZ, R183 ;  /* 0x000000ffff9c7224 */ /* 0x000fe400078e00b7 */
[----:B------:R-:W-:Y:S02]  /*f6e0*/  IMAD R183, R157, c[0x0][0x190], RZ ;  /* 0x000064009db77a24 */ /* 0x000fe400078e02ff */
[----:B------:R-:W-:Y:S02]  /*f6f0*/  IMAD.MOV.U32 R157, RZ, RZ, R251 ;  /* 0x000000ffff9d7224 */ /* 0x000fe400078e00fb */
[----:B------:R-:W-:Y:S02]  /*f700*/  IMAD R251, R158, c[0x0][0x190], RZ ;  /* 0x000064009efb7a24 */ /* 0x000fe400078e02ff */
[----:B------:R-:W-:Y:S02]  /*f710*/  IMAD.MOV.U32 R158, RZ, RZ, R157 ;  /* 0x000000ffff9e7224 */ /* 0x000fe400078e009d */
[----:B------:R-:W-:-:S02]  /*f720*/  IMAD R157, R159, c[0x0][0x190], RZ ;  /* 0x000064009f9d7a24 */ /* 0x000fc400078e02ff */
[----:B------:R-:W-:Y:S02]  /*f730*/  IMAD.MOV.U32 R159, RZ, RZ, R158 ;  /* 0x000000ffff9f7224 */ /* 0x000fe400078e009e */
[----:B------:R-:W-:Y:S02]  /*f740*/  IMAD R158, R160, c[0x0][0x190], RZ ;  /* 0x00006400a09e7a24 */ /* 0x000fe400078e02ff */
[----:B------:R-:W-:Y:S02]  /*f750*/  IMAD.MOV.U32 R160, RZ, RZ, R150 ;  /* 0x000000ffffa07224 */ /* 0x000fe400078e0096 */
[----:B------:R-:W-:Y:S02]  /*f760*/  IMAD R150, R161, c[0x0][0x190], RZ ;  /* 0x00006400a1967a24 */ /* 0x000fe400078e02ff */
[----:B------:R-:W-:Y:S02]  /*f770*/  IMAD R161, R163, c[0x0][0x190], RZ ;  /* 0x00006400a3a17a24 */ /* 0x000fe400078e02ff */
[----:B------:R-:W-:-:S02]  /*f780*/  IMAD.MOV.U32 R163, RZ, RZ, R156 ;  /* 0x000000ffffa37224 */ /* 0x000fc400078e009c */
[----:B------:R-:W-:Y:S02]  /*f790*/  IMAD R156, R166, c[0x0][0x190], RZ ;  /* 0x00006400a69c7a24 */ /* 0x000fe400078e02ff */
[----:B------:R-:W-:Y:S02]  /*f7a0*/  IMAD.MOV.U32 R166, RZ, RZ, R157 ;  /* 0x000000ffffa67224 */ /* 0x000fe400078e009d */
[----:B------:R-:W-:Y:S02]  /*f7b0*/  IMAD R157, R167, c[0x0][0x190], RZ ;  /* 0x00006400a79d7a24 */ /* 0x000fe400078e02ff */
[----:B------:R-:W-:Y:S02]  /*f7c0*/  IMAD.MOV.U32 R167, RZ, RZ, R166 ;  /* 0x000000ffffa77224 */ /* 0x000fe400078e00a6 */
[----:B------:R-:W-:Y:S02]  /*f7d0*/  IMAD.MOV.U32 R166, RZ, RZ, R158 ;  /* 0x000000ffffa67224 */ /* 0x000fe400078e009e */
[----:B------:R-:W-:-:S02]  /*f7e0*/  IMAD R158, R168, c[0x0][0x190], RZ ;  /* 0x00006400a89e7a24 */ /* 0x000fc400078e02ff */
[----:B------:R-:W-:Y:S02]  /*f7f0*/  IMAD.MOV.U32 R168, RZ, RZ, R160 ;  /* 0x000000ffffa87224 */ /* 0x000fe400078e00a0 */
[----:B------:R-:W-:Y:S02]  /*f800*/  IMAD R160, R169, c[0x0][0x190], RZ ;  /* 0x00006400a9a07a24 */ /* 0x000fe400078e02ff */
[----:B------:R-:W-:Y:S02]  /*f810*/  IMAD.MOV.U32 R169, RZ, RZ, R183 ;  /* 0x000000ffffa97224 */ /* 0x000fe400078e00b7 */
[----:B------:R-:W-:Y:S02]  /*f820*/  IMAD R183, R170, c[0x0][0x190], RZ ;  /* 0x00006400aab77a24 */ /* 0x000fe400078e02ff */
[----:B------:R-:W-:Y:S02]  /*f830*/  IMAD.MOV.U32 R170, RZ, RZ, R153 ;  /* 0x000000ffffaa7224 */ /* 0x000fe400078e0099 */
[----:B------:R-:W-:-:S02]  /*f840*/  IMAD R153, R171, c[0x0][0x190], RZ ;  /* 0x00006400ab997a24 */ /* 0x000fc400078e02ff */
[----:B------:R-:W-:Y:S02]  /*f850*/  IMAD.MOV.U32 R171, RZ, RZ, R163 ;  /* 0x000000ffffab7224 */ /* 0x000fe400078e00a3 */
[----:B------:R-:W-:Y:S02]  /*f860*/  IMAD.MOV.U32 R163, RZ, RZ, R162 ;  /* 0x000000ffffa37224 */ /* 0x000fe400078e00a2 */
[----:B------:R-:W-:Y:S02]  /*f870*/  IMAD.MOV.U32 R162, RZ, RZ, R150 ;  /* 0x000000ffffa27224 */ /* 0x000fe400078e0096 */
[----:B------:R-:W-:Y:S02]  /*f880*/  IMAD R150, R172, c[0x0][0x190], RZ ;  /* 0x00006400ac967a24 */ /* 0x000fe400078e02ff */
[----:B------:R-:W-:Y:S02]  /*f890*/  IMAD.MOV.U32 R172, RZ, RZ, R152 ;  /* 0x000000ffffac7224 */ /* 0x000fe400078e0098 */
[----:B------:R-:W-:Y:S01]  /*f8a0*/  IMAD R152, R173, c[0x0][0x190], RZ ;  /* 0x00006400ad987a24 */ /* 0x000fe200078e02ff */
[----:B------:R-:W-:Y:S01]  /*f8b0*/  MOV R173, R155 ;  /* 0x0000009b00ad7202 */ /* 0x000fe20000000f00 */
        /* <DEDUP_REMOVED lines=10> */
[----:B------:R-:W-:Y:S01]  /*f960*/  IMAD R184, R184, c[0x0][0x190], RZ ;  /* 0x00006400b8b87a24 */ /* 0x000fe200078e02ff */
[----:B------:R-:W2:Y:S01]  /*f970*/  LDL.LU R183, [R1+0x13ec] ;  /* 0x0013ec0001b77983 */ /* 0x000ea20000300800 */
[----:B------:R-:W-:-:S03]  /*f980*/  IMAD R185, R185, c[0x0][0x190], RZ ;  /* 0x00006400b9b97a24 */ /* 0x000fc600078e02ff */
[----:B------:R1:W-:Y:S02]  /*f990*/  STL [R1+0xa8], R180 ;  /* 0x0000a8b401007387 */ /* 0x0003e40000100800 */
[----:B-1----:R-:W-:Y:S02]  /*f9a0*/  IMAD.MOV.U32 R180, RZ, RZ, R184 ;  /* 0x000000ffffb47224 */ /* 0x002fe400078e00b8 */
[----:B------:R-:W4:Y:S04]  /*f9b0*/  LDL.LU R184, [R1+0x13e8] ;  /* 0x0013e80001b87983 */ /* 0x000f280000300800 */
[----:B------:R1:W-:Y:S02]  /*f9c0*/  STL [R1+0xac], R181 ;  /* 0x0000acb501007387 */ /* 0x0003e40000100800 */
[----:B-1----:R-:W-:-:S02]  /*f9d0*/  IMAD.MOV.U32 R181, RZ, RZ, R185 ;  /* 0x000000ffffb57224 */ /* 0x002fc400078e00b9 */
[----:B------:R-:W3:Y:S01]  /*f9e0*/  LDL.LU R185, [R1+0x13e4] ;  /* 0x0013e40001b97983 */ /* 0x000ee20000300800 */
[----:B------:R-:W-:Y:S02]  /*f9f0*/  IMAD R182, R182, c[0x0][0x190], RZ ;  /* 0x00006400b6b67a24 */ /* 0x000fe400078e02ff */
[----:B------:R-:W-:-:S03]  /*fa00*/  IMAD R186, R186, c[0x0][0x190], RZ ;  /* 0x00006400baba7a24 */ /* 0x000fc600078e02ff */
[----:B------:R1:W-:Y:S01]  /*fa10*/  STL [R1+0xb0], R182 ;  /* 0x0000b0b601007387 */ /* 0x0003e20000100800 */
[----:B------:R-:W-:Y:S02]  /*fa20*/  IMAD R187, R187, c[0x0][0x190], RZ ;  /* 0x00006400bbbb7a24 */ /* 0x000fe400078e02ff */
[----:B------:R-:W-:Y:S02]  /*fa30*/  IMAD R190, R190, c[0x0][0x190], RZ ;  /* 0x00006400bebe7a24 */ /* 0x000fe400078e02ff */
[----:B-1----:R-:W-:Y:S02]  /*fa40*/  IMAD.MOV.U32 R182, RZ, RZ, R186 ;  /* 0x000000ffffb67224 */ /* 0x002fe400078e00ba */
[----:B------:R-:W3:Y:S01]  /*fa50*/  LDL.LU R186, [R1+0x13e0] ;  /* 0x0013e00001ba7983 */ /* 0x000ee20000300800 */
[----:B------:R-:W-:Y:S02]  /*fa60*/  IMAD R191, R191, c[0x0][0x190], RZ ;  /* 0x00006400bfbf7a24 */ /* 0x000fe400078e02ff */
[----:B--2---:R-:W-:-:S05]  /*fa70*/  IMAD R183, R183, c[0x0][0x190], RZ ;  /* 0x00006400b7b77a24 */ /* 0x004fca00078e02ff */
[----:B------:R1:W-:Y:S02]  /*fa80*/  STL [R1+0xb4], R183 ;  /* 0x0000b4b701007387 */ /* 0x0003e40000100800 */
[----:B-1----:R-:W-:Y:S02]  /*fa90*/  IMAD.MOV.U32 R183, RZ, RZ, R187 ;  /* 0x000000ffffb77224 */ /* 0x002fe400078e00bb */
[----:B----4-:R-:W-:Y:S01]  /*faa0*/  IMAD R184, R184, c[0x0][0x190], RZ ;  /* 0x00006400b8b87a24 */ /* 0x010fe200078e02ff */
[----:B------:R-:W2:Y:S04]  /*fab0*/  LDL.LU R187, [R1+0x13dc] ;  /* 0x0013dc0001bb7983 */ /* 0x000ea80000300800 */
[----:B------:R1:W-:Y:S01]  /*fac0*/  STL [R1+0xb8], R184 ;  /* 0x0000b8b801007387 */ /* 0x0003e20000100800 */
[----:B---3--:R-:W-:-:S02]  /*fad0*/  IMAD R185, R185, c[0x0][0x190], RZ ;  /* 0x00006400b9b97a24 */ /* 0x008fc400078e02ff */
[----:B-1----:R-:W-:Y:S02]  /*fae0*/  IMAD.MOV.U32 R184, RZ, RZ, R190 ;  /* 0x000000ffffb87224 */ /* 0x002fe400078e00be */
[----:B------:R-:W3:Y:S04]  /*faf0*/  LDL.LU R190, [R1+0x13d8] ;  /* 0x0013d80001be7983 */ /* 0x000ee80000300800 */
[----:B------:R1:W-:Y:S02]  /*fb00*/  STL [R1+0xbc], R185 ;  /* 0x0000bcb901007387 */ /* 0x0003e40000100800 */
[----:B-1----:R-:W-:Y:S02]  /*fb10*/  IMAD.MOV.U32 R185, RZ, RZ, R191 ;  /* 0x000000ffffb97224 */ /* 0x002fe400078e00bf */
[----:B------:R-:W4:Y:S01]  /*fb20*/  LDL.LU R191, [R1+0x13d4] ;  /* 0x0013d40001bf7983 */ /* 0x000f220000300800 */
[----:B------:R-:W-:-:S05]  /*fb30*/  IMAD R186, R186, c[0x0][0x190], RZ ;  /* 0x00006400baba7a24 */ /* 0x000fca00078e02ff */
[----:B------:R2:W-:Y:S01]  /*fb40*/  STL [R1+0xc0], R186 ;  /* 0x0000c0ba01007387 */ /* 0x0005e20000100800 */
[----:B------:R-:W-:Y:S02]  /*fb50*/  IMAD R188, R188, c[0x0][0x190], RZ ;  /* 0x00006400bcbc7a24 */ /* 0x000fe400078e02ff */
[----:B--2---:R-:W-:Y:S02]  /*fb60*/  IMAD R186, R187, c[0x0][0x190], RZ ;  /* 0x00006400bbba7a24 */ /* 0x004fe400078e02ff */
[----:B------:R-:W-:-:S03]  /*fb70*/  IMAD R187, R189, c[0x0][0x190], RZ ;  /* 0x00006400bdbb7a24 */ /* 0x000fc600078e02ff */
[----:B------:R3:W-:Y:S04]  /*fb80*/  STL [R1+0xc4], R186 ;  /* 0x0000c4ba01007387 */ /* 0x0007e80000100800 */
[----:B------:R1:W-:Y:S04]  /*fb90*/  STL [R1+0xc8], R188 ;  /* 0x0000c8bc01007387 */ /* 0x0003e80000100800 */
[----:B------:R-:W-:Y:S01]  /*fba0*/  STL [R1+0xcc], R187 ;  /* 0x0000ccbb01007387 */ /* 0x000fe20000100800 */
[----:B---3--:R-:W-:-:S05]  /*fbb0*/  IMAD R186, R190, c[0x0][0x190], RZ ;  /* 0x00006400beba7a24 */ /* 0x008fca00078e02ff */
[----:B------:R2:W-:Y:S01]  /*fbc0*/  STL [R1+0xd0], R186 ;  /* 0x0000d0ba01007387 */ /* 0x0005e20000100800 */
[----:B-1----:R-:W-:Y:S02]  /*fbd0*/  IMAD R188, R193, c[0x0][0x190], RZ ;  /* 0x00006400c1bc7a24 */ /* 0x002fe400078e02ff */
[----:B--2---:R-:W-:Y:S02]  /*fbe0*/  IMAD R186, R192, c[0x0][0x190], RZ ;  /* 0x00006400c0ba7a24 */ /* 0x004fe400078e02ff */
[----:B----4-:R-:W-:-:S05]  /*fbf0*/  IMAD R187, R191, c[0x0][0x190], RZ ;  /* 0x00006400bfbb7a24 */ /* 0x010fca00078e02ff */
[----:B------:R1:W-:Y:S04]  /*fc00*/  STL [R1+0xd4], R187 ;  /* 0x0000d4bb01007387 */ /* 0x0003e80000100800 */
[----:B------:R2:W-:Y:S01]  /*fc10*/  STL [R1+0xd8], R186 ;  /* 0x0000d8ba01007387 */ /* 0x0005e20000100800 */
[----:B-1----:R-:W-:-:S03]  /*fc20*/  IMAD R187, R194, c[0x0][0x190], RZ ;  /* 0x00006400c2bb7a24 */ /* 0x002fc600078e02ff */
[----:B------:R1:W-:Y:S01]  /*fc30*/  STL [R1+0xdc], R188 ;  /* 0x0000dcbc01007387 */ /* 0x0003e20000100800 */
[----:B--2---:R-:W-:-:S03]  /*fc40*/  IMAD R186, R195, c[0x0][0x190], RZ ;  /* 0x00006400c3ba7a24 */ /* 0x004fc600078e02ff */
[----:B------:R2:W-:Y:S04]  /*fc50*/  STL [R1+0xe0], R187 ;  /* 0x0000e0bb01007387 */ /* 0x0005e80000100800 */
[----:B------:R3:W-:Y:S01]  /*fc60*/  STL [R1+0xe4], R186 ;  /* 0x0000e4ba01007387 */ /* 0x0007e20000100800 */
[----:B-1----:R-:W-:Y:S02]  /*fc70*/  IMAD R188, R196, c[0x0][0x190], RZ ;  /* 0x00006400c4bc7a24 */ /* 0x002fe400078e02ff */
[----:B--2---:R-:W-:-:S03]  /*fc80*/  IMAD R187, R197, c[0x0][0x190], RZ ;  /* 0x00006400c5bb7a24 */ /* 0x004fc600078e02ff */
[----:B------:R1:W-:Y:S01]  /*fc90*/  STL [R1+0x448], R188 ;  /* 0x000448bc01007387 */ /* 0x0003e20000100800 */
[----:B---3--:R-:W-:-:S03]  /*fca0*/  IMAD R186, R198, c[0x0][0x190], RZ ;  /* 0x00006400c6ba7a24 */ /* 0x008fc600078e02ff */
[----:B------:R2:W-:Y:S04]  /*fcb0*/  STL [R1+0x44c], R187 ;  /* 0x00044cbb01007387 */ /* 0x0005e80000100800 */
[----:B------:R3:W-:Y:S01]  /*fcc0*/  STL [R1+0x450], R186 ;  /* 0x000450ba01007387 */ /* 0x0007e20000100800 */
[----:B-1----:R-:W-:Y:S02]  /*fcd0*/  IMAD R188, R199, c[0x0][0x190], RZ ;  /* 0x00006400c7bc7a24 */ /* 0x002fe400078e02ff */
[----:B--2---:R-:W-:-:S03]  /*fce0*/  IMAD R187, R200, c[0x0][0x190], RZ ;  /* 0x00006400c8bb7a24 */ /* 0x004fc600078e02ff */
[----:B------:R-:W-:Y:S01]  /*fcf0*/  STL [R1+0x454], R188 ;  /* 0x000454bc01007387 */ /* 0x000fe20000100800 */
[----:B---3--:R-:W-:-:S03]  /*fd00*/  IMAD R186, R201, c[0x0][0x190], RZ ;  /* 0x00006400c9ba7a24 */ /* 0x008fc600078e02ff */
[----:B------:R1:W-:Y:S04]  /*fd10*/  STL [R1+0x458], R187 ;  /* 0x000458bb01007387 */ /* 0x0003e80000100800 */
[----:B------:R2:W-:Y:S01]  /*fd20*/  STL [R1+0x45c], R186 ;  /* 0x00045cba01007387 */ /* 0x0005e20000100800 */
[----:B-1----:R-:W-:Y:S02]  /*fd30*/  IMAD R187, R202, c[0x0][0x190], RZ ;  /* 0x00006400cabb7a24 */ /* 0x002fe400078e02ff */
[----:B--2---:R-:W-:-:S03]  /*fd40*/  IMAD R186, R203, c[0x0][0x190], RZ ;  /* 0x00006400cbba7a24 */ /* 0x004fc600078e02ff */
[----:B------:R1:W-:Y:S01]  /*fd50*/  STL [R1+0x460], R187 ;  /* 0x000460bb01007387 */ /* 0x0003e20000100800 */
[----:B------:R-:W-:-:S03]  /*fd60*/  IMAD R188, R204, c[0x0][0x190], RZ ;  /* 0x00006400ccbc7a24 */ /* 0x000fc600078e02ff */
        /* <DEDUP_REMOVED lines=58> */
[----:B------:R1:W-:Y:S01]  /*10110*/  STL [R1+0x4d8], R188 ;  /* 0x0004d8bc01007387 */ /* 0x0003e20000100800 */
[----:B---3--:R-:W-:-:S03]  /*10120*/  IMAD R186, R234, c[0x0][0x190], RZ ;  /* 0x00006400eaba7a24 */ /* 0x008fc600078e02ff */
[----:B------:R-:W-:Y:S04]  /*10130*/  STL [R1+0x4dc], R187 ;  /* 0x0004dcbb01007387 */ /* 0x000fe80000100800 */
[----:B------:R2:W-:Y:S01]  /*10140*/  STL [R1+0x4e0], R186 ;  /* 0x0004e0ba01007387 */ /* 0x0005e20000100800 */
[----:B-1----:R-:W-:Y:S02]  /*10150*/  IMAD R188, R236, c[0x0][0x190], RZ ;  /* 0x00006400ecbc7a24 */ /* 0x002fe400078e02ff */
[----:B--2---:R-:W-:Y:S02]  /*10160*/  IMAD R186, R235, c[0x0][0x190], RZ ;  /* 0x00006400ebba7a24 */ /* 0x004fe400078e02ff */
[----:B------:R-:W-:-:S03]  /*10170*/  IMAD R187, R237, c[0x0][0x190], RZ ;  /* 0x00006400edbb7a24 */ /* 0x000fc600078e02ff */
        /* <DEDUP_REMOVED lines=9> */
[----:B------:R-:W-:Y:S01]  /*10210*/  STL [R1+0x4f8], R187 ;  /* 0x0004f8bb01007387 */ /* 0x000fe20000100800 */
[----:B---3--:R-:W-:-:S03]  /*10220*/  IMAD R188, R242, c[0x0][0x190], RZ ;  /* 0x00006400f2bc7a24 */ /* 0x008fc600078e02ff */
[----:B------:R-:W-:Y:S04]  /*10230*/  STL [R1+0x500], R186 ;  /* 0x000500ba01007387 */ /* 0x000fe80000100800 */
[----:B------:R1:W-:Y:S04]  /*10240*/  STL [R1+0x508], R188 ;  /* 0x000508bc01007387 */ /* 0x0003e80000100800 */
[----:B-1----:R-:W2:Y:S01]  /*10250*/  LDL.LU R188, [R1+0x80] ;  /* 0x0000800001bc7983 */ /* 0x002ea20000300800 */
[----:B------:R-:W-:Y:S01]  /*10260*/  IMAD R187, R243, c[0x0][0x190], RZ ;  /* 0x00006400f3bb7a24 */ /* 0x000fe200078e02ff */
[----:B------:R-:W-:Y:S01]  /*10270*/  ISETP.NE.AND P0, PT, RZ, c[0x0][0x178], PT ;  /* 0x00005e00ff007a0c */ /* 0x000fe20003f05270 */
[----:B------:R-:W-:-:S02]  /*10280*/  IMAD R186, R244, c[0x0][0x190], RZ ;  /* 0x00006400f4ba7a24 */ /* 0x000fc400078e02ff */
[----:B------:R-:W-:Y:S01]  /*10290*/  IMAD R189, R245, c[0x0][0x190], RZ ;  /* 0x00006400f5bd7a24 */ /* 0x000fe200078e02ff */
[----:B------:R-:W-:Y:S01]  /*102a0*/  STL [R1+0x510], R187 ;  /* 0x000510bb01007387 */ /* 0x000fe20000100800 */
[----:B------:R-:W-:Y:S02]  /*102b0*/  IMAD R191, R246, c[0x0][0x190], RZ ;  /* 0x00006400f6bf7a24 */ /* 0x000fe400078e02ff */
[----:B------:R-:W-:Y:S01]  /*102c0*/  IMAD R43, R43, c[0x0][0x190], RZ ;  /* 0x000064002b2b7a24 */ /* 0x000fe200078e02ff */
[----:B------:R-:W-:Y:S01]  /*102d0*/  STL [R1+0x518], R186 ;  /* 0x000518ba01007387 */ /* 0x000fe20000100800 */
[----:B------:R-:W-:Y:S02]  /*102e0*/  IMAD R190, R247, c[0x0][0x190], RZ ;  /* 0x00006400f7be7a24 */ /* 0x000fe400078e02ff */
[----:B------:R-:W-:Y:S01]  /*102f0*/  IMAD R42, R42, c[0x0][0x190], RZ ;  /* 0x000064002a2a7a24 */ /* 0x000fe200078e02ff */
[----:B------:R1:W-:Y:S01]  /*10300*/  STL [R1+0x524], R189 ;  /* 0x000524bd01007387 */ /* 0x0003e20000100800 */
[----:B------:R-:W-:-:S02]  /*10310*/  IMAD R41, R41, c[0x0][0x190], RZ ;  /* 0x0000640029297a24 */ /* 0x000fc400078e02ff */
[----:B------:R-:W-:Y:S01]  /*10320*/  IMAD R44, R44, c[0x0][0x190], RZ ;  /* 0x000064002c2c7a24 */ /* 0x000fe200078e02ff */
[----:B------:R-:W-:Y:S01]  /*10330*/  STL [R1+0x528], R191 ;  /* 0x000528bf01007387 */ /* 0x000fe20000100800 */
[----:B------:R-:W-:Y:S01]  /*10340*/  IMAD R40, R40, c[0x0][0x190], RZ ;  /* 0x0000640028287a24 */ /* 0x000fe200078e02ff */
[-C--:B------:R-:W-:Y:S01]  /*10350*/  LEA R196, P4, R43, R2.reuse, 0x2 ;  /* 0x000000022bc47211 */ /* 0x080fe200078810ff */
[----:B------:R-:W-:Y:S02]  /*10360*/  IMAD R39, R39, c[0x0][0x190], RZ ;  /* 0x0000640027277a24 */ /* 0x000fe400078e02ff */
[----:B-1----:R-:W-:Y:S01]  /*10370*/  IMAD R189, R248, c[0x0][0x190], RZ ;  /* 0x00006400f8bd7a24 */ /* 0x002fe200078e02ff */
[----:B------:R1:W-:Y:S01]  /*10380*/  STL [R1+0x520], R190 ;  /* 0x000520be01007387 */ /* 0x0003e20000100800 */
[----:B------:R-:W-:Y:S01]  /*10390*/  IMAD R38, R38, c[0x0][0x190], RZ ;  /* 0x0000640026267a24 */ /* 0x000fe200078e02ff */
[-C--:B------:R-:W-:Y:S01]  /*103a0*/  LEA R194, P3, R42, R2.reuse, 0x2 ;  /* 0x000000022ac27211 */ /* 0x080fe200078610ff */
[----:B------:R-:W-:Y:S01]  /*103b0*/  @!P5 IMAD.MOV R250, RZ, RZ, -R250 ;  /* 0x000000fffffad224 */ /* 0x000fe200078e0afa */
[----:B------:R-:W-:Y:S01]  /*103c0*/  STL [R1+0x514], R189 ;  /* 0x000514bd01007387 */ /* 0x000fe20000100800 */
[----:B------:R-:W-:Y:S01]  /*103d0*/  LEA R192, P2, R41, R2, 0x2 ;  /* 0x0000000229c07211 */ /* 0x000fe200078410ff */
[----:B------:R-:W-:Y:S01]  /*103e0*/  IMAD.MOV.U32 R187, RZ, RZ, R185 ;  /* 0x000000ffffbb7224 */ /* 0x000fe200078e00b9 */
[----:B------:R-:W-:Y:S01]  /*103f0*/  @!P0 LOP3.LUT R250, RZ, c[0x0][0x178], RZ, 0x33, !PT ;  /* 0x00005e00fffa8a12 */ /* 0x000fe200078e33ff */
[----:B------:R-:W-:Y:S01]  /*10400*/  STL [R1+0x50c], R44 ;  /* 0x00050c2c01007387 */ /* 0x000fe20000100800 */
[----:B------:R-:W-:-:S02]  /*10410*/  LEA.HI.X.SX32 R197, R43, R0, 0x2, P4 ;  /* 0x000000002bc57211 */ /* 0x000fc400020f16ff */
[----:B-1----:R-:W-:Y:S01]  /*10420*/  LEA R190, P1, R40, R2, 0x2 ;  /* 0x0000000228be7211 */ /* 0x002fe200078210ff */
[----:B------:R-:W-:Y:S01]  /*10430*/  IMAD R37, R37, c[0x0][0x190], RZ ;  /* 0x0000640025257a24 */ /* 0x000fe200078e02ff */
[-C--:B------:R-:W-:Y:S01]  /*10440*/  LEA.HI.X.SX32 R195, R42, R0.reuse, 0x2, P3 ;  /* 0x000000002ac37211 */ /* 0x080fe200018f16ff */
[----:B------:R-:W-:Y:S01]  /*10450*/  IMAD.MOV.U32 R185, RZ, RZ, R180 ;  /* 0x000000ffffb97224 */ /* 0x000fe200078e00b4 */
[----:B------:R-:W-:Y:S01]  /*10460*/  LEA.HI.X.SX32 R193, R41, R0, 0x2, P2 ;  /* 0x0000000029c17211 */ /* 0x000fe200010f16ff */
[----:B------:R-:W-:Y:S01]  /*10470*/  IMAD R248, R46, c[0x0][0x190], RZ ;  /* 0x000064002ef87a24 */ /* 0x000fe200078e02ff */
[----:B------:R-:W-:Y:S01]  /*10480*/  LEA R46, P6, R38, R2, 0x2 ;  /* 0x00000002262e7211 */ /* 0x000fe200078c10ff */
[----:B------:R-:W-:Y:S01]  /*10490*/  IMAD R36, R36, c[0x0][0x190], RZ ;  /* 0x0000640024247a24 */ /* 0x000fe200078e02ff */
[----:B------:R-:W-:Y:S01]  /*104a0*/  LEA.HI.X.SX32 R191, R40, R0, 0x2, P1 ;  /* 0x0000000028bf7211 */ /* 0x000fe200008f16ff */
[----:B------:R-:W-:Y:S02]  /*104b0*/  IMAD.MOV.U32 R180, RZ, RZ, R171 ;  /* 0x000000ffffb47224 */ /* 0x000fe400078e00ab */
[----:B------:R-:W-:-:S02]  /*104c0*/  IMAD R35, R35, c[0x0][0x190], RZ ;  /* 0x0000640023237a24 */ /* 0x000fc400078e02ff */
[----:B------:R-:W-:Y:S01]  /*104d0*/  IMAD.MOV.U32 R171, RZ, RZ, R168 ;  /* 0x000000ffffab7224 */ /* 0x000fe200078e00a8 */
[----:B------:R1:W-:Y:S01]  /*104e0*/  STL.64 [R1+0x2e8], R196 ;  /* 0x0002e8c401007387 */ /* 0x0003e20000100a00 */
[----:B------:R-:W-:Y:S02]  /*104f0*/  IMAD R34, R34, c[0x0][0x190], RZ ;  /* 0x0000640022227a24 */ /* 0x000fe400078e02ff */
[----:B------:R-:W-:Y:S01]  /*10500*/  IMAD.MOV.U32 R168, RZ, RZ, R251 ;  /* 0x000000ffffa87224 */ /* 0x000fe200078e00fb */
[----:B------:R-:W-:Y:S01]  /*10510*/  LEA R198, P5, R37, R2, 0x2 ;  /* 0x0000000225c67211 */ /* 0x000fe200078a10ff */
[----:B------:R-:W-:Y:S01]  /*10520*/  IMAD R32, R32, c[0x0][0x190], RZ ;  /* 0x0000640020207a24 */ /* 0x000fe200078e02ff */
[----:B------:R3:W-:Y:S01]  /*10530*/  STL.64 [R1+0x2e0], R194 ;  /* 0x0002e0c201007387 */ /* 0x0007e20000100a00 */
[----:B------:R-:W-:Y:S01]  /*10540*/  IMAD R251, R47, c[0x0][0x190], RZ ;  /* 0x000064002ffb7a24 */ /* 0x000fe200078e02ff */
[----:B------:R-:W-:Y:S01]  /*10550*/  LEA.HI.X.SX32 R47, R38, R0, 0x2, P6 ;  /* 0x00000000262f7211 */ /* 0x000fe200030f16ff */
[----:B------:R-:W-:Y:S01]  /*10560*/  IMAD R33, R33, c[0x0][0x190], RZ ;  /* 0x0000640021217a24 */ /* 0x000fe200078e02ff */
[----:B------:R4:W-:Y:S01]  /*10570*/  STL.64 [R1+0x328], R192 ;  /* 0x000328c001007387 */ /* 0x0009e20000100a00 */
[----:B-1----:R-:W-:-:S03]  /*10580*/  LEA R196, P4, R36, R2, 0x2 ;  /* 0x0000000224c47211 */ /* 0x002fc600078810ff */
[----:B------:R1:W-:Y:S01]  /*10590*/  STL.64 [R1+0x360], R190 ;  /* 0x000360be01007387 */ /* 0x0003e20000100a00 */
[----:B------:R-:W-:Y:S01]  /*105a0*/  IMAD R28, R28, c[0x0][0x190], RZ ;  /* 0x000064001c1c7a24 */ /* 0x000fe200078e02ff */
[----:B------:R-:W-:Y:S02]  /*105b0*/  LEA.HI.X.SX32 R199, R37, R0, 0x2, P5 ;  /* 0x0000000025c77211 */ /* 0x000fe400028f16ff */
[----:B---3--:R-:W-:Y:S01]  /*105c0*/  LEA R194, P3, R35, R2, 0x2 ;  /* 0x0000000223c27211 */ /* 0x008fe200078610ff */
[----:B------:R-:W-:Y:S01]  /*105d0*/  IMAD R27, R27, c[0x0][0x190], RZ ;  /* 0x000064001b1b7a24 */ /* 0x000fe200078e02ff */
[----:B------:R-:W-:Y:S02]  /*105e0*/  LEA.HI.X.SX32 R197, R36, R0, 0x2, P4 ;  /* 0x0000000024c57211 */ /* 0x000fe400020f16ff */
[----:B----4-:R-:W-:Y:S01]  /*105f0*/  LEA R192, P2, R34, R2, 0x2 ;  /* 0x0000000222c07211 */ /* 0x010fe200078410ff */
[----:B------:R-:W-:Y:S01]  /*10600*/  IMAD R26, R26, c[0x0][0x190], RZ ;  /* 0x000064001a1a7a24 */ /* 0x000fe200078e02ff */
[----:B------:R-:W-:-:S02]  /*10610*/  LEA.HI.X.SX32 R195, R35, R0, 0x2, P3 ;  /* 0x0000000023c37211 */ /* 0x000fc400018f16ff */
[-C--:B-1----:R-:W-:Y:S02]  /*10620*/  LEA R190, P1, R33, R2.reuse, 0x2 ;  /* 0x0000000221be7211 */ /* 0x082fe400078210ff */
[----:B------:R-:W-:Y:S02]  /*10630*/  LEA R42, P5, R30, R2, 0x2 ;  /* 0x000000021e2a7211 */ /* 0x000fe400078a10ff */
[----:B------:R-:W-:Y:S02]  /*10640*/  LEA.HI.X.SX32 R193, R34, R0, 0x2, P2 ;  /* 0x0000000022c17211 */ /* 0x000fe400010f16ff */
[-C--:B------:R-:W-:Y:S01]  /*10650*/  LEA R40, P4, R29, R2.reuse, 0x2 ;  /* 0x000000021d287211 */ /* 0x080fe200078810ff */
[----:B------:R-:W-:Y:S01]  /*10660*/  IMAD R25, R25, c[0x0][0x190], RZ ;  /* 0x0000640019197a24 */ /* 0x000fe200078e02ff */
[----:B------:R-:W-:Y:S02]  /*10670*/  LEA R38, P3, R28, R2, 0x2 ;  /* 0x000000021c267211 */ /* 0x000fe400078610ff */
[----:B------:R-:W-:Y:S01]  /*10680*/  LEA.HI.X.SX32 R191, R33, R0, 0x2, P1 ;  /* 0x0000000021bf7211 */ /* 0x000fe200008f16ff */
[----:B------:R-:W-:Y:S01]  /*10690*/  IMAD R24, R24, c[0x0][0x190], RZ ;  /* 0x0000640018187a24 */ /* 0x000fe200078e02ff */
[-C--:B------:R-:W-:Y:S01]  /*106a0*/  LEA R36, P2, R27, R2.reuse, 0x2 ;  /* 0x000000021b247211 */ /* 0x080fe200078410ff */
[----:B------:R-:W-:Y:S01]  /*106b0*/  IMAD R23, R23, c[0x0][0x190], RZ ;  /* 0x0000640017177a24 */ /* 0x000fe200078e02ff */
[----:B------:R-:W-:-:S02]  /*106c0*/  LEA R34, P1, R26, R2, 0x2 ;  /* 0x000000021a227211 */ /* 0x000fc400078210ff */
[-C--:B------:R-:W-:Y:S01]  /*106d0*/  LEA.HI.X.SX32 R43, R30, R0.reuse, 0x2, P5 ;  /* 0x000000001e2b7211 */ /* 0x080fe200028f16ff */
[----:B------:R-:W-:Y:S01]  /*106e0*/  IMAD R22, R22, c[0x0][0x190], RZ ;  /* 0x0000640016167a24 */ /* 0x000fe200078e02ff */
[-C--:B------:R-:W-:Y:S01]  /*106f0*/  LEA.HI.X.SX32 R41, R29, R0.reuse, 0x2, P4 ;  /* 0x000000001d297211 */ /* 0x080fe200020f16ff */
[----:B------:R-:W-:Y:S01]  /*10700*/  IMAD R21, R21, c[0x0][0x190], RZ ;  /* 0x0000640015157a24 */ /* 0x000fe200078e02ff */
[-C--:B------:R-:W-:Y:S01]  /*10710*/  LEA.HI.X.SX32 R37, R27, R0.reuse, 0x2, P2 ;  /* 0x000000001b257211 */ /* 0x080fe200010f16ff */
[----:B------:R-:W-:Y:S01]  /*10720*/  IMAD R20, R20, c[0x0][0x190], RZ ;  /* 0x0000640014147a24 */ /* 0x000fe200078e02ff */
[----:B------:R-:W-:Y:S01]  /*10730*/  LEA.HI.X.SX32 R35, R26, R0, 0x2, P1 ;  /* 0x000000001a237211 */ /* 0x000fe200008f16ff */
[----:B------:R-:W-:Y:S02]  /*10740*/  IMAD R19, R19, c[0x0][0x190], RZ ;  /* 0x0000640013137a24 */ /* 0x000fe400078e02ff */
[----:B------:R-:W-:Y:S02]  /*10750*/  IMAD R12, R12, c[0x0][0x190], RZ ;  /* 0x000064000c0c7a24 */ /* 0x000fe400078e02ff */
[----:B------:R-:W-:-:S02]  /*10760*/  IMAD R13, R13, c[0x0][0x190], RZ ;  /* 0x000064000d0d7a24 */ /* 0x000fc400078e02ff */
[----:B------:R-:W-:Y:S02]  /*10770*/  IMAD R14, R14, c[0x0][0x190], RZ ;  /* 0x000064000e0e7a24 */ /* 0x000fe400078e02ff */
[----:B------:R-:W-:Y:S02]  /*10780*/  IMAD R15, R15, c[0x0][0x190], RZ ;  /* 0x000064000f0f7a24 */ /* 0x000fe400078e02ff */
[----:B------:R-:W-:Y:S02]  /*10790*/  IMAD R16, R16, c[0x0][0x190], RZ ;  /* 0x0000640010107a24 */ /* 0x000fe400078e02ff */
        /* <DEDUP_REMOVED lines=12> */
[----:B------:R-:W-:Y:S02]  /*10860*/  IMAD.MOV.U32 R186, RZ, RZ, R184 ;  /* 0x000000ffffba7224 */ /* 0x000fe400078e00b8 */
[----:B------:R-:W-:Y:S02]  /*10870*/  IMAD R249, R249, c[0x0][0x190], RZ ;  /* 0x00006400f9f97a24 */ /* 0x000fe400078e02ff */
[----:B------:R-:W-:-:S02]  /*10880*/  IMAD.MOV.U32 R184, RZ, RZ, R183 ;  /* 0x000000ffffb87224 */ /* 0x000fc400078e00b7 */
[----:B------:R-:W-:Y:S02]  /*10890*/  IMAD.MOV.U32 R183, RZ, RZ, R249 ;  /* 0x000000ffffb77224 */ /* 0x000fe400078e00f9 */
        /* <DEDUP_REMOVED lines=29> */
[----:B--2---:R-:W-:Y:S01]  /*10a70*/  IMAD R44, R188, c[0x0][0x190], RZ ;  /* 0x00006400bc2c7a24 */ /* 0x004fe200078e02ff */
[----:B------:R-:W-:-:S04]  /*10a80*/  LEA R188, P0, R39, R2, 0x2 ;  /* 0x0000000227bc7211 */ /* 0x000fc800078010ff */
[----:B------:R-:W-:-:S05]  /*10a90*/  LEA.HI.X.SX32 R189, R39, R0, 0x2, P0 ;  /* 0x0000000027bd7211 */ /* 0x000fca00000f16ff */
[----:B------:R1:W-:Y:S04]  /*10aa0*/  STL.64 [R1+0x2d8], R188 ;  /* 0x0002d8bc01007387 */ /* 0x0003e80000100a00 */
[----:B------:R2:W-:Y:S01]  /*10ab0*/  STL.64 [R1+0x2d0], R46 ;  /* 0x0002d02e01007387 */ /* 0x0005e20000100a00 */
[----:B-1----:R-:W-:-:S03]  /*10ac0*/  LEA R188, P0, R32, R2, 0x2 ;  /* 0x0000000220bc7211 */ /* 0x002fc600078010ff */
[----:B------:R-:W-:Y:S01]  /*10ad0*/  STL.64 [R1+0x320], R198 ;  /* 0x000320c601007387 */ /* 0x000fe20000100a00 */
[C---:B--2---:R-:W-:Y:S02]  /*10ae0*/  LEA R46, P6, R31.reuse, R2, 0x2 ;  /* 0x000000021f2e7211 */ /* 0x044fe400078c10ff */
[-C--:B------:R-:W-:Y:S01]  /*10af0*/  LEA.HI.X.SX32 R189, R32, R0.reuse, 0x2, P0 ;  /* 0x0000000020bd7211 */ /* 0x080fe200000f16ff */
[----:B------:R-:W-:Y:S01]  /*10b00*/  STL.64 [R1+0x358], R196 ;  /* 0x000358c401007387 */ /* 0x000fe20000100a00 */
[----:B------:R-:W-:-:S03]  /*10b10*/  LEA.HI.X.SX32 R47, R31, R0, 0x2, P6 ;  /* 0x000000001f2f7211 */ /* 0x000fc600030f16ff */
[----:B------:R-:W-:Y:S01]  /*10b20*/  STL.64 [R1+0x2c8], R194 ;  /* 0x0002c8c201007387 */ /* 0x000fe20000100a00 */
[----:B------:R-:W-:-:S03]  /*10b30*/  LEA.HI.X.SX32 R39, R28, R0, 0x2, P3 ;  /* 0x000000001c277211 */ /* 0x000fc600018f16ff */
[----:B------:R-:W-:Y:S04]  /*10b40*/  STL.64 [R1+0x2c0], R192 ;  /* 0x0002c0c001007387 */ /* 0x000fe80000100a00 */
[----:B------:R1:W-:Y:S04]  /*10b50*/  STL.64 [R1+0x348], R188 ;  /* 0x000348bc01007387 */ /* 0x0003e80000100a00 */
[----:B------:R-:W-:Y:S04]  /*10b60*/  STL.64 [R1+0x350], R190 ;  /* 0x000350be01007387 */ /* 0x000fe80000100a00 */
[----:B------:R2:W-:Y:S01]  /*10b70*/  STL.64 [R1+0x2b8], R46 ;  /* 0x0002b82e01007387 */ /* 0x0005e20000100a00 */
[----:B-1----:R-:W-:-:S03]  /*10b80*/  LEA R188, P0, R25, R2, 0x2 ;  /* 0x0000000219bc7211 */ /* 0x002fc600078010ff */
[----:B------:R1:W-:Y:S04]  /*10b90*/  STL.64 [R1+0x2b0], R42 ;  /* 0x0002b02a01007387 */ /* 0x0003e80000100a00 */
[----:B------:R3:W-:Y:S01]  /*10ba0*/  STL.64 [R1+0x340], R40 ;  /* 0x0003402801007387 */ /* 0x0007e20000100a00 */
[----:B--2---:R-:W-:-:S03]  /*10bb0*/  LEA R46, P6, R24, R2, 0x2 ;  /* 0x00000002182e7211 */ /* 0x004fc600078c10ff */
[----:B------:R2:W-:Y:S01]  /*10bc0*/  STL.64 [R1+0x338], R38 ;  /* 0x0003382601007387 */ /* 0x0005e20000100a00 */
[----:B------:R-:W-:Y:S02]  /*10bd0*/  LEA.HI.X.SX32 R189, R25, R0, 0x2, P0 ;  /* 0x0000000019bd7211 */ /* 0x000fe400000f16ff */
[C---:B-1----:R-:W-:Y:S01]  /*10be0*/  LEA R42, P5, R23.reuse, R2, 0x2 ;  /* 0x00000002172a7211 */ /* 0x042fe200078a10ff */
[----:B------:R1:W-:Y:S01]  /*10bf0*/  STL.64 [R1+0x2a8], R36 ;  /* 0x0002a82401007387 */ /* 0x0003e20000100a00 */
[----:B------:R-:W-:Y:S02]  /*10c00*/  LEA.HI.X.SX32 R47, R24, R0, 0x2, P6 ;  /* 0x00000000182f7211 */ /* 0x000fe400030f16ff */
[----:B---3--:R-:W-:Y:S01]  /*10c10*/  LEA R40, P4, R22, R2, 0x2 ;  /* 0x0000000216287211 */ /* 0x008fe200078810ff */
[----:B------:R3:W-:Y:S01]  /*10c20*/  STL.64 [R1+0x2f8], R34 ;  /* 0x0002f82201007387 */ /* 0x0007e20000100a00 */
[----:B------:R-:W-:Y:S02]  /*10c30*/  LEA.HI.X.SX32 R43, R23, R0, 0x2, P5 ;  /* 0x00000000172b7211 */ /* 0x000fe400028f16ff */
[----:B--2---:R-:W-:-:S02]  /*10c40*/  LEA R38, P3, R21, R2, 0x2 ;  /* 0x0000000215267211 */ /* 0x004fc400078610ff */
[-C--:B------:R-:W-:Y:S02]  /*10c50*/  LEA R32, P0, R12, R2.reuse, 0x2 ;  /* 0x000000020c207211 */ /* 0x080fe400078010ff */
[----:B-1----:R-:W-:Y:S02]  /*10c60*/  LEA R36, P2, R20, R2, 0x2 ;  /* 0x0000000214247211 */ /* 0x002fe400078410ff */
[----:B------:R-:W-:Y:S02]  /*10c70*/  LEA.HI.X.SX32 R41, R22, R0, 0x2, P4 ;  /* 0x0000000016297211 */ /* 0x000fe400020f16ff */
[-C--:B---3--:R-:W-:Y:S01]  /*10c80*/  LEA R34, P1, R19, R2.reuse, 0x2 ;  /* 0x0000000213227211 */ /* 0x088fe200078210ff */
[----:B------:R-:W-:Y:S01]  /*10c90*/  STL.64 [R1+0x330], R188 ;  /* 0x000330bc01007387 */ /* 0x000fe20000100a00 */
[----:B------:R-:W-:Y:S02]  /*10ca0*/  LEA R30, P6, R13, R2, 0x2 ;  /* 0x000000020d1e7211 */ /* 0x000fe400078c10ff */
[----:B------:R-:W-:Y:S01]  /*10cb0*/  LEA.HI.X.SX32 R39, R21, R0, 0x2, P3 ;  /* 0x0000000015277211 */ /* 0x000fe200018f16ff */
[----:B------:R-:W-:Y:S01]  /*10cc0*/  STL.64 [R1+0x318], R46 ;  /* 0x0003182e01007387 */ /* 0x000fe20000100a00 */
[----:B------:R-:W-:-:S02]  /*10cd0*/  LEA R28, P5, R14, R2, 0x2 ;  /* 0x000000020e1c7211 */ /* 0x000fc400078a10ff */
[----:B------:R-:W-:Y:S01]  /*10ce0*/  LEA.HI.X.SX32 R37, R20, R0, 0x2, P2 ;  /* 0x0000000014257211 */ /* 0x000fe200010f16ff */
[----:B------:R-:W-:Y:S01]  /*10cf0*/  STL.64 [R1+0x2a0], R42 ;  /* 0x0002a02a01007387 */ /* 0x000fe20000100a00 */
[----:B------:R-:W-:Y:S02]  /*10d00*/  LEA R26, P4, R15, R2, 0x2 ;  /* 0x000000020f1a7211 */ /* 0x000fe400078810ff */
[----:B------:R-:W-:Y:S01]  /*10d10*/  LEA.HI.X.SX32 R35, R19, R0, 0x2, P1 ;  /* 0x0000000013237211 */ /* 0x000fe200008f16ff */
        /* <DEDUP_REMOVED lines=8> */
[-C--:B------:R-:W-:Y:S01]  /*10da0*/  LEA.HI.X.SX32 R29, R14, R0.reuse, 0x2, P5 ;  /* 0x000000000e1d7211 */ /* 0x080fe200028f16ff */
[----:B------:R-:W-:Y:S01]  /*10db0*/  STL.64 [R1+0x290], R34 ;  /* 0x0002902201007387 */ /* 0x000fe20000100a00 */
[-C--:B------:R-:W-:Y:S02]  /*10dc0*/  LEA.HI.X.SX32 R27, R15, R0.reuse, 0x2, P4 ;  /* 0x000000000f1b7211 */ /* 0x080fe400020f16ff */
[-C--:B------:R-:W-:Y:S01]  /*10dd0*/  LEA.HI.X.SX32 R25, R16, R0.reuse, 0x2, P3 ;  /* 0x0000000010197211 */ /* 0x080fe200018f16ff */
[----:B------:R-:W-:Y:S01]  /*10de0*/  STL.64 [R1+0x288], R32 ;  /* 0x0002882001007387 */ /* 0x000fe20000100a00 */
[----:B------:R-:W-:-:S02]  /*10df0*/  LEA.HI.X.SX32 R23, R17, R0, 0x2, P2 ;  /* 0x0000000011177211 */ /* 0x000fc400010f16ff */
[----:B------:R-:W-:Y:S01]  /*10e00*/  LEA R12, P3, R44, R2, 0x2 ;  /* 0x000000022c0c7211 */ /* 0x000fe200078610ff */
[----:B------:R-:W-:Y:S01]  /*10e10*/  STL.64 [R1+0x280], R30 ;  /* 0x0002801e01007387 */ /* 0x000fe20000100a00 */
[----:B------:R-:W-:Y:S02]  /*10e20*/  LEA.HI.X.SX32 R21, R18, R0, 0x2, P1 ;  /* 0x0000000012157211 */ /* 0x000fe400008f16ff */
[----:B------:R-:W-:Y:S01]  /*10e30*/  LEA R18, P2, R11, R2, 0x2 ;  /* 0x000000020b127211 */ /* 0x000fe200078410ff */
[----:B------:R-:W-:Y:S01]  /*10e40*/  STL.64 [R1+0x278], R28 ;  /* 0x0002781c01007387 */ /* 0x000fe20000100a00 */
[----:B------:R-:W-:-:S03]  /*10e50*/  LEA.HI.X.SX32 R13, R44, R0, 0x2, P3 ;  /* 0x000000002c0d7211 */ /* 0x000fc600018f16ff */
[----:B------:R-:W-:Y:S01]  /*10e60*/  STL.64 [R1+0x270], R26 ;  /* 0x0002701a01007387 */ /* 0x000fe20000100a00 */
[----:B------:R-:W-:-:S03]  /*10e70*/  LEA.HI.X.SX32 R19, R11, R0, 0x2, P2 ;  /* 0x000000000b137211 */ /* 0x000fc600010f16ff */
[----:B------:R1:W-:Y:S01]  /*10e80*/  STL.64 [R1+0x268], R24 ;  /* 0x0002681801007387 */ /* 0x0003e20000100a00 */
[----:B------:R-:W-:-:S03]  /*10e90*/  LEA R16, P5, R7, R2, 0x2 ;  /* 0x0000000207107211 */ /* 0x000fc600078a10ff */
[----:B------:R2:W-:Y:S01]  /*10ea0*/  STL.64 [R1+0x260], R22 ;  /* 0x0002601601007387 */ /* 0x0005e20000100a00 */
[----:B------:R-:W-:-:S03]  /*10eb0*/  LEA R14, P4, R6, R2, 0x2 ;  /* 0x00000002060e7211 */ /* 0x000fc600078810ff */
[----:B------:R3:W-:Y:S01]  /*10ec0*/  STL.64 [R1+0x258], R20 ;  /* 0x0002581401007387 */ /* 0x0007e20000100a00 */
[----:B-1----:R-:W-:-:S03]  /*10ed0*/  LEA R24, P1, R10, R2, 0x2 ;  /* 0x000000020a187211 */ /* 0x002fc600078210ff */
[----:B------:R1:W-:Y:S01]  /*10ee0*/  STL.64 [R1+0xd30], R12 ;  /* 0x000d300c01007387 */ /* 0x0003e20000100a00 */
[C---:B--2---:R-:W-:Y:S02]  /*10ef0*/  LEA R22, P0, R9.reuse, R2, 0x2 ;  /* 0x0000000209167211 */ /* 0x044fe400078010ff */
[----:B------:R-:W-:Y:S02]  /*10f00*/  LEA.HI.X.SX32 R25, R10, R0, 0x2, P1 ;  /* 0x000000000a197211 */ /* 0x000fe400008f16ff */
[C---:B---3--:R-:W-:Y:S02]  /*10f10*/  LEA R20, P6, R8.reuse, R2, 0x2 ;  /* 0x0000000208147211 */ /* 0x048fe400078c10ff */
[-C--:B------:R-:W-:Y:S01]  /*10f20*/  LEA.HI.X.SX32 R23, R9, R0.reuse, 0x2, P0 ;  /* 0x0000000009177211 */ /* 0x080fe200000f16ff */
[----:B------:R2:W-:Y:S01]  /*10f30*/  STL.64 [R1+0x250], R18 ;  /* 0x0002501201007387 */ /* 0x0005e20000100a00 */
[----:B------:R-:W-:Y:S02]  /*10f40*/  LEA.HI.X.SX32 R21, R8, R0, 0x2, P6 ;  /* 0x0000000008157211 */ /* 0x000fe400030f16ff */
[----:B-1----:R-:W-:-:S02]  /*10f50*/  LEA R12, P3, R5, R2, 0x2 ;  /* 0x00000002050c7211 */ /* 0x002fc400078610ff */
[-C--:B------:R-:W-:Y:S01]  /*10f60*/  LEA.HI.X.SX32 R17, R7, R0.reuse, 0x2, P5 ;  /* 0x0000000007117211 */ /* 0x080fe200028f16ff */
[----:B------:R1:W-:Y:S01]  /*10f70*/  STL.64 [R1+0x248], R24 ;  /* 0x0002481801007387 */ /* 0x0003e20000100a00 */
[-C--:B------:R-:W-:Y:S02]  /*10f80*/  LEA.HI.X.SX32 R15, R6, R0.reuse, 0x2, P4 ;  /* 0x00000000060f7211 */ /* 0x080fe400020f16ff */
[----:B------:R-:W-:Y:S01]  /*10f90*/  LEA.HI.X.SX32 R13, R5, R0, 0x2, P3 ;  /* 0x00000000050d7211 */ /* 0x000fe200018f16ff */
[----:B------:R3:W-:Y:S01]  /*10fa0*/  STL.64 [R1+0x240], R22 ;  /* 0x0002401601007387 */ /* 0x0007e20000100a00 */
[----:B--2---:R-:W-:-:S03]  /*10fb0*/  LEA R18, P2, R4, R2, 0x2 ;  /* 0x0000000204127211 */ /* 0x004fc600078410ff */
[----:B------:R2:W-:Y:S01]  /*10fc0*/  STL.64 [R1+0x368], R20 ;  /* 0x0003681401007387 */ /* 0x0005e20000100a00 */
[----:B------:R-:W-:Y:S02]  /*10fd0*/  LEA.HI.X.SX32 R19, R4, R0, 0x2, P2 ;  /* 0x0000000004137211 */ /* 0x000fe400010f16ff */
[-C--:B-1----:R-:W-:Y:S01]  /*10fe0*/  LEA R24, P1, R3, R2.reuse, 0x2 ;  /* 0x0000000203187211 */ /* 0x082fe200078210ff */
[----:B------:R1:W-:Y:S01]  /*10ff0*/  STL.64 [R1+0x238], R16 ;  /* 0x0002381001007387 */ /* 0x0003e20000100a00 */
[----:B---3--:R-:W-:-:S03]  /*11000*/  LEA R22, P0, R48, R2, 0x2 ;  /* 0x0000000230167211 */ /* 0x008fc600078010ff */
[----:B------:R3:W-:Y:S01]  /*11010*/  STL.64 [R1+0x230], R14 ;  /* 0x0002300e01007387 */ /* 0x0007e20000100a00 */
[----:B------:R-:W-:Y:S02]  /*11020*/  LEA.HI.X.SX32 R25, R3, R0, 0x2, P1 ;  /* 0x0000000003197211 */ /* 0x000fe400008f16ff */
[C---:B--2---:R-:W-:Y:S01]  /*11030*/  LEA R20, P6, R187.reuse, R2, 0x2 ;  /* 0x00000002bb147211 */ /* 0x044fe200078c10ff */
[----:B------:R2:W-:Y:S01]  /*11040*/  STL.64 [R1+0x228], R12 ;  /* 0x0002280c01007387 */ /* 0x0005e20000100a00 */
[----:B------:R-:W-:Y:S02]  /*11050*/  LEA.HI.X.SX32 R23, R48, R0, 0x2, P0 ;  /* 0x0000000030177211 */ /* 0x000fe400000f16ff */
[----:B-1----:R-:W-:Y:S01]  /*11060*/  LEA R16, P5, R186, R2, 0x2 ;  /* 0x00000002ba107211 */ /* 0x002fe200078a10ff */
[----:B------:R1:W-:Y:S01]  /*11070*/  STL.64 [R1+0x370], R18 ;  /* 0x0003701201007387 */ /* 0x0003e20000100a00 */
[----:B------:R-:W-:Y:S02]  /*11080*/  LEA.HI.X.SX32 R21, R187, R0, 0x2, P6 ;  /* 0x00000000bb157211 */ /* 0x000fe400030f16ff */
[----:B---3--:R-:W-:-:S02]  /*11090*/  LEA R14, P4, R185, R2, 0x2 ;  /* 0x00000002b90e7211 */ /* 0x008fc400078810ff */
[----:B------:R-:W-:Y:S02]  /*110a0*/  LEA.HI.X.SX32 R17, R186, R0, 0x2, P5 ;  /* 0x00000000ba117211 */ /* 0x000fe400028f16ff */
[----:B--2---:R-:W-:Y:S01]  /*110b0*/  LEA R12, P3, R184, R2, 0x2 ;  /* 0x00000002b80c7211 */ /* 0x004fe200078610ff */
[----:B------:R-:W-:Y:S01]  /*110c0*/  STL.64 [R1+0x220], R24 ;  /* 0x0002201801007387 */ /* 0x000fe20000100a00 */
[----:B------:R-:W-:Y:S02]  /*110d0*/  LEA.HI.X.SX32 R15, R185, R0, 0x2, P4 ;  /* 0x00000000b90f7211 */ /* 0x000fe400020f16ff */
[-C--:B------:R-:W-:Y:S02]  /*110e0*/  LEA R10, P1, R182, R2.reuse, 0x2 ;  /* 0x00000002b60a7211 */ /* 0x080fe400078210ff */
[----:B-1----:R-:W-:Y:S01]  /*110f0*/  LEA R18, P2, R183, R2, 0x2 ;  /* 0x00000002b7127211 */ /* 0x002fe200078410ff */
[----:B------:R-:W-:Y:S01]  /*11100*/  STL.64 [R1+0x218], R22 ;  /* 0x0002181601007387 */ /* 0x000fe20000100a00 */
[----:B------:R-:W-:-:S02]  /*11110*/  LEA.HI.X.SX32 R13, R184, R0, 0x2, P3 ;  /* 0x00000000b80d7211 */ /* 0x000fc400018f16ff */
[-C--:B------:R-:W-:Y:S01]  /*11120*/  LEA R8, P0, R181, R2.reuse, 0x2 ;  /* 0x00000002b5087211 */ /* 0x080fe200078010ff */
[----:B------:R-:W-:Y:S01]  /*11130*/  STL.64 [R1+0x210], R20 ;  /* 0x0002101401007387 */ /* 0x000fe20000100a00 */
[----:B------:R-:W-:Y:S02]  /*11140*/  LEA R6, P6, R180, R2, 0x2 ;  /* 0x00000002b4067211 */ /* 0x000fe400078c10ff */
[-C--:B------:R-:W-:Y:S01]  /*11150*/  LEA.HI.X.SX32 R19, R183, R0.reuse, 0x2, P2 ;  /* 0x00000000b7137211 */ /* 0x080fe200010f16ff */
[----:B------:R1:W-:Y:S01]  /*11160*/  STL.64 [R1+0x378], R16 ;  /* 0x0003781001007387 */ /* 0x0003e20000100a00 */
[-C--:B------:R-:W-:Y:S02]  /*11170*/  LEA.HI.X.SX32 R11, R182, R0.reuse, 0x2, P1 ;  /* 0x00000000b60b7211 */ /* 0x080fe400008f16ff */
[-C--:B------:R-:W-:Y:S01]  /*11180*/  LEA.HI.X.SX32 R9, R181, R0.reuse, 0x2, P0 ;  /* 0x00000000b5097211 */ /* 0x080fe200000f16ff */
[----:B------:R2:W-:Y:S01]  /*11190*/  STL.64 [R1+0x208], R14 ;  /* 0x0002080e01007387 */ /* 0x0005e20000100a00 */
[----:B------:R-:W-:-:S03]  /*111a0*/  LEA.HI.X.SX32 R7, R180, R0, 0x2, P6 ;  /* 0x00000000b4077211 */ /* 0x000fc600030f16ff */
[----:B------:R3:W-:Y:S01]  /*111b0*/  STL.64 [R1+0x200], R12 ;  /* 0x0002000c01007387 */ /* 0x0007e20000100a00 */
[-C--:B------:R-:W-:Y:S02]  /*111c0*/  LEA R4, P2, R51, R2.reuse, 0x2 ;  /* 0x0000000233047211 */ /* 0x080fe400078410ff */
[-C--:B-1----:R-:W-:Y:S01]  /*111d0*/  LEA R16, P5, R252, R2.reuse, 0x2 ;  /* 0x00000002fc107211 */ /* 0x082fe200078a10ff */
[----:B------:R-:W-:Y:S01]  /*111e0*/  STL.64 [R1+0x1f8], R18 ;  /* 0x0001f81201007387 */ /* 0x000fe20000100a00 */
[----:B--2---:R-:W-:-:S03]  /*111f0*/  LEA R14, P4, R49, R2, 0x2 ;  /* 0x00000002310e7211 */ /* 0x004fc600078810ff */
[----:B------:R1:W-:Y:S01]  /*11200*/  STL.64 [R1+0x380], R10 ;  /* 0x0003800a01007387 */ /* 0x0003e20000100a00 */
[----:B------:R-:W-:Y:S02]  /*11210*/  LEA.HI.X.SX32 R17, R252, R0, 0x2, P5 ;  /* 0x00000000fc117211 */ /* 0x000fe400028f16ff */
[C---:B---3--:R-:W-:Y:S01]  /*11220*/  LEA R12, P3, R50.reuse, R2, 0x2 ;  /* 0x00000002320c7211 */ /* 0x048fe200078610ff */
[----:B------:R2:W-:Y:S01]  /*11230*/  STL.64 [R1+0x1f0], R8 ;  /* 0x0001f00801007387 */ /* 0x0005e20000100a00 */
[-C--:B------:R-:W-:Y:S02]  /*11240*/  LEA.HI.X.SX32 R15, R49, R0.reuse, 0x2, P4 ;  /* 0x00000000310f7211 */ /* 0x080fe400020f16ff */
[-C--:B------:R-:W-:Y:S01]  /*11250*/  LEA.HI.X.SX32 R13, R50, R0.reuse, 0x2, P3 ;  /* 0x00000000320d7211 */ /* 0x080fe200018f16ff */
[----:B------:R3:W-:Y:S01]  /*11260*/  STL.64 [R1+0x1e8], R6 ;  /* 0x0001e80601007387 */ /* 0x0007e20000100a00 */
[----:B------:R-:W-:Y:S02]  /*11270*/  LEA.HI.X.SX32 R5, R51, R0, 0x2, P2 ;  /* 0x0000000033057211 */ /* 0x000fe400010f16ff */
[-C--:B-1----:R-:W-:Y:S01]  /*11280*/  LEA R10, P1, R52, R2.reuse, 0x2 ;  /* 0x00000002340a7211 */ /* 0x082fe200078210ff */
[----:B------:R1:W-:Y:S01]  /*11290*/  STL.64 [R1+0x1e0], R16 ;  /* 0x0001e01001007387 */ /* 0x0003e20000100a00 */
[----:B--2---:R-:W-:-:S03]  /*112a0*/  LEA R8, P0, R53, R2, 0x2 ;  /* 0x0000000235087211 */ /* 0x004fc600078010ff */
[----:B------:R2:W-:Y:S01]  /*112b0*/  STL.64 [R1+0x388], R14 ;  /* 0x0003880e01007387 */ /* 0x0005e20000100a00 */
[----:B------:R-:W-:Y:S02]  /*112c0*/  LEA.HI.X.SX32 R11, R52, R0, 0x2, P1 ;  /* 0x00000000340b7211 */ /* 0x000fe400008f16ff */
[C---:B---3--:R-:W-:Y:S01]  /*112d0*/  LEA R6, P6, R54.reuse, R2, 0x2 ;  /* 0x0000000236067211 */ /* 0x048fe200078c10ff */
[----:B------:R3:W-:Y:S01]  /*112e0*/  STL.64 [R1+0x1d8], R12 ;  /* 0x0001d80c01007387 */ /* 0x0007e20000100a00 */
[----:B------:R-:W-:Y:S02]  /*112f0*/  LEA.HI.X.SX32 R9, R53, R0, 0x2, P0 ;  /* 0x0000000035097211 */ /* 0x000fe400000f16ff */
[C---:B-1----:R-:W-:Y:S01]  /*11300*/  LEA R16, P5, R55.reuse, R2, 0x2 ;  /* 0x0000000237107211 */ /* 0x042fe200078a10ff */
[----:B------:R1:W-:Y:S01]  /*11310*/  STL.64 [R1+0x1d0], R4 ;  /* 0x0001d00401007387 */ /* 0x0003e20000100a00 */
[----:B------:R-:W-:Y:S02]  /*11320*/  LEA.HI.X.SX32 R7, R54, R0, 0x2, P6 ;  /* 0x0000000036077211 */ /* 0x000fe400030f16ff */
[----:B--2---:R-:W-:Y:S01]  /*11330*/  LEA R14, P4, R56, R2, 0x2 ;  /* 0x00000002380e7211 */ /* 0x004fe200078810ff */
[----:B------:R2:W-:Y:S01]  /*11340*/  STL.64 [R1+0x1c8], R10 ;  /* 0x0001c80a01007387 */ /* 0x0005e20000100a00 */
[----:B------:R-:W-:-:S02]  /*11350*/  LEA.HI.X.SX32 R17, R55, R0, 0x2, P5 ;  /* 0x0000000037117211 */ /* 0x000fc400028f16ff */
[C---:B---3--:R-:W-:Y:S01]  /*11360*/  LEA R12, P3, R57.reuse, R2, 0x2 ;  /* 0x00000002390c7211 */ /* 0x048fe200078610ff */
[----:B------:R3:W-:Y:S01]  /*11370*/  STL.64 [R1+0x390], R8 ;  /* 0x0003900801007387 */ /* 0x0007e20000100a00 */
[----:B------:R-:W-:Y:S02]  /*11380*/  LEA.HI.X.SX32 R15, R56, R0, 0x2, P4 ;  /* 0x00000000380f7211 */ /* 0x000fe400020f16ff */
[C---:B-1----:R-:W-:Y:S01]  /*11390*/  LEA R4, P2, R58.reuse, R2, 0x2 ;  /* 0x000000023a047211 */ /* 0x042fe200078410ff */
[----:B------:R1:W-:Y:S01]  /*113a0*/  STL.64 [R1+0x1c0], R6 ;  /* 0x0001c00601007387 */ /* 0x0003e20000100a00 */
[----:B------:R-:W-:Y:S02]  /*113b0*/  LEA.HI.X.SX32 R13, R57, R0, 0x2, P3 ;  /* 0x00000000390d7211 */ /* 0x000fe400018f16ff */
[----:B--2---:R-:W-:Y:S02]  /*113c0*/  LEA R10, P1, R59, R2, 0x2 ;  /* 0x000000023b0a7211 */ /* 0x004fe400078210ff */
[----:B------:R-:W-:-:S02]  /*113d0*/  LEA.HI.X.SX32 R5, R58, R0, 0x2, P2 ;  /* 0x000000003a057211 */ /* 0x000fc400010f16ff */
[C---:B---3--:R-:W-:Y:S01]  /*113e0*/  LEA R8, P0, R60.reuse, R2, 0x2 ;  /* 0x000000023c087211 */ /* 0x048fe200078010ff */
[----:B------:R2:W-:Y:S01]  /*113f0*/  STL.64 [R1+0x1b8], R16 ;  /* 0x0001b81001007387 */ /* 0x0005e20000100a00 */
[----:B------:R-:W-:Y:S02]  /*11400*/  LEA.HI.X.SX32 R11, R59, R0, 0x2, P1 ;  /* 0x000000003b0b7211 */ /* 0x000fe400008f16ff */
[C---:B-1----:R-:W-:Y:S01]  /*11410*/  LEA R6, P6, R61.reuse, R2, 0x2 ;  /* 0x000000023d067211 */ /* 0x042fe200078c10ff */
[----:B------:R1:W-:Y:S01]  /*11420*/  STL.64 [R1+0x1b0], R14 ;  /* 0x0001b00e01007387 */ /* 0x0003e20000100a00 */
[-C--:B------:R-:W-:Y:S02]  /*11430*/  LEA.HI.X.SX32 R9, R60, R0.reuse, 0x2, P0 ;  /* 0x000000003c097211 */ /* 0x080fe400000f16ff */
[----:B------:R-:W-:Y:S01]  /*11440*/  LEA.HI.X.SX32 R7, R61, R0, 0x2, P6 ;  /* 0x000000003d077211 */ /* 0x000fe200030f16ff */
[----:B------:R3:W-:Y:S01]  /*11450*/  STL.64 [R1+0x398], R12 ;  /* 0x0003980c01007387 */ /* 0x0007e20000100a00 */
[----:B--2---:R-:W-:-:S03]  /*11460*/  LEA R16, P5, R62, R2, 0x2 ;  /* 0x000000023e107211 */ /* 0x004fc600078a10ff */
[----:B------:R2:W-:Y:S01]  /*11470*/  STL.64 [R1+0x1a8], R4 ;  /* 0x0001a80401007387 */ /* 0x0005e20000100a00 */
[----:B-1----:R-:W-:-:S03]  /*11480*/  LEA R14, P4, R63, R2, 0x2 ;  /* 0x000000023f0e7211 */ /* 0x002fc600078810ff */
[----:B------:R1:W-:Y:S01]  /*11490*/  STL.64 [R1+0x1a0], R10 ;  /* 0x0001a00a01007387 */ /* 0x0003e20000100a00 */
[----:B------:R-:W-:Y:S02]  /*114a0*/  LEA.HI.X.SX32 R17, R62, R0, 0x2, P5 ;  /* 0x000000003e117211 */ /* 0x000fe400028f16ff */
[C---:B---3--:R-:W-:Y:S01]  /*114b0*/  LEA R12, P3, R64.reuse, R2, 0x2 ;  /* 0x00000002400c7211 */ /* 0x048fe200078610ff */
[----:B------:R3:W-:Y:S01]  /*114c0*/  STL.64 [R1+0x198], R8 ;  /* 0x0001980801007387 */ /* 0x0007e20000100a00 */
[----:B------:R-:W-:Y:S02]  /*114d0*/  LEA.HI.X.SX32 R15, R63, R0, 0x2, P4 ;  /* 0x000000003f0f7211 */ /* 0x000fe400020f16ff */
[C---:B--2---:R-:W-:Y:S01]  /*114e0*/  LEA R4, P2, R65.reuse, R2, 0x2 ;  /* 0x0000000241047211 */ /* 0x044fe200078410ff */
[----:B------:R2:W-:Y:S01]  /*114f0*/  STL.64 [R1+0x3a0], R6 ;  /* 0x0003a00601007387 */ /* 0x0005e20000100a00 */
[-C--:B------:R-:W-:Y:S02]  /*11500*/  LEA.HI.X.SX32 R13, R64, R0.reuse, 0x2, P3 ;  /* 0x00000000400d7211 */ /* 0x080fe400018f16ff */
[----:B------:R-:W-:-:S02]  /*11510*/  LEA.HI.X.SX32 R5, R65, R0, 0x2, P2 ;  /* 0x0000000041057211 */ /* 0x000fc400010f16ff */
[-C--:B-1----:R-:W-:Y:S01]  /*11520*/  LEA R10, P1, R66, R2.reuse, 0x2 ;  /* 0x00000002420a7211 */ /* 0x082fe200078210ff */
[----:B------:R1:W-:Y:S01]  /*11530*/  STL.64 [R1+0x190], R16 ;  /* 0x0001901001007387 */ /* 0x0003e20000100a00 */
[----:B---3--:R-:W-:-:S03]  /*11540*/  LEA R8, P0, R67, R2, 0x2 ;  /* 0x0000000243087211 */ /* 0x008fc600078010ff */
[----:B------:R3:W-:Y:S01]  /*11550*/  STL.64 [R1+0x188], R14 ;  /* 0x0001880e01007387 */ /* 0x0007e20000100a00 */
[----:B--2---:R-:W-:Y:S02]  /*11560*/  LEA R6, P6, R68, R2, 0x2 ;  /* 0x0000000244067211 */ /* 0x004fe400078c10ff */
[-C--:B------:R-:W-:Y:S01]  /*11570*/  LEA.HI.X.SX32 R11, R66, R0.reuse, 0x2, P1 ;  /* 0x00000000420b7211 */ /* 0x080fe200008f16ff */
[----:B------:R2:W-:Y:S01]  /*11580*/  STL.64 [R1+0x180], R12 ;  /* 0x0001800c01007387 */ /* 0x0005e20000100a00 */
[----:B------:R-:W-:Y:S02]  /*11590*/  LEA.HI.X.SX32 R9, R67, R0, 0x2, P0 ;  /* 0x0000000043097211 */ /* 0x000fe400000f16ff */
[C---:B-1----:R-:W-:Y:S01]  /*115a0*/  LEA R16, P5, R69.reuse, R2, 0x2 ;  /* 0x0000000245107211 */ /* 0x042fe200078a10ff */
[----:B------:R1:W-:Y:S01]  /*115b0*/  STL.64 [R1+0x3a8], R4 ;  /* 0x0003a80401007387 */ /* 0x0003e20000100a00 */
[----:B------:R-:W-:Y:S02]  /*115c0*/  LEA.HI.X.SX32 R7, R68, R0, 0x2, P6 ;  /* 0x0000000044077211 */ /* 0x000fe400030f16ff */
[----:B---3--:R-:W-:Y:S01]  /*115d0*/  LEA R14, P4, R70, R2, 0x2 ;  /* 0x00000002460e7211 */ /* 0x008fe200078810ff */
[----:B------:R3:W-:Y:S01]  /*115e0*/  STL.64 [R1+0x178], R10 ;  /* 0x0001780a01007387 */ /* 0x0007e20000100a00 */
[----:B------:R-:W-:-:S02]  /*115f0*/  LEA.HI.X.SX32 R17, R69, R0, 0x2, P5 ;  /* 0x0000000045117211 */ /* 0x000fc400028f16ff */
[----:B--2---:R-:W-:Y:S01]  /*11600*/  LEA R12, P3, R71, R2, 0x2 ;  /* 0x00000002470c7211 */ /* 0x004fe200078610ff */
[----:B------:R-:W-:Y:S01]  /*11610*/  IMAD R77, R77, c[0x0][0x190], RZ ;  /* 0x000064004d4d7a24 */ /* 0x000fe200078e02ff */
[----:B------:R-:W-:Y:S02]  /*11620*/  LEA.HI.X.SX32 R15, R70, R0, 0x2, P4 ;  /* 0x00000000460f7211 */ /* 0x000fe400020f16ff */
[----:B-1----:R-:W-:Y:S01]  /*11630*/  LEA R4, P2, R72, R2, 0x2 ;  /* 0x0000000248047211 */ /* 0x002fe200078410ff */
[----:B------:R1:W-:Y:S01]  /*11640*/  STL.64 [R1+0x170], R8 ;  /* 0x0001700801007387 */ /* 0x0003e20000100a00 */
[----:B------:R-:W-:Y:S01]  /*11650*/  LEA.HI.X.SX32 R13, R71, R0, 0x2, P3 ;  /* 0x00000000470d7211 */ /* 0x000fe200018f16ff */
[----:B------:R-:W-:Y:S01]  /*11660*/  IMAD R78, R78, c[0x0][0x190], RZ ;  /* 0x000064004e4e7a24 */ /* 0x000fe200078e02ff */
[----:B---3--:R-:W-:Y:S01]  /*11670*/  LEA R10, P1, R73, R2, 0x2 ;  /* 0x00000002490a7211 */ /* 0x008fe200078210ff */
[----:B------:R2:W-:Y:S01]  /*11680*/  STL.64 [R1+0x168], R6 ;  /* 0x0001680601007387 */ /* 0x0005e20000100a00 */
[-C--:B------:R-:W-:Y:S01]  /*11690*/  LEA.HI.X.SX32 R5, R72, R0.reuse, 0x2, P2 ;  /* 0x0000000048057211 */ /* 0x080fe200010f16ff */
[----:B------:R-:W-:Y:S01]  /*116a0*/  IMAD R79, R79, c[0x0][0x190], RZ ;  /* 0x000064004f4f7a24 */ /* 0x000fe200078e02ff */
[----:B------:R-:W-:Y:S01]  /*116b0*/  LEA.HI.X.SX32 R11, R73, R0, 0x2, P1 ;  /* 0x00000000490b7211 */ /* 0x000fe200008f16ff */
[----:B------:R3:W-:Y:S01]  /*116c0*/  STL.64 [R1+0x3b0], R16 ;  /* 0x0003b01001007387 */ /* 0x0007e20000100a00 */
[----:B-1----:R-:W-:-:S03]  /*116d0*/  LEA R8, P0, R74, R2, 0x2 ;  /* 0x000000024a087211 */ /* 0x002fc600078010ff */
[----:B------:R1:W-:Y:S01]  /*116e0*/  STL.64 [R1+0x160], R14 ;  /* 0x0001600e01007387 */ /* 0x0003e20000100a00 */
[----:B--2---:R-:W-:Y:S01]  /*116f0*/  LEA R6, P6, R75, R2, 0x2 ;  /* 0x000000024b067211 */ /* 0x004fe200078c10ff */
[----:B------:R-:W-:Y:S02]  /*11700*/  IMAD R80, R80, c[0x0][0x190], RZ ;  /* 0x0000640050507a24 */ /* 0x000fe400078e02ff */
[----:B------:R2:W-:Y:S01]  /*11710*/  STL.64 [R1+0x158], R12 ;  /* 0x0001580c01007387 */ /* 0x0005e20000100a00 */
[----:B------:R-:W-:Y:S02]  /*11720*/  LEA.HI.X.SX32 R9, R74, R0, 0x2, P0 ;  /* 0x000000004a097211 */ /* 0x000fe400000f16ff */
[----:B---3--:R-:W-:Y:S01]  /*11730*/  LEA R16, P5, R76, R2, 0x2 ;  /* 0x000000024c107211 */ /* 0x008fe200078a10ff */
[----:B------:R-:W-:Y:S01]  /*11740*/  IMAD R81, R81, c[0x0][0x190], RZ ;  /* 0x0000640051517a24 */ /* 0x000fe200078e02ff */
[----:B------:R3:W-:Y:S01]  /*11750*/  STL.64 [R1+0x150], R4 ;  /* 0x0001500401007387 */ /* 0x0007e20000100a00 */
[----:B------:R-:W-:-:S02]  /*11760*/  LEA.HI.X.SX32 R7, R75, R0, 0x2, P6 ;  /* 0x000000004b077211 */ /* 0x000fc400030f16ff */
[----:B-1----:R-:W-:Y:S01]  /*11770*/  LEA R14, P4, R77, R2, 0x2 ;  /* 0x000000024d0e7211 */ /* 0x002fe200078810ff */
[----:B------:R-:W-:Y:S01]  /*11780*/  IMAD R82, R82, c[0x0][0x190], RZ ;  /* 0x0000640052527a24 */ /* 0x000fe200078e02ff */
[----:B------:R-:W-:Y:S02]  /*11790*/  LEA.HI.X.SX32 R17, R76, R0, 0x2, P5 ;  /* 0x000000004c117211 */ /* 0x000fe400028f16ff */
[----:B--2---:R-:W-:Y:S01]  /*117a0*/  LEA R12, P3, R78, R2, 0x2 ;  /* 0x000000024e0c7211 */ /* 0x004fe200078610ff */
[----:B------:R-:W-:Y:S01]  /*117b0*/  IMAD R83, R83, c[0x0][0x190], RZ ;  /* 0x0000640053537a24 */ /* 0x000fe200078e02ff */
[----:B------:R1:W-:Y:S01]  /*117c0*/  STL.64 [R1+0x3b8], R10 ;  /* 0x0003b80a01007387 */ /* 0x0003e20000100a00 */
[----:B------:R-:W-:Y:S02]  /*117d0*/  LEA.HI.X.SX32 R15, R77, R0, 0x2, P4 ;  /* 0x000000004d0f7211 */ /* 0x000fe400020f16ff */
[----:B---3--:R-:W-:Y:S01]  /*117e0*/  LEA R4, P2, R79, R2, 0x2 ;  /* 0x000000024f047211 */ /* 0x008fe200078410ff */
[----:B------:R-:W-:Y:S01]  /*117f0*/  IMAD R84, R84, c[0x0][0x190], RZ ;  /* 0x0000640054547a24 */ /* 0x000fe200078e02ff */
[----:B------:R2:W-:Y:S01]  /*11800*/  STL.64 [R1+0x148], R8 ;  /* 0x0001480801007387 */ /* 0x0005e20000100a00 */
[-C--:B------:R-:W-:Y:S01]  /*11810*/  LEA.HI.X.SX32 R13, R78, R0.reuse, 0x2, P3 ;  /* 0x000000004e0d7211 */ /* 0x080fe200018f16ff */
[----:B------:R-:W-:Y:S01]  /*11820*/  IMAD R85, R85, c[0x0][0x190], RZ ;  /* 0x0000640055557a24 */ /* 0x000fe200078e02ff */
[----:B------:R-:W-:Y:S01]  /*11830*/  LEA.HI.X.SX32 R5, R79, R0, 0x2, P2 ;  /* 0x000000004f057211 */ /* 0x000fe200010f16ff */
[----:B------:R3:W-:Y:S01]  /*11840*/  STL.64 [R1+0x140], R6 ;  /* 0x0001400601007387 */ /* 0x0007e20000100a00 */
[----:B------:R-:W-:Y:S01]  /*11850*/  IMAD R86, R86, c[0x0][0x190], RZ ;  /* 0x0000640056567a24 */ /* 0x000fe200078e02ff */
[----:B-1----:R-:W-:-:S02]  /*11860*/  LEA R10, P1, R80, R2, 0x2 ;  /* 0x00000002500a7211 */ /* 0x002fc400078210ff */
[----:B------:R1:W-:Y:S01]  /*11870*/  STL.64 [R1+0x138], R16 ;  /* 0x0001381001007387 */ /* 0x0003e20000100a00 */
[----:B--2---:R-:W-:-:S03]  /*11880*/  LEA R8, P0, R81, R2, 0x2 ;  /* 0x0000000251087211 */ /* 0x004fc600078010ff */
[----:B------:R2:W-:Y:S01]  /*11890*/  STL.64 [R1+0x3c0], R14 ;  /* 0x0003c00e01007387 */ /* 0x0005e20000100a00 */
[----:B------:R-:W-:Y:S02]  /*118a0*/  LEA.HI.X.SX32 R11, R80, R0, 0x2, P1 ;  /* 0x00000000500b7211 */ /* 0x000fe400008f16ff */
[----:B---3--:R-:W-:Y:S01]  /*118b0*/  LEA R6, P6, R82, R2, 0x2 ;  /* 0x0000000252067211 */ /* 0x008fe200078c10ff */
[----:B------:R-:W-:Y:S01]  /*118c0*/  IMAD R87, R87, c[0x0][0x190], RZ ;  /* 0x0000640057577a24 */ /* 0x000fe200078e02ff */
[----:B------:R3:W-:Y:S01]  /*118d0*/  STL.64 [R1+0x130], R12 ;  /* 0x0001300c01007387 */ /* 0x0007e20000100a00 */
[----:B------:R-:W-:Y:S02]  /*118e0*/  LEA.HI.X.SX32 R9, R81, R0, 0x2, P0 ;  /* 0x0000000051097211 */ /* 0x000fe400000f16ff */
[----:B-1----:R-:W-:Y:S01]  /*118f0*/  LEA R16, P5, R83, R2, 0x2 ;  /* 0x0000000253107211 */ /* 0x002fe200078a10ff */
[----:B------:R-:W-:Y:S01]  /*11900*/  IMAD R88, R88, c[0x0][0x190], RZ ;  /* 0x0000640058587a24 */ /* 0x000fe200078e02ff */
[----:B------:R1:W-:Y:S01]  /*11910*/  STL.64 [R1+0x128], R4 ;  /* 0x0001280401007387 */ /* 0x0003e20000100a00 */
[----:B------:R-:W-:-:S02]  /*11920*/  LEA.HI.X.SX32 R7, R82, R0, 0x2, P6 ;  /* 0x0000000052077211 */ /* 0x000fc400030f16ff */
[----:B--2---:R-:W-:Y:S01]  /*11930*/  LEA R14, P4, R84, R2, 0x2 ;  /* 0x00000002540e7211 */ /* 0x004fe200078810ff */
[----:B------:R-:W-:Y:S01]  /*11940*/  IMAD R89, R89, c[0x0][0x190], RZ ;  /* 0x0000640059597a24 */ /* 0x000fe200078e02ff */
        /* <DEDUP_REMOVED lines=8> */
[-C--:B------:R-:W-:Y:S01]  /*119d0*/  LEA.HI.X.SX32 R13, R85, R0.reuse, 0x2, P3 ;  /* 0x00000000550d7211 */ /* 0x080fe200018f16ff */
[----:B------:R-:W-:Y:S01]  /*119e0*/  IMAD R92, R92, c[0x0][0x190], RZ ;  /* 0x000064005c5c7a24 */ /* 0x000fe200078e02ff */
[----:B------:R-:W-:Y:S01]  /*119f0*/  LEA.HI.X.SX32 R5, R86, R0, 0x2, P2 ;  /* 0x0000000056057211 */ /* 0x000fe200010f16ff */
[----:B------:R3:W-:Y:S01]  /*11a00*/  STL.64 [R1+0x118], R6 ;  /* 0x0001180601007387 */ /* 0x0007e20000100a00 */
[----:B------:R-:W-:Y:S01]  /*11a10*/  IMAD R93, R93, c[0x0][0x190], RZ ;  /* 0x000064005d5d7a24 */ /* 0x000fe200078e02ff */
[----:B--2---:R-:W-:-:S02]  /*11a20*/  LEA R10, P1, R87, R2, 0x2 ;  /* 0x00000002570a7211 */ /* 0x004fc400078210ff */
[----:B------:R-:W-:Y:S01]  /*11a30*/  STL.64 [R1+0x110], R16 ;  /* 0x0001101001007387 */ /* 0x000fe20000100a00 */
[----:B------:R-:W-:Y:S01]  /*11a40*/  IMAD R94, R94, c[0x0][0x190], RZ ;  /* 0x000064005e5e7a24 */ /* 0x000fe200078e02ff */
[-C--:B-1----:R-:W-:Y:S02]  /*11a50*/  LEA R8, P0, R88, R2.reuse, 0x2 ;  /* 0x0000000258087211 */ /* 0x082fe400078010ff */
[----:B------:R-:W-:Y:S01]  /*11a60*/  STL.64 [R1+0x108], R14 ;  /* 0x0001080e01007387 */ /* 0x000fe20000100a00 */
[-C--:B------:R-:W-:Y:S02]  /*11a70*/  LEA R246, P5, R90, R2.reuse, 0x2 ;  /* 0x000000025af67211 */ /* 0x080fe400078a10ff */
[----:B---3--:R-:W-:Y:S01]  /*11a80*/  LEA R6, P6, R89, R2, 0x2 ;  /* 0x0000000259067211 */ /* 0x008fe200078c10ff */
[----:B------:R-:W-:Y:S01]  /*11a90*/  IMAD R95, R95, c[0x0][0x190], RZ ;  /* 0x000064005f5f7a24 */ /* 0x000fe200078e02ff */
[----:B------:R-:W-:Y:S01]  /*11aa0*/  LEA.HI.X.SX32 R11, R87, R0, 0x2, P1 ;  /* 0x00000000570b7211 */ /* 0x000fe200008f16ff */
[----:B------:R-:W-:Y:S01]  /*11ab0*/  STL.64 [R1+0x3d0], R12 ;  /* 0x0003d00c01007387 */ /* 0x000fe20000100a00 */
[----:B------:R-:W-:Y:S01]  /*11ac0*/  LEA R244, P4, R91, R2, 0x2 ;  /* 0x000000025bf47211 */ /* 0x000fe200078810ff */
[----:B------:R-:W-:Y:S01]  /*11ad0*/  IMAD R96, R96, c[0x0][0x190], RZ ;  /* 0x0000640060607a24 */ /* 0x000fe200078e02ff */
[----:B------:R-:W-:Y:S01]  /*11ae0*/  LEA.HI.X.SX32 R9, R88, R0, 0x2, P0 ;  /* 0x0000000058097211 */ /* 0x000fe200000f16ff */
[----:B------:R1:W-:Y:S01]  /*11af0*/  STL.64 [R1+0x100], R4 ;  /* 0x0001000401007387 */ /* 0x0003e20000100a00 */
[----:B------:R-:W-:Y:S01]  /*11b00*/  LEA R242, P3, R92, R2, 0x2 ;  /* 0x000000025cf27211 */ /* 0x000fe200078610ff */
[----:B------:R-:W-:Y:S01]  /*11b10*/  IMAD R97, R97, c[0x0][0x190], RZ ;  /* 0x0000640061617a24 */ /* 0x000fe200078e02ff */
[-C--:B------:R-:W-:Y:S01]  /*11b20*/  LEA.HI.X.SX32 R7, R89, R0.reuse, 0x2, P6 ;  /* 0x0000000059077211 */ /* 0x080fe200030f16ff */
[----:B------:R-:W-:Y:S01]  /*11b30*/  STL.64 [R1+0xf8], R10 ;  /* 0x0000f80a01007387 */ /* 0x000fe20000100a00 */
[----:B------:R-:W-:Y:S01]  /*11b40*/  LEA.HI.X.SX32 R247, R90, R0, 0x2, P5 ;  /* 0x000000005af77211 */ /* 0x000fe200028f16ff */
[----:B------:R-:W-:Y:S01]  /*11b50*/  IMAD R98, R98, c[0x0][0x190], RZ ;  /* 0x0000640062627a24 */ /* 0x000fe200078e02ff */
[----:B------:R-:W-:Y:S01]  /*11b60*/  LEA R240, P1, R94, R2, 0x2 ;  /* 0x000000025ef07211 */ /* 0x000fe200078210ff */
[----:B------:R-:W-:Y:S01]  /*11b70*/  STL.64 [R1+0xe8], R8 ;  /* 0x0000e80801007387 */ /* 0x000fe20000100a00 */
[----:B------:R-:W-:-:S02]  /*11b80*/  LEA.HI.X.SX32 R245, R91, R0, 0x2, P4 ;  /* 0x000000005bf57211 */ /* 0x000fc400020f16ff */
[-C--:B-1----:R-:W-:Y:S01]  /*11b90*/  LEA R4, P2, R93, R2.reuse, 0x2 ;  /* 0x000000025d047211 */ /* 0x082fe200078410ff */
[----:B------:R-:W-:Y:S01]  /*11ba0*/  IMAD R99, R99, c[0x0][0x190], RZ ;  /* 0x0000640063637a24 */ /* 0x000fe200078e02ff */
[----:B------:R-:W-:Y:S01]  /*11bb0*/  LEA R238, P0, R95, R2, 0x2 ;  /* 0x000000025fee7211 */ /* 0x000fe200078010ff */
[----:B------:R1:W-:Y:S01]  /*11bc0*/  STL.64 [R1+0x3d8], R6 ;  /* 0x0003d80601007387 */ /* 0x0003e20000100a00 */
[----:B------:R-:W-:Y:S01]  /*11bd0*/  LEA.HI.X.SX32 R243, R92, R0, 0x2, P3 ;  /* 0x000000005cf37211 */ /* 0x000fe200018f16ff */
[----:B------:R-:W-:Y:S01]  /*11be0*/  IMAD R100, R100, c[0x0][0x190], RZ ;  /* 0x0000640064647a24 */ /* 0x000fe200078e02ff */
[----:B------:R-:W-:Y:S01]  /*11bf0*/  LEA R236, P6, R96, R2, 0x2 ;  /* 0x0000000260ec7211 */ /* 0x000fe200078c10ff */
[----:B------:R-:W-:Y:S01]  /*11c00*/  STL [R1+0x12c8], R246 ;  /* 0x0012c8f601007387 */ /* 0x000fe20000100800 */
[-C--:B------:R-:W-:Y:S01]  /*11c10*/  LEA.HI.X.SX32 R5, R93, R0.reuse, 0x2, P2 ;  /* 0x000000005d057211 */ /* 0x080fe200010f16ff */
[----:B------:R-:W-:Y:S01]  /*11c20*/  IMAD R101, R101, c[0x0][0x190], RZ ;  /* 0x0000640065657a24 */ /* 0x000fe200078e02ff */
[-C--:B------:R-:W-:Y:S01]  /*11c30*/  LEA.HI.X.SX32 R241, R94, R0.reuse, 0x2, P1 ;  /* 0x000000005ef17211 */ /* 0x080fe200008f16ff */
[----:B------:R-:W-:Y:S01]  /*11c40*/  STL [R1+0x12bc], R247 ;  /* 0x0012bcf701007387 */ /* 0x000fe20000100800 */
[----:B------:R-:W-:Y:S01]  /*11c50*/  IMAD R102, R102, c[0x0][0x190], RZ ;  /* 0x0000640066667a24 */ /* 0x000fe200078e02ff */
[----:B------:R-:W-:-:S02]  /*11c60*/  LEA.HI.X.SX32 R239, R95, R0, 0x2, P0 ;  /* 0x000000005fef7211 */ /* 0x000fc400000f16ff */
[-C--:B-1----:R-:W-:Y:S01]  /*11c70*/  LEA R6, P5, R97, R2.reuse, 0x2 ;  /* 0x0000000261067211 */ /* 0x082fe200078a10ff */
[----:B------:R-:W-:Y:S01]  /*11c80*/  STL.64 [R1+0x12c0], R244 ;  /* 0x0012c0f401007387 */ /* 0x000fe20000100a00 */
[----:B------:R-:W-:Y:S01]  /*11c90*/  IMAD R103, R103, c[0x0][0x190], RZ ;  /* 0x0000640067677a24 */ /* 0x000fe200078e02ff */
[----:B------:R-:W-:Y:S01]  /*11ca0*/  LEA R234, P4, R98, R2, 0x2 ;  /* 0x0000000262ea7211 */ /* 0x000fe200078810ff */
[----:B------:R-:W-:Y:S01]  /*11cb0*/  IMAD R104, R104, c[0x0][0x190], RZ ;  /* 0x0000640068687a24 */ /* 0x000fe200078e02ff */
[----:B------:R-:W-:Y:S01]  /*11cc0*/  STL.64 [R1+0x12d0], R242 ;  /* 0x0012d0f201007387 */ /* 0x000fe20000100a00 */
[----:B------:R-:W-:Y:S01]  /*11cd0*/  LEA.HI.X.SX32 R237, R96, R0, 0x2, P6 ;  /* 0x0000000060ed7211 */ /* 0x000fe200030f16ff */
[----:B------:R-:W-:Y:S01]  /*11ce0*/  IMAD R105, R105, c[0x0][0x190], RZ ;  /* 0x0000640069697a24 */ /* 0x000fe200078e02ff */
[----:B------:R-:W-:Y:S01]  /*11cf0*/  LEA R232, P3, R99, R2, 0x2 ;  /* 0x0000000263e87211 */ /* 0x000fe200078610ff */
[----:B------:R1:W-:Y:S01]  /*11d00*/  STL.64 [R1+0x3e0], R4 ;  /* 0x0003e00401007387 */ /* 0x0003e20000100a00 */
[----:B------:R-:W-:-:S02]  /*11d10*/  LEA.HI.X.SX32 R7, R97, R0, 0x2, P5 ;  /* 0x0000000061077211 */ /* 0x000fc400028f16ff */
[-C--:B------:R-:W-:Y:S01]  /*11d20*/  LEA R230, P2, R100, R2.reuse, 0x2 ;  /* 0x0000000264e67211 */ /* 0x080fe200078410ff */
[----:B------:R-:W-:Y:S01]  /*11d30*/  STL [R1+0x12e8], R240 ;  /* 0x0012e8f001007387 */ /* 0x000fe20000100800 */
[----:B------:R-:W-:Y:S01]  /*11d40*/  LEA R228, P0, R102, R2, 0x2 ;  /* 0x0000000266e47211 */ /* 0x000fe200078010ff */
[----:B------:R-:W-:Y:S01]  /*11d50*/  IMAD R106, R106, c[0x0][0x190], RZ ;  /* 0x000064006a6a7a24 */ /* 0x000fe200078e02ff */
[----:B------:R-:W-:Y:S01]  /*11d60*/  LEA.HI.X.SX32 R235, R98, R0, 0x2, P4 ;  /* 0x0000000062eb7211 */ /* 0x000fe200020f16ff */
[----:B------:R-:W-:Y:S01]  /*11d70*/  STL [R1+0x12d8], R241 ;  /* 0x0012d8f101007387 */ /* 0x000fe20000100800 */
[-C--:B------:R-:W-:Y:S02]  /*11d80*/  LEA R226, P6, R103, R2.reuse, 0x2 ;  /* 0x0000000267e27211 */ /* 0x080fe400078c10ff */
[----:B-1----:R-:W-:Y:S01]  /*11d90*/  LEA R4, P1, R101, R2, 0x2 ;  /* 0x0000000265047211 */ /* 0x002fe200078210ff */
[----:B------:R-:W-:Y:S01]  /*11da0*/  STL.64 [R1+0x12e0], R238 ;  /* 0x0012e0ee01007387 */ /* 0x000fe20000100a00 */
[----:B------:R-:W-:Y:S01]  /*11db0*/  LEA.HI.X.SX32 R233, R99, R0, 0x2, P3 ;  /* 0x0000000063e97211 */ /* 0x000fe200018f16ff */
[----:B------:R-:W-:Y:S01]  /*11dc0*/  IMAD R107, R107, c[0x0][0x190], RZ ;  /* 0x000064006b6b7a24 */ /* 0x000fe200078e02ff */
[----:B------:R-:W-:Y:S01]  /*11dd0*/  LEA R224, P5, R104, R2, 0x2 ;  /* 0x0000000268e07211 */ /* 0x000fe200078a10ff */
[----:B------:R-:W-:Y:S01]  /*11de0*/  STL.64 [R1+0x12f0], R236 ;  /* 0x0012f0ec01007387 */ /* 0x000fe20000100a00 */
[-C--:B------:R-:W-:Y:S01]  /*11df0*/  LEA.HI.X.SX32 R231, R100, R0.reuse, 0x2, P2 ;  /* 0x0000000064e77211 */ /* 0x080fe200010f16ff */
[----:B------:R-:W-:Y:S01]  /*11e00*/  IMAD R108, R108, c[0x0][0x190], RZ ;  /* 0x000064006c6c7a24 */ /* 0x000fe200078e02ff */
[-C--:B------:R-:W-:Y:S01]  /*11e10*/  LEA.HI.X.SX32 R5, R101, R0.reuse, 0x2, P1 ;  /* 0x0000000065057211 */ /* 0x080fe200008f16ff */
[----:B------:R1:W-:Y:S01]  /*11e20*/  STL.64 [R1+0x3e8], R6 ;  /* 0x0003e80601007387 */ /* 0x0003e20000100a00 */
[----:B------:R-:W-:Y:S01]  /*11e30*/  IMAD R109, R109, c[0x0][0x190], RZ ;  /* 0x000064006d6d7a24 */ /* 0x000fe200078e02ff */
[-C--:B------:R-:W-:Y:S01]  /*11e40*/  LEA.HI.X.SX32 R229, R102, R0.reuse, 0x2, P0 ;  /* 0x0000000066e57211 */ /* 0x080fe200000f16ff */
[----:B------:R-:W-:Y:S01]  /*11e50*/  IMAD R110, R110, c[0x0][0x190], RZ ;  /* 0x000064006e6e7a24 */ /* 0x000fe200078e02ff */
        /* <DEDUP_REMOVED lines=8> */
[----:B------:R-:W-:Y:S01]  /*11ee0*/  STL.64 [R1+0x1308], R230 ;  /* 0x001308e601007387 */ /* 0x000fe20000100a00 */
[----:B------:R-:W-:Y:S01]  /*11ef0*/  LEA R220, P2, R107, R2, 0x2 ;  /* 0x000000026bdc7211 */ /* 0x000fe200078410ff */
[----:B------:R-:W-:Y:S01]  /*11f00*/  IMAD R113, R113, c[0x0][0x190], RZ ;  /* 0x0000640071717a24 */ /* 0x000fe200078e02ff */
[----:B------:R-:W-:Y:S01]  /*11f10*/  LEA.HI.X.SX32 R7, R105, R0, 0x2, P4 ;  /* 0x0000000069077211 */ /* 0x000fe200020f16ff */
[----:B------:R1:W-:Y:S01]  /*11f20*/  STL.64 [R1+0x3f0], R4 ;  /* 0x0003f00401007387 */ /* 0x0003e20000100a00 */
[-C--:B------:R-:W-:Y:S01]  /*11f30*/  LEA R218, P1, R108, R2.reuse, 0x2 ;  /* 0x000000026cda7211 */ /* 0x080fe200078210ff */
[----:B------:R-:W-:Y:S01]  /*11f40*/  IMAD R114, R114, c[0x0][0x190], RZ ;  /* 0x0000640072727a24 */ /* 0x000fe200078e02ff */
[----:B------:R-:W-:Y:S01]  /*11f50*/  LEA R216, P6, R110, R2, 0x2 ;  /* 0x000000026ed87211 */ /* 0x000fe200078c10ff */
[----:B------:R-:W-:Y:S01]  /*11f60*/  STL.64 [R1+0x1310], R228 ;  /* 0x001310e401007387 */ /* 0x000fe20000100a00 */
[----:B------:R-:W-:Y:S01]  /*11f70*/  LEA.HI.X.SX32 R223, R106, R0, 0x2, P3 ;  /* 0x000000006adf7211 */ /* 0x000fe200018f16ff */
[----:B------:R-:W-:Y:S01]  /*11f80*/  IMAD R115, R115, c[0x0][0x190], RZ ;  /* 0x0000640073737a24 */ /* 0x000fe200078e02ff */
[----:B------:R-:W-:Y:S01]  /*11f90*/  LEA R214, P5, R111, R2, 0x2 ;  /* 0x000000026fd67211 */ /* 0x000fe200078a10ff */
[----:B------:R-:W-:Y:S01]  /*11fa0*/  STL.64 [R1+0x1318], R226 ;  /* 0x001318e201007387 */ /* 0x000fe20000100a00 */
[----:B------:R-:W-:-:S02]  /*11fb0*/  LEA.HI.X.SX32 R221, R107, R0, 0x2, P2 ;  /* 0x000000006bdd7211 */ /* 0x000fc400010f16ff */
[CC--:B-1----:R-:W-:Y:S01]  /*11fc0*/  LEA R4, P0, R109.reuse, R2.reuse, 0x2 ;  /* 0x000000026d047211 */ /* 0x0c2fe200078010ff */
[----:B------:R-:W-:Y:S01]  /*11fd0*/  STL.64 [R1+0x1320], R224 ;  /* 0x001320e001007387 */ /* 0x000fe20000100a00 */
[----:B------:R-:W-:Y:S01]  /*11fe0*/  LEA R212, P4, R112, R2, 0x2 ;  /* 0x0000000270d47211 */ /* 0x000fe200078810ff */
[----:B------:R-:W-:Y:S01]  /*11ff0*/  IMAD R116, R116, c[0x0][0x190], RZ ;  /* 0x0000640074747a24 */ /* 0x000fe200078e02ff */
[-C--:B------:R-:W-:Y:S01]  /*12000*/  LEA.HI.X.SX32 R219, R108, R0.reuse, 0x2, P1 ;  /* 0x000000006cdb7211 */ /* 0x080fe200008f16ff */
[----:B------:R1:W-:Y:S01]  /*12010*/  STL.64 [R1+0x3f8], R6 ;  /* 0x0003f80601007387 */ /* 0x0003e20000100a00 */
[-C--:B------:R-:W-:Y:S01]  /*12020*/  LEA.HI.X.SX32 R5, R109, R0.reuse, 0x2, P0 ;  /* 0x000000006d057211 */ /* 0x080fe200000f16ff */
[----:B------:R-:W-:Y:S01]  /*12030*/  IMAD R117, R117, c[0x0][0x190], RZ ;  /* 0x0000640075757a24 */ /* 0x000fe200078e02ff */
[-C--:B------:R-:W-:Y:S01]  /*12040*/  LEA.HI.X.SX32 R217, R110, R0.reuse, 0x2, P6 ;  /* 0x000000006ed97211 */ /* 0x080fe200030f16ff */
[----:B------:R-:W-:Y:S01]  /*12050*/  IMAD R118, R118, c[0x0][0x190], RZ ;  /* 0x0000640076767a24 */ /* 0x000fe200078e02ff */
[----:B------:R-:W-:Y:S01]  /*12060*/  STL.64 [R1+0x1328], R222 ;  /* 0x001328de01007387 */ /* 0x000fe20000100a00 */
[----:B------:R-:W-:Y:S01]  /*12070*/  LEA.HI.X.SX32 R215, R111, R0, 0x2, P5 ;  /* 0x000000006fd77211 */ /* 0x000fe200028f16ff */
[----:B------:R-:W-:Y:S01]  /*12080*/  IMAD R119, R119, c[0x0][0x190], RZ ;  /* 0x0000640077777a24 */ /* 0x000fe200078e02ff */
[-C--:B------:R-:W-:Y:S01]  /*12090*/  LEA R210, P2, R114, R2.reuse, 0x2 ;  /* 0x0000000272d27211 */ /* 0x080fe200078410ff */
[----:B------:R-:W-:Y:S01]  /*120a0*/  STL.64 [R1+0x1330], R220 ;  /* 0x001330dc01007387 */ /* 0x000fe20000100a00 */
[----:B-1----:R-:W-:Y:S01]  /*120b0*/  LEA R6, P3, R113, R2, 0x2 ;  /* 0x0000000271067211 */ /* 0x002fe200078610ff */
[----:B------:R-:W-:Y:S01]  /*120c0*/  IMAD R120, R120, c[0x0][0x190], RZ ;  /* 0x0000640078787a24 */ /* 0x000fe200078e02ff */
[----:B------:R-:W-:Y:S01]  /*120d0*/  LEA.HI.X.SX32 R213, R112, R0, 0x2, P4 ;  /* 0x0000000070d57211 */ /* 0x000fe200020f16ff */
        /* <DEDUP_REMOVED lines=37> */
[----:B------:R-:W-:-:S02]  /*12330*/  LEA R194, P6, R124, R2, 0x2 ;  /* 0x000000027cc27211 */ /* 0x000fc400078c10ff */
[----:B------:R-:W-:Y:S01]  /*12340*/  LEA R192, P4, R126, R2, 0x2 ;  /* 0x000000027ec07211 */ /* 0x000fe200078810ff */
[----:B------:R-:W-:Y:S01]  /*12350*/  STL.64 [R1+0x1370], R204 ;  /* 0x001370cc01007387 */ /* 0x000fe20000100a00 */
[----:B------:R-:W-:Y:S01]  /*12360*/  LEA.HI.X.SX32 R199, R122, R0, 0x2, P1 ;  /* 0x000000007ac77211 */ /* 0x000fe200008f16ff */
[----:B------:R-:W-:Y:S01]  /*12370*/  IMAD R130, R130, c[0x0][0x190], RZ ;  /* 0x0000640082827a24 */ /* 0x000fe200078e02ff */
[----:B------:R-:W-:Y:S01]  /*12380*/  LEA R190, P3, R127, R2, 0x2 ;  /* 0x000000027fbe7211 */ /* 0x000fe200078610ff */
[----:B------:R-:W-:Y:S01]  /*12390*/  STL.64 [R1+0x1378], R202 ;  /* 0x001378ca01007387 */ /* 0x000fe20000100a00 */
[----:B------:R-:W-:Y:S02]  /*123a0*/  LEA.HI.X.SX32 R197, R123, R0, 0x2, P0 ;  /* 0x000000007bc57211 */ /* 0x000fe400000f16ff */
[-C--:B-1----:R-:W-:Y:S01]  /*123b0*/  LEA R4, P5, R125, R2.reuse, 0x2 ;  /* 0x000000027d047211 */ /* 0x082fe200078a10ff */
        /* <DEDUP_REMOVED lines=10> */
[----:B------:R-:W-:-:S02]  /*12460*/  LEA.HI.X.SX32 R191, R127, R0, 0x2, P3 ;  /* 0x000000007fbf7211 */ /* 0x000fc400018f16ff */
[----:B------:R-:W-:Y:S01]  /*12470*/  LEA.HI.X.SX32 R189, R128, R0, 0x2, P2 ;  /* 0x0000000080bd7211 */ /* 0x000fe200010f16ff */
[----:B------:R-:W-:Y:S01]  /*12480*/  STL.64 [R1+0x1390], R196 ;  /* 0x001390c401007387 */ /* 0x000fe20000100a00 */
[----:B-1----:R-:W-:-:S03]  /*12490*/  LEA R6, P1, R129, R2, 0x2 ;  /* 0x0000000281067211 */ /* 0x002fc600078210ff */
        /* <DEDUP_REMOVED lines=9> */
[----:B------:R-:W-:-:S03]  /*12530*/  LEA.HI.X.SX32 R187, R130, R0, 0x2, P0 ;  /* 0x0000000082bb7211 */ /* 0x000fc600000f16ff */
[----:B------:R-:W-:Y:S01]  /*12540*/  STL.64 [R1+0x13a8], R190 ;  /* 0x0013a8be01007387 */ /* 0x000fe20000100a00 */
[----:B------:R-:W-:Y:S02]  /*12550*/  LEA.HI.X.SX32 R185, R131, R0, 0x2, P6 ;  /* 0x0000000083b97211 */ /* 0x000fe400030f16ff */
[C---:B-1----:R-:W-:Y:S01]  /*12560*/  LEA R4, P4, R133.reuse, R2, 0x2 ;  /* 0x0000000285047211 */ /* 0x042fe200078810ff */
[----:B------:R-:W-:Y:S01]  /*12570*/  STL.64 [R1+0x13b0], R188 ;  /* 0x0013b0bc01007387 */ /* 0x000fe20000100a00 */
[----:B------:R-:W-:Y:S01]  /*12580*/  IMAD R138, R138, c[0x0][0x190], RZ ;  /* 0x000064008a8a7a24 */ /* 0x000fe200078e02ff */
[-C--:B------:R-:W-:Y:S01]  /*12590*/  LEA.HI.X.SX32 R183, R132, R0.reuse, 0x2, P5 ;  /* 0x0000000084b77211 */ /* 0x080fe200028f16ff */
[----:B------:R-:W-:Y:S01]  /*125a0*/  IMAD R174, R174, c[0x0][0x190], RZ ;  /* 0x00006400aeae7a24 */ /* 0x000fe200078e02ff */
[----:B------:R1:W-:Y:S01]  /*125b0*/  STL.64 [R1+0xc30], R6 ;  /* 0x000c300601007387 */ /* 0x0003e20000100a00 */
[----:B------:R-:W-:Y:S01]  /*125c0*/  LEA.HI.X.SX32 R5, R133, R0, 0x2, P4 ;  /* 0x0000000085057211 */ /* 0x000fe200020f16ff */
[----:B------:R-:W-:Y:S01]  /*125d0*/  IMAD R135, R135, c[0x0][0x190], RZ ;  /* 0x0000640087877a24 */ /* 0x000fe200078e02ff */
[-C--:B------:R-:W-:Y:S01]  /*125e0*/  LEA R180, P3, R134, R2.reuse, 0x2 ;  /* 0x0000000286b47211 */ /* 0x080fe200078610ff */
[----:B------:R-:W-:Y:S01]  /*125f0*/  IMAD R141, R141, c[0x0][0x190], RZ ;  /* 0x000064008d8d7a24 */ /* 0x000fe200078e02ff */
[----:B------:R-:W-:Y:S01]  /*12600*/  STL.64 [R1+0x13b8], R186 ;  /* 0x0013b8ba01007387 */ /* 0x000fe20000100a00 */
[----:B------:R-:W-:Y:S01]  /*12610*/  IMAD.MOV.U32 R41, RZ, RZ, R174 ;  /* 0x000000ffff297224 */ /* 0x000fe200078e00ae */
[----:B------:R-:W-:-:S02]  /*12620*/  LEA R174, P6, R138, R2, 0x2 ;  /* 0x000000028aae7211 */ /* 0x000fc400078c10ff */
[----:B-1----:R-:W-:Y:S01]  /*12630*/  LEA R6, P0, R137, R2, 0x2 ;  /* 0x0000000289067211 */ /* 0x002fe200078010ff */
[----:B------:R-:W-:Y:S01]  /*12640*/  STL.64 [R1+0x13c0], R184 ;  /* 0x0013c0b801007387 */ /* 0x000fe20000100a00 */
[----:B------:R-:W-:Y:S02]  /*12650*/  IMAD R139, R139, c[0x0][0x190], RZ ;  /* 0x000064008b8b7a24 */ /* 0x000fe400078e02ff */
[----:B------:R-:W-:Y:S01]  /*12660*/  LEA.HI.X.SX32 R7, R137, R0, 0x2, P0 ;  /* 0x0000000089077211 */ /* 0x000fe200000f16ff */
[----:B------:R-:W-:Y:S01]  /*12670*/  IMAD R145, R145, c[0x0][0x190], RZ ;  /* 0x0000640091917a24 */ /* 0x000fe200078e02ff */
[----:B------:R-:W-:Y:S01]  /*12680*/  STL [R1+0x13c8], R183 ;  /* 0x0013c8b701007387 */ /* 0x000fe20000100800 */
[----:B------:R-:W-:Y:S01]  /*12690*/  IMAD R249, R45, c[0x0][0x190], RZ ;  /* 0x000064002df97a24 */ /* 0x000fe200078e02ff */
[----:B------:R-:W-:Y:S01]  /*126a0*/  MOV R45, R178 ;  /* 0x000000b2002d7202 */ /* 0x000fe20000000f00 */
[----:B------:R-:W-:Y:S01]  /*126b0*/  IMAD R136, R136, c[0x0][0x190], RZ ;  /* 0x0000640088887a24 */ /* 0x000fe200078e02ff */
[----:B------:R1:W-:Y:S01]  /*126c0*/  STL.64 [R1+0xc38], R4 ;  /* 0x000c380401007387 */ /* 0x0003e20000100a00 */
[----:B------:R-:W-:Y:S01]  /*126d0*/  LEA.HI.X.SX32 R181, R134, R0, 0x2, P3 ;  /* 0x0000000086b57211 */ /* 0x000fe200018f16ff */
[----:B------:R-:W-:Y:S01]  /*126e0*/  IMAD R142, R142, c[0x0][0x190], RZ ;  /* 0x000064008e8e7a24 */ /* 0x000fe200078e02ff */
[----:B------:R-:W-:Y:S01]  /*126f0*/  LEA R178, P2, R135, R2, 0x2 ;  /* 0x0000000287b27211 */ /* 0x000fe200078410ff */
[----:B------:R-:W-:Y:S01]  /*12700*/  IMAD.MOV.U32 R37, RZ, RZ, R175 ;  /* 0x000000ffff257224 */ /* 0x000fe200078e00af */
[----:B------:R2:W-:Y:S01]  /*12710*/  STL.64 [R1+0xc40], R6 ;  /* 0x000c400601007387 */ /* 0x0005e20000100a00 */
[----:B------:R-:W-:Y:S01]  /*12720*/  IMAD.MOV.U32 R40, RZ, RZ, R172 ;  /* 0x000000ffff287224 */ /* 0x000fe200078e00ac */
[----:B------:R-:W-:Y:S01]  /*12730*/  LEA.HI.X.SX32 R175, R138, R0, 0x2, P6 ;  /* 0x000000008aaf7211 */ /* 0x000fe200030f16ff */
[----:B------:R-:W-:Y:S01]  /*12740*/  IMAD R140, R140, c[0x0][0x190], RZ ;  /* 0x000064008c8c7a24 */ /* 0x000fe200078e02ff */
[----:B------:R-:W-:-:S02]  /*12750*/  LEA R172, P5, R139, R2, 0x2 ;  /* 0x000000028bac7211 */ /* 0x000fc400078a10ff */
[----:B-1----:R-:W-:Y:S01]  /*12760*/  LEA R4, P3, R141, R2, 0x2 ;  /* 0x000000028d047211 */ /* 0x002fe200078610ff */
[----:B------:R-:W-:Y:S02]  /*12770*/  IMAD R146, R146, c[0x0][0x190], RZ ;  /* 0x0000640092927a24 */ /* 0x000fe400078e02ff */
[----:B------:R-:W-:Y:S01]  /*12780*/  IMAD.MOV.U32 R46, RZ, RZ, R179 ;  /* 0x000000ffff2e7224 */ /* 0x000fe200078e00b3 */
[----:B------:R-:W-:Y:S01]  /*12790*/  LEA.HI.X.SX32 R179, R135, R0, 0x2, P2 ;  /* 0x0000000087b37211 */ /* 0x000fe200010f16ff */
[----:B------:R-:W-:Y:S01]  /*127a0*/  IMAD.MOV.U32 R36, RZ, RZ, R176 ;  /* 0x000000ffff247224 */ /* 0x000fe200078e00b0 */
[----:B--2---:R-:W-:Y:S01]  /*127b0*/  LEA R6, P6, R145, R2, 0x2 ;  /* 0x0000000291067211 */ /* 0x004fe200078c10ff */
[----:B------:R-:W-:Y:S01]  /*127c0*/  IMAD.MOV.U32 R39, RZ, RZ, R173 ;  /* 0x000000ffff277224 */ /* 0x000fe200078e00ad */
[----:B------:R-:W-:Y:S01]  /*127d0*/  LEA.HI.X.SX32 R5, R141, R0, 0x2, P3 ;  /* 0x000000008d057211 */ /* 0x000fe200018f16ff */
[----:B------:R-:W-:Y:S01]  /*127e0*/  IMAD.MOV.U32 R42, RZ, RZ, R168 ;  /* 0x000000ffff2a7224 */ /* 0x000fe200078e00a8 */
[-C--:B------:R-:W-:Y:S01]  /*127f0*/  LEA R176, P1, R136, R2.reuse, 0x2 ;  /* 0x0000000288b07211 */ /* 0x080fe200078210ff */
[----:B------:R-:W-:Y:S01]  /*12800*/  IMAD R143, R143, c[0x0][0x190], RZ ;  /* 0x000064008f8f7a24 */ /* 0x000fe200078e02ff */
[----:B------:R-:W-:Y:S01]  /*12810*/  LEA R168, P2, R142, R2, 0x2 ;  /* 0x000000028ea87211 */ /* 0x000fe200078410ff */
[----:B------:R-:W-:Y:S01]  /*12820*/  IMAD R149, R149, c[0x0][0x190], RZ ;  /* 0x0000640095957a24 */ /* 0x000fe200078e02ff */
[-C--:B------:R-:W-:Y:S01]  /*12830*/  LEA.HI.X.SX32 R173, R139, R0.reuse, 0x2, P5 ;  /* 0x000000008bad7211 */ /* 0x080fe200028f16ff */
[----:B------:R-:W-:Y:S01]  /*12840*/  IMAD.MOV.U32 R47, RZ, RZ, R45 ;  /* 0x000000ffff2f7224 */ /* 0x000fe200078e002d */
[----:B------:R-:W-:Y:S01]  /*12850*/  LEA.HI.X.SX32 R7, R145, R0, 0x2, P6 ;  /* 0x0000000091077211 */ /* 0x000fe200030f16ff */
[----:B------:R-:W-:-:S02]  /*12860*/  IMAD.MOV.U32 R35, RZ, RZ, R177 ;  /* 0x000000ffff237224 */ /* 0x000fc400078e00b1 */
[----:B------:R-:W-:Y:S02]  /*12870*/  IMAD R144, R144, c[0x0][0x190], RZ ;  /* 0x0000640090907a24 */ /* 0x000fe400078e02ff */
[----:B------:R-:W-:Y:S02]  /*12880*/  IMAD R164, R164, c[0x0][0x190], RZ ;  /* 0x00006400a4a47a24 */ /* 0x000fe400078e02ff */
[----:B------:R-:W-:Y:S01]  /*12890*/  IMAD.MOV.U32 R45, RZ, RZ, R170 ;  /* 0x000000ffff2d7224 */ /* 0x000fe200078e00aa */
[-C--:B------:R-:W-:Y:S01]  /*128a0*/  LEA R170, P4, R140, R2.reuse, 0x2 ;  /* 0x000000028caa7211 */ /* 0x080fe200078810ff */
[----:B------:R-:W-:Y:S01]  /*128b0*/  IMAD.MOV.U32 R33, RZ, RZ, R162 ;  /* 0x000000ffff217224 */ /* 0x000fe200078e00a2 */
[----:B------:R-:W-:Y:S01]  /*128c0*/  LEA R162, P5, R146, R2, 0x2 ;  /* 0x0000000292a27211 */ /* 0x000fe200078a10ff */
[----:B------:R-:W-:Y:S01]  /*128d0*/  IMAD R147, R147, c[0x0][0x190], RZ ;  /* 0x0000640093937a24 */ /* 0x000fe200078e02ff */
[-C--:B------:R-:W-:Y:S01]  /*128e0*/  LEA.HI.X.SX32 R177, R136, R0.reuse, 0x2, P1 ;  /* 0x0000000088b17211 */ /* 0x080fe200008f16ff */
[----:B------:R-:W-:Y:S01]  /*128f0*/  IMAD.MOV.U32 R43, RZ, RZ, R169 ;  /* 0x000000ffff2b7224 */ /* 0x000fe200078e00a9 */
[----:B------:R1:W-:Y:S01]  /*12900*/  STL.64 [R1+0xc48], R4 ;  /* 0x000c480401007387 */ /* 0x0003e20000100a00 */
[----:B------:R-:W-:Y:S01]  /*12910*/  IMAD.MOV.U32 R38, RZ, RZ, R167 ;  /* 0x000000ffff267224 */ /* 0x000fe200078e00a7 */
[----:B------:R-:W-:Y:S01]  /*12920*/  LEA.HI.X.SX32 R169, R142, R0, 0x2, P2 ;  /* 0x000000008ea97211 */ /* 0x000fe200010f16ff */
[----:B------:R-:W-:-:S02]  /*12930*/  IMAD.MOV.U32 R21, RZ, RZ, R37 ;  /* 0x000000ffff157224 */ /* 0x000fc400078e0025 */
[----:B------:R-:W-:Y:S02]  /*12940*/  IMAD.MOV.U32 R20, RZ, RZ, R39 ;  /* 0x000000ffff147224 */ /* 0x000fe400078e0027 */
[----:B------:R-:W-:Y:S01]  /*12950*/  IMAD.MOV.U32 R34, RZ, RZ, R166 ;  /* 0x000000ffff227224 */ /* 0x000fe200078e00a6 */
[-C--:B------:R-:W-:Y:S01]  /*12960*/  LEA R166, P1, R143, R2.reuse, 0x2 ;  /* 0x000000028fa67211 */ /* 0x080fe200078210ff */
[----:B------:R-:W-:Y:S02]  /*12970*/  IMAD.MOV.U32 R37, RZ, RZ, R41 ;  /* 0x000000ffff257224 */ /* 0x000fe400078e0029 */
[----:B------:R-:W-:Y:S01]  /*12980*/  IMAD.MOV.U32 R12, RZ, RZ, R171 ;  /* 0x000000ffff0c7224 */ /* 0x000fe200078e00ab */
[----:B-1----:R-:W-:Y:S01]  /*12990*/  LEA R4, P2, R149, R2, 0x2 ;  /* 0x0000000295047211 */ /* 0x002fe200078410ff */
[----:B------:R-:W-:Y:S02]  /*129a0*/  IMAD.MOV.U32 R23, RZ, RZ, R35 ;  /* 0x000000ffff177224 */ /* 0x000fe400078e0023 */
[----:B------:R-:W-:Y:S01]  /*129b0*/  IMAD.MOV.U32 R41, RZ, RZ, R47 ;  /* 0x000000ffff297224 */ /* 0x000fe200078e002f */
[----:B------:R-:W-:Y:S01]  /*129c0*/  LEA.HI.X.SX32 R171, R140, R0, 0x2, P4 ;  /* 0x000000008cab7211 */ /* 0x000fe200020f16ff */
[----:B------:R-:W-:Y:S01]  /*129d0*/  IMAD R165, R165, c[0x0][0x190], RZ ;  /* 0x00006400a5a57a24 */ /* 0x000fe200078e02ff */
[----:B------:R1:W-:Y:S01]  /*129e0*/  STL.64 [R1+0xc50], R6 ;  /* 0x000c500601007387 */ /* 0x0003e20000100a00 */
[----:B------:R-:W-:Y:S01]  /*129f0*/  IMAD.MOV.U32 R47, RZ, RZ, R164 ;  /* 0x000000ffff2f7224 */ /* 0x000fe200078e00a4 */
[----:B------:R-:W-:Y:S01]  /*12a00*/  LEA R164, P0, R144, R2, 0x2 ;  /* 0x0000000290a47211 */ /* 0x000fe200078010ff */
[----:B------:R-:W-:Y:S01]  /*12a10*/  IMAD.MOV.U32 R35, RZ, RZ, R163 ;  /* 0x000000ffff237224 */ /* 0x000fe200078e00a3 */
[----:B------:R-:W-:Y:S01]  /*12a20*/  LEA.HI.X.SX32 R163, R146, R0, 0x2, P5 ;  /* 0x0000000092a37211 */ /* 0x000fe200028f16ff */
[----:B------:R-:W-:-:S02]  /*12a30*/  IMAD R151, R151, c[0x0][0x190], RZ ;  /* 0x0000640097977a24 */ /* 0x000fc400078e02ff */
[----:B------:R-:W-:Y:S01]  /*12a40*/  IMAD.MOV.U32 R39, RZ, RZ, R160 ;  /* 0x000000ffff277224 */ /* 0x000fe200078e00a0 */
[----:B------:R-:W-:Y:S01]  /*12a50*/  LEA R160, P4, R147, R2, 0x2 ;  /* 0x0000000293a07211 */ /* 0x000fe200078810ff */
[----:B------:R-:W-:Y:S01]  /*12a60*/  IMAD.MOV.U32 R26, RZ, RZ, R38 ;  /* 0x000000ffff1a7224 */ /* 0x000fe200078e0026 */
[----:B------:R-:W-:Y:S01]  /*12a70*/  LEA.HI.X.SX32 R167, R143, R0, 0x2, P1 ;  /* 0x000000008fa77211 */ /* 0x000fe200008f16ff */
[----:B------:R-:W-:Y:S01]  /*12a80*/  IMAD.MOV.U32 R22, RZ, RZ, R36 ;  /* 0x000000ffff167224 */ /* 0x000fe200078e0024 */
[----:B-1----:R-:W-:Y:S01]  /*12a90*/  LEA R6, P5, R20, R2, 0x2 ;  /* 0x0000000214067211 */ /* 0x002fe200078a10ff */
[----:B------:R-:W-:Y:S01]  /*12aa0*/  IMAD.MOV.U32 R38, RZ, RZ, R45 ;  /* 0x000000ffff267224 */ /* 0x000fe200078e002d */
[----:B------:R-:W-:Y:S01]  /*12ab0*/  MOV R36, R46 ;  /* 0x0000002e00247202 */ /* 0x000fe20000000f00 */
[----:B------:R-:W-:Y:S01]  /*12ac0*/  IMAD.MOV.U32 R45, RZ, RZ, R156 ;  /* 0x000000ffff2d7224 */ /* 0x000fe200078e009c */
[----:B------:R-:W-:Y:S01]  /*12ad0*/  LEA.HI.X.SX32 R5, R149, R0, 0x2, P2 ;  /* 0x0000000095057211 */ /* 0x000fe200010f16ff */
[----:B------:R-:W-:Y:S01]  /*12ae0*/  IMAD.MOV.U32 R19, RZ, RZ, R40 ;  /* 0x000000ffff137224 */ /* 0x000fe200078e0028 */
[----:B------:R-:W-:Y:S01]  /*12af0*/  LEA R156, P1, R12, R2, 0x2 ;  /* 0x000000020c9c7211 */ /* 0x000fe200078210ff */
[----:B------:R-:W-:Y:S01]  /*12b00*/  IMAD.MOV.U32 R46, RZ, RZ, R165 ;  /* 0x000000ffff2e7224 */ /* 0x000fe200078e00a5 */
[-C--:B------:R-:W-:Y:S01]  /*12b10*/  LEA.HI.X.SX32 R165, R144, R0.reuse, 0x2, P0 ;  /* 0x0000000090a57211 */ /* 0x080fe200000f16ff */
[----:B------:R-:W-:Y:S01]  /*12b20*/  IMAD.MOV.U32 R24, RZ, RZ, R43 ;  /* 0x000000ffff187224 */ /* 0x000fe200078e002b */
[-C--:B------:R-:W-:Y:S01]  /*12b30*/  LEA.HI.X.SX32 R7, R20, R0.reuse, 0x2, P5 ;  /* 0x0000000014077211 */ /* 0x080fe200028f16ff */
[----:B------:R-:W-:Y:S01]  /*12b40*/  IMAD.MOV.U32 R40, RZ, RZ, R161 ;  /* 0x000000ffff287224 */ /* 0x000fe200078e00a1 */
[----:B------:R-:W-:Y:S01]  /*12b50*/  LEA.HI.X.SX32 R161, R147, R0, 0x2, P4 ;  /* 0x0000000093a17211 */ /* 0x000fe200020f16ff */
[----:B------:R-:W-:Y:S01]  /*12b60*/  IMAD.MOV.U32 R32, RZ, RZ, R154 ;  /* 0x000000ffff207224 */ /* 0x000fe200078e009a */
[----:B------:R-:W-:Y:S01]  /*12b70*/  LEA R154, P0, R151, R2, 0x2 ;  /* 0x00000002979a7211 */ /* 0x000fe200078010ff */
[----:B------:R-:W-:-:S02]  /*12b80*/  IMAD.MOV.U32 R29, RZ, RZ, R35 ;  /* 0x000000ffff1d7224 */ /* 0x000fc400078e0023 */
[----:B------:R-:W-:Y:S02]  /*12b90*/  IMAD.MOV.U32 R25, RZ, RZ, R42 ;  /* 0x000000ffff197224 */ /* 0x000fe400078e002a */
[----:B------:R-:W-:Y:S01]  /*12ba0*/  IMAD.MOV.U32 R35, RZ, RZ, R150 ;  /* 0x000000ffff237224 */ /* 0x000fe200078e0096 */
[----:B------:R-:W-:Y:S01]  /*12bb0*/  LEA R150, P4, R21, R2, 0x2 ;  /* 0x0000000215967211 */ /* 0x000fe200078810ff */
[----:B------:R-:W-:Y:S01]  /*12bc0*/  IMAD.MOV.U32 R42, RZ, RZ, R157 ;  /* 0x000000ffff2a7224 */ /* 0x000fe200078e009d */
[----:B------:R1:W-:Y:S01]  /*12bd0*/  STL.64 [R1+0xc58], R4 ;  /* 0x000c580401007387 */ /* 0x0003e20000100a00 */
[----:B------:R-:W-:Y:S01]  /*12be0*/  IMAD.MOV.U32 R28, RZ, RZ, R33 ;  /* 0x000000ffff1c7224 */ /* 0x000fe200078e0021 */
[-C--:B------:R-:W-:Y:S01]  /*12bf0*/  LEA.HI.X.SX32 R157, R12, R0.reuse, 0x2, P1 ;  /* 0x000000000c9d7211 */ /* 0x080fe200008f16ff */
[----:B------:R-:W-:Y:S01]  /*12c00*/  IMAD.MOV.U32 R31, RZ, RZ, R155 ;  /* 0x000000ffff1f7224 */ /* 0x000fe200078e009b */
[-C--:B------:R-:W-:Y:S01]  /*12c10*/  LEA.HI.X.SX32 R155, R151, R0.reuse, 0x2, P0 ;  /* 0x00000000979b7211 */ /* 0x080fe200000f16ff */
[----:B------:R-:W-:Y:S01]  /*12c20*/  IMAD R148, R148, c[0x0][0x190], RZ ;  /* 0x0000640094947a24 */ /* 0x000fe200078e02ff */
[----:B------:R-:W-:Y:S01]  /*12c30*/  LEA.HI.X.SX32 R151, R21, R0, 0x2, P4 ;  /* 0x0000000015977211 */ /* 0x000fe200020f16ff */
[----:B------:R2:W-:Y:S01]  /*12c40*/  STL.64 [R1+0xc60], R6 ;  /* 0x000c600601007387 */ /* 0x0005e20000100a00 */
[----:B------:R-:W-:-:S02]  /*12c50*/  LEA R146, P2, R23, R2, 0x2 ;  /* 0x0000000217927211 */ /* 0x000fc400078410ff */
[CC--:B-1----:R-:W-:Y:S01]  /*12c60*/  LEA R4, P1, R24.reuse, R2.reuse, 0x2 ;  /* 0x0000000218047211 */ /* 0x0c2fe200078210ff */
[----:B------:R-:W-:Y:S01]  /*12c70*/  IMAD.MOV.U32 R33, RZ, RZ, R152 ;  /* 0x000000ffff217224 */ /* 0x000fe200078e0098 */
[----:B------:R-:W-:Y:S02]  /*12c80*/  LEA R152, P6, R19, R2, 0x2 ;  /* 0x0000000213987211 */ /* 0x000fe400078c10ff */
[----:B------:R-:W-:Y:S02]  /*12c90*/  LEA.HI.X.SX32 R5, R24, R0, 0x2, P1 ;  /* 0x0000000018057211 */ /* 0x000fe400008f16ff */
[-C--:B--2---:R-:W-:Y:S01]  /*12ca0*/  LEA R6, P4, R28, R2.reuse, 0x2 ;  /* 0x000000021c067211 */ /* 0x084fe200078810ff */
[----:B------:R-:W-:Y:S01]  /*12cb0*/  IMAD.MOV.U32 R27, RZ, RZ, R34 ;  /* 0x000000ffff1b7224 */ /* 0x000fe200078e0022 */
[-C--:B------:R-:W-:Y:S01]  /*12cc0*/  LEA R144, P0, R25, R2.reuse, 0x2 ;  /* 0x0000000219907211 */ /* 0x080fe200078010ff */
[----:B------:R-:W-:Y:S01]  /*12cd0*/  IMAD.MOV.U32 R43, RZ, RZ, R158 ;  /* 0x000000ffff2b7224 */ /* 0x000fe200078e009e */
[----:B------:R-:W-:Y:S01]  /*12ce0*/  LEA R158, P3, R148, R2, 0x2 ;  /* 0x00000002949e7211 */ /* 0x000fe200078610ff */
[----:B------:R-:W-:Y:S01]  /*12cf0*/  IMAD.MOV.U32 R30, RZ, RZ, R37 ;  /* 0x000000ffff1e7224 */ /* 0x000fe200078e0025 */
[----:B------:R-:W-:-:S02]  /*12d00*/  LEA.HI.X.SX32 R147, R23, R0, 0x2, P2 ;  /* 0x0000000017937211 */ /* 0x000fc400010f16ff */
[----:B------:R-:W-:Y:S01]  /*12d10*/  LEA.HI.X.SX32 R7, R28, R0, 0x2, P4 ;  /* 0x000000001c077211 */ /* 0x000fe200020f16ff */
[----:B------:R1:W-:Y:S01]  /*12d20*/  STL.64 [R1+0xc68], R4 ;  /* 0x000c680401007387 */ /* 0x0003e20000100a00 */
[----:B------:R-:W-:Y:S02]  /*12d30*/  MOV R37, R153 ;  /* 0x0000009900257202 */ /* 0x000fe40000000f00 */
[----:B------:R-:W-:Y:S01]  /*12d40*/  LEA R136, P2, R41, R2, 0x2 ;  /* 0x0000000229887211 */ /* 0x000fe200078410ff */
[----:B------:R-:W-:Y:S01]  /*12d50*/  IMAD.MOV.U32 R34, RZ, RZ, R159 ;  /* 0x000000ffff227224 */ /* 0x000fe200078e009f */
[----:B------:R-:W-:Y:S02]  /*12d60*/  LEA.HI.X.SX32 R153, R19, R0, 0x2, P6 ;  /* 0x0000000013997211 */ /* 0x000fe400030f16ff */
[----:B------:R-:W-:Y:S02]  /*12d70*/  LEA R134, P1, R47, R2, 0x2 ;  /* 0x000000022f867211 */ /* 0x000fe400078210ff */
[----:B------:R-:W-:-:S02]  /*12d80*/  LEA.HI.X.SX32 R145, R25, R0, 0x2, P0 ;  /* 0x0000000019917211 */ /* 0x000fc400000f16ff */
[-C--:B------:R-:W-:Y:S02]  /*12d90*/  LEA R142, P6, R26, R2.reuse, 0x2 ;  /* 0x000000021a8e7211 */ /* 0x080fe400078c10ff */
[----:B-1----:R-:W-:Y:S01]  /*12da0*/  LEA R4, P0, R46, R2, 0x2 ;  /* 0x000000022e047211 */ /* 0x002fe200078010ff */
[----:B------:R1:W-:Y:S01]  /*12db0*/  STL.64 [R1+0xc70], R6 ;  /* 0x000c700601007387 */ /* 0x0003e20000100a00 */
[----:B------:R-:W-:Y:S02]  /*12dc0*/  LEA.HI.X.SX32 R159, R148, R0, 0x2, P3 ;  /* 0x00000000949f7211 */ /* 0x000fe400018f16ff */
[-C--:B------:R-:W-:Y:S02]  /*12dd0*/  LEA R140, P5, R27, R2.reuse, 0x2 ;  /* 0x000000021b8c7211 */ /* 0x080fe400078a10ff */
[----:B------:R-:W-:Y:S02]  /*12de0*/  LEA R148, P3, R22, R2, 0x2 ;  /* 0x0000000216947211 */ /* 0x000fe400078610ff */
[----:B------:R-:W-:-:S02]  /*12df0*/  LEA.HI.X.SX32 R137, R41, R0, 0x2, P2 ;  /* 0x0000000029897211 */ /* 0x000fc400010f16ff */
[----:B------:R-:W2:Y:S01]  /*12e00*/  LDL.LU R41, [R1+0xa8] ;  /* 0x0000a80001297983 */ /* 0x000ea20000300800 */
[-C--:B------:R-:W-:Y:S02]  /*12e10*/  LEA.HI.X.SX32 R135, R47, R0.reuse, 0x2, P1 ;  /* 0x000000002f877211 */ /* 0x080fe400008f16ff */
[-C--:B------:R-:W-:Y:S01]  /*12e20*/  LEA.HI.X.SX32 R143, R26, R0.reuse, 0x2, P6 ;  /* 0x000000001a8f7211 */ /* 0x080fe200030f16ff */
[----:B------:R-:W3:Y:S01]  /*12e30*/  LDL.LU R47, [R1+0xac] ;  /* 0x0000ac00012f7983 */ /* 0x000ee20000300800 */
[----:B------:R-:W-:Y:S02]  /*12e40*/  LEA.HI.X.SX32 R5, R46, R0, 0x2, P0 ;  /* 0x000000002e057211 */ /* 0x000fe400000f16ff */
[----:B------:R-:W-:Y:S01]  /*12e50*/  LEA R132, P6, R45, R2, 0x2 ;  /* 0x000000022d847211 */ /* 0x000fe200078c10ff */
[----:B------:R-:W4:Y:S01]  /*12e60*/  LDL.LU R46, [R1+0xb0] ;  /* 0x0000b000012e7983 */ /* 0x000f220000300800 */
[-C--:B------:R-:W-:Y:S02]  /*12e70*/  LEA.HI.X.SX32 R141, R27, R0.reuse, 0x2, P5 ;  /* 0x000000001b8d7211 */ /* 0x080fe400028f16ff */
[----:B------:R-:W-:-:S02]  /*12e80*/  LEA.HI.X.SX32 R149, R22, R0, 0x2, P3 ;  /* 0x0000000016957211 */ /* 0x000fc400018f16ff */
[CC--:B------:R-:W-:Y:S02]  /*12e90*/  LEA R130, P5, R42.reuse, R2.reuse, 0x2 ;  /* 0x000000022a827211 */ /* 0x0c0fe400078a10ff */
[-C--:B------:R-:W-:Y:S01]  /*12ea0*/  LEA R138, P3, R29, R2.reuse, 0x2 ;  /* 0x000000021d8a7211 */ /* 0x080fe200078610ff */
[----:B------:R1:W-:Y:S01]  /*12eb0*/  STL.64 [R1+0xc78], R4 ;  /* 0x000c780401007387 */ /* 0x0003e20000100a00 */
[----:B------:R-:W-:Y:S02]  /*12ec0*/  LEA R128, P4, R43, R2, 0x2 ;  /* 0x000000022b807211 */ /* 0x000fe400078810ff */
[-C--:B------:R-:W-:Y:S02]  /*12ed0*/  LEA.HI.X.SX32 R133, R45, R0.reuse, 0x2, P6 ;  /* 0x000000002d857211 */ /* 0x080fe400030f16ff */
[----:B------:R-:W4:Y:S01]  /*12ee0*/  LDL.LU R45, [R1+0xb4] ;  /* 0x0000b400012d7983 */ /* 0x000f220000300800 */
[-C--:B------:R-:W-:Y:S02]  /*12ef0*/  LEA.HI.X.SX32 R131, R42, R0.reuse, 0x2, P5 ;  /* 0x000000002a837211 */ /* 0x080fe400028f16ff */
[----:B------:R-:W-:Y:S01]  /*12f00*/  LEA.HI.X.SX32 R139, R29, R0, 0x2, P3 ;  /* 0x000000001d8b7211 */ /* 0x000fe200018f16ff */
[----:B------:R-:W4:Y:S01]  /*12f10*/  LDL.LU R42, [R1+0xb8] ;  /* 0x0000b800012a7983 */ /* 0x000f220000300800 */
[----:B-1----:R-:W-:-:S02]  /*12f20*/  LEA R6, P3, R39, R2, 0x2 ;  /* 0x0000000227067211 */ /* 0x002fc400078610ff */
[-C--:B------:R-:W-:Y:S02]  /*12f30*/  LEA.HI.X.SX32 R129, R43, R0.reuse, 0x2, P4 ;  /* 0x000000002b817211 */ /* 0x080fe400020f16ff */
[----:B------:R-:W4:Y:S01]  /*12f40*/  LDL.LU R43, [R1+0xbc] ;  /* 0x0000bc00012b7983 */ /* 0x000f220000300800 */
[----:B------:R-:W-:Y:S02]  /*12f50*/  LEA.HI.X.SX32 R7, R39, R0, 0x2, P3 ;  /* 0x0000000027077211 */ /* 0x000fe400018f16ff */
[CC--:B------:R-:W-:Y:S01]  /*12f60*/  LEA R126, P2, R36.reuse, R2.reuse, 0x2 ;  /* 0x00000002247e7211 */ /* 0x0c0fe200078410ff */
[----:B------:R-:W4:Y:S01]  /*12f70*/  LDL.LU R39, [R1+0xc0] ;  /* 0x0000c00001277983 */ /* 0x000f220000300800 */
[-C--:B------:R-:W-:Y:S02]  /*12f80*/  LEA R124, P1, R37, R2.reuse, 0x2 ;  /* 0x00000002257c7211 */ /* 0x080fe400078210ff */
[----:B------:R-:W-:Y:S01]  /*12f90*/  LEA R122, P0, R35, R2, 0x2 ;  /* 0x00000002237a7211 */ /* 0x000fe200078010ff */
[----:B------:R1:W-:Y:S01]  /*12fa0*/  STL.64 [R1+0xc80], R6 ;  /* 0x000c800601007387 */ /* 0x0003e20000100a00 */
[----:B------:R-:W-:-:S02]  /*12fb0*/  LEA.HI.X.SX32 R127, R36, R0, 0x2, P2 ;  /* 0x00000000247f7211 */ /* 0x000fc400010f16ff */
[-C--:B------:R-:W-:Y:S01]  /*12fc0*/  LEA.HI.X.SX32 R125, R37, R0.reuse, 0x2, P1 ;  /* 0x00000000257d7211 */ /* 0x080fe200008f16ff */
[----:B------:R-:W4:Y:S01]  /*12fd0*/  LDL.LU R36, [R1+0xc4] ;  /* 0x0000c40001247983 */ /* 0x000f220000300800 */
[----:B------:R-:W-:Y:S02]  /*12fe0*/  LEA.HI.X.SX32 R123, R35, R0, 0x2, P0 ;  /* 0x00000000237b7211 */ /* 0x000fe400000f16ff */
[C---:B------:R-:W-:Y:S01]  /*12ff0*/  LEA R4, P6, R33.reuse, R2, 0x2 ;  /* 0x0000000221047211 */ /* 0x040fe200078c10ff */
[----:B------:R-:W4:Y:S04]  /*13000*/  LDL.LU R37, [R1+0xc8] ;  /* 0x0000c80001257983 */ /* 0x000f280000300800 */
[----:B------:R-:W4:Y:S01]  /*13010*/  LDL.LU R35, [R1+0xcc] ;  /* 0x0000cc0001237983 */ /* 0x000f220000300800 */
[----:B------:R-:W-:-:S03]  /*13020*/  LEA.HI.X.SX32 R5, R33, R0, 0x2, P6 ;  /* 0x0000000021057211 */ /* 0x000fc600030f16ff */
[----:B------:R-:W4:Y:S01]  /*13030*/  LDL.LU R33, [R1+0xd0] ;  /* 0x0000d00001217983 */ /* 0x000f220000300800 */
[-C--:B------:R-:W-:Y:S02]  /*13040*/  LEA R120, P5, R30, R2.reuse, 0x2 ;  /* 0x000000021e787211 */ /* 0x080fe400078a10ff */
[-C--:B-1----:R-:W-:Y:S02]  /*13050*/  LEA R6, P2, R34, R2.reuse, 0x2 ;  /* 0x0000000222067211 */ /* 0x082fe400078410ff */
[-C--:B------:R-:W-:Y:S02]  /*13060*/  LEA R118, P4, R31, R2.reuse, 0x2 ;  /* 0x000000021f767211 */ /* 0x080fe400078810ff */
[----:B------:R-:W-:Y:S01]  /*13070*/  LEA R116, P3, R32, R2, 0x2 ;  /* 0x0000000220747211 */ /* 0x000fe200078610ff */
[----:B------:R3:W-:Y:S01]  /*13080*/  STL.64 [R1+0xc88], R4 ;  /* 0x000c880401007387 */ /* 0x0007e20000100a00 */
[-C--:B------:R-:W-:Y:S02]  /*13090*/  LEA.HI.X.SX32 R121, R30, R0.reuse, 0x2, P5 ;  /* 0x000000001e797211 */ /* 0x080fe400028f16ff */
[----:B------:R-:W-:Y:S01]  /*130a0*/  LEA.HI.X.SX32 R7, R34, R0, 0x2, P2 ;  /* 0x0000000022077211 */ /* 0x000fe200010f16ff */
[----:B------:R-:W4:Y:S01]  /*130b0*/  LDL.LU R30, [R1+0xd4] ;  /* 0x0000d400011e7983 */ /* 0x000f220000300800 */
[----:B------:R-:W-:-:S02]  /*130c0*/  LEA R114, P1, R38, R2, 0x2 ;  /* 0x0000000226727211 */ /* 0x000fc400078210ff */
[----:B------:R-:W-:Y:S02]  /*130d0*/  LEA.HI.X.SX32 R119, R31, R0, 0x2, P4 ;  /* 0x000000001f777211 */ /* 0x000fe400020f16ff */
[----:B------:R-:W-:Y:S01]  /*130e0*/  LEA R112, P0, R40, R2, 0x2 ;  /* 0x0000000228707211 */ /* 0x000fe200078010ff */
[----:B------:R-:W4:Y:S01]  /*130f0*/  LDL.LU R31, [R1+0xd8] ;  /* 0x0000d800011f7983 */ /* 0x000f220000300800 */
[----:B------:R-:W-:-:S03]  /*13100*/  LEA.HI.X.SX32 R117, R32, R0, 0x2, P3 ;  /* 0x0000000020757211 */ /* 0x000fc600018f16ff */
[----:B------:R-:W4:Y:S01]  /*13110*/  LDL.LU R32, [R1+0xdc] ;  /* 0x0000dc0001207983 */ /* 0x000f220000300800 */
[----:B------:R-:W-:-:S03]  /*13120*/  LEA.HI.X.SX32 R115, R38, R0, 0x2, P1 ;  /* 0x0000000026737211 */ /* 0x000fc600008f16ff */
[----:B------:R-:W4:Y:S01]  /*13130*/  LDL.LU R34, [R1+0xe0] ;  /* 0x0000e00001227983 */ /* 0x000f220000300800 */
[----:B------:R-:W-:-:S03]  /*13140*/  LEA.HI.X.SX32 R113, R40, R0, 0x2, P0 ;  /* 0x0000000028717211 */ /* 0x000fc600000f16ff */
[----:B------:R1:W-:Y:S04]  /*13150*/  STL.64 [R1+0xc90], R6 ;  /* 0x000c900601007387 */ /* 0x0003e80000100a00 */
[----:B------:R-:W4:Y:S04]  /*13160*/  LDL.LU R38, [R1+0xe4] ;  /* 0x0000e40001267983 */ /* 0x000f280000300800 */
[----:B------:R-:W4:Y:S01]  /*13170*/  LDL.LU R40, [R1+0x448] ;  /* 0x0004480001287983 */ /* 0x000f220000300800 */
[-C--:B--2---:R-:W-:Y:S02]  /*13180*/  LEA R110, P6, R41, R2.reuse, 0x2 ;  /* 0x00000002296e7211 */ /* 0x084fe400078c10ff */
[----:B---3--:R-:W-:-:S02]  /*13190*/  LEA R4, P5, R47, R2, 0x2 ;  /* 0x000000022f047211 */ /* 0x008fc400078a10ff */
[-C--:B------:R-:W-:Y:S02]  /*131a0*/  LEA.HI.X.SX32 R111, R41, R0.reuse, 0x2, P6 ;  /* 0x00000000296f7211 */ /* 0x080fe400030f16ff */
[----:B------:R-:W2:Y:S01]  /*131b0*/  LDL.LU R41, [R1+0x44c] ;  /* 0x00044c0001297983 */ /* 0x000ea20000300800 */
[----:B------:R-:W-:Y:S02]  /*131c0*/  LEA.HI.X.SX32 R5, R47, R0, 0x2, P5 ;  /* 0x000000002f057211 */ /* 0x000fe400028f16ff */
[C---:B----4-:R-:W-:Y:S01]  /*131d0*/  LEA R108, P4, R46.reuse, R2, 0x2 ;  /* 0x000000022e6c7211 */ /* 0x050fe200078810ff */
[----:B------:R-:W3:Y:S03]  /*131e0*/  LDL.LU R47, [R1+0x450] ;  /* 0x00045000012f7983 */ /* 0x000ee60000300800 */
[----:B------:R-:W-:Y:S01]  /*131f0*/  LEA.HI.X.SX32 R109, R46, R0, 0x2, P4 ;  /* 0x000000002e6d7211 */ /* 0x000fe200020f16ff */
[----:B------:R4:W-:Y:S04]  /*13200*/  STL.64 [R1+0xc98], R4 ;  /* 0x000c980401007387 */ /* 0x0009e80000100a00 */
[----:B------:R-:W3:Y:S01]  /*13210*/  LDL.LU R46, [R1+0x454] ;  /* 0x00045400012e7983 */ /* 0x000ee20000300800 */
[----:B------:R-:W-:-:S02]  /*13220*/  LEA R106, P3, R45, R2, 0x2 ;  /* 0x000000022d6a7211 */ /* 0x000fc400078610ff */
[C---:B------:R-:W-:Y:S02]  /*13230*/  LEA R104, P2, R42.reuse, R2, 0x2 ;  /* 0x000000022a687211 */ /* 0x040fe400078410ff */
[----:B------:R-:W-:Y:S02]  /*13240*/  LEA.HI.X.SX32 R107, R45, R0, 0x2, P3 ;  /* 0x000000002d6b7211 */ /* 0x000fe400018f16ff */
[----:B------:R-:W3:Y:S01]  /*13250*/  LDL.LU R45, [R1+0x458] ;  /* 0x00045800012d7983 */ /* 0x000ee20000300800 */
[C---:B-1----:R-:W-:Y:S02]  /*13260*/  LEA R6, P1, R43.reuse, R2, 0x2 ;  /* 0x000000022b067211 */ /* 0x042fe400078210ff */
[-C--:B------:R-:W-:Y:S02]  /*13270*/  LEA.HI.X.SX32 R105, R42, R0.reuse, 0x2, P2 ;  /* 0x000000002a697211 */ /* 0x080fe400010f16ff */
[----:B------:R-:W3:Y:S01]  /*13280*/  LDL.LU R42, [R1+0x45c] ;  /* 0x00045c00012a7983 */ /* 0x000ee20000300800 */
[----:B------:R-:W-:-:S02]  /*13290*/  LEA.HI.X.SX32 R7, R43, R0, 0x2, P1 ;  /* 0x000000002b077211 */ /* 0x000fc400008f16ff */
[C---:B------:R-:W-:Y:S01]  /*132a0*/  LEA R102, P0, R39.reuse, R2, 0x2 ;  /* 0x0000000227667211 */ /* 0x040fe200078010ff */
[----:B------:R-:W3:Y:S03]  /*132b0*/  LDL.LU R43, [R1+0x460] ;  /* 0x00046000012b7983 */ /* 0x000ee60000300800 */
[----:B------:R-:W-:Y:S01]  /*132c0*/  LEA.HI.X.SX32 R103, R39, R0, 0x2, P0 ;  /* 0x0000000027677211 */ /* 0x000fe200000f16ff */
[----:B------:R1:W-:Y:S01]  /*132d0*/  STL.64 [R1+0xca0], R6 ;  /* 0x000ca00601007387 */ /* 0x0003e20000100a00 */
[CC--:B------:R-:W-:Y:S02]  /*132e0*/  LEA R100, P6, R36.reuse, R2.reuse, 0x2 ;  /* 0x0000000224647211 */ /* 0x0c0fe400078c10ff */
[----:B------:R-:W-:Y:S01]  /*132f0*/  LEA R98, P5, R37, R2, 0x2 ;  /* 0x0000000225627211 */ /* 0x000fe200078a10ff */
[----:B------:R-:W3:Y:S01]  /*13300*/  LDL.LU R39, [R1+0x464] ;  /* 0x0004640001277983 */ /* 0x000ee20000300800 */
[----:B------:R-:W-:-:S02]  /*13310*/  LEA.HI.X.SX32 R101, R36, R0, 0x2, P6 ;  /* 0x0000000024657211 */ /* 0x000fc400030f16ff */
[----:B----4-:R-:W-:Y:S01]  /*13320*/  LEA R4, P4, R35, R2, 0x2 ;  /* 0x0000000223047211 */ /* 0x010fe200078810ff */
[----:B------:R-:W4:Y:S01]  /*13330*/  LDL.LU R36, [R1+0x468] ;  /* 0x0004680001247983 */ /* 0x000f220000300800 */
[-C--:B------:R-:W-:Y:S02]  /*13340*/  LEA.HI.X.SX32 R99, R37, R0.reuse, 0x2, P5 ;  /* 0x0000000025637211 */ /* 0x080fe400028f16ff */
[----:B------:R-:W-:Y:S01]  /*13350*/  LEA.HI.X.SX32 R5, R35, R0, 0x2, P4 ;  /* 0x0000000023057211 */ /* 0x000fe200020f16ff */
[----:B------:R-:W4:Y:S01]  /*13360*/  LDL.LU R37, [R1+0x46c] ;  /* 0x00046c0001257983 */ /* 0x000f220000300800 */
[----:B------:R-:W-:-:S03]  /*13370*/  LEA R96, P3, R33, R2, 0x2 ;  /* 0x0000000221607211 */ /* 0x000fc600078610ff */
[----:B------:R-:W4:Y:S01]  /*13380*/  LDL.LU R35, [R1+0x470] ;  /* 0x0004700001237983 */ /* 0x000f220000300800 */
[----:B------:R-:W-:-:S03]  /*13390*/  LEA.HI.X.SX32 R97, R33, R0, 0x2, P3 ;  /* 0x0000000021617211 */ /* 0x000fc600018f16ff */
[----:B------:R2:W-:Y:S04]  /*133a0*/  STL.64 [R1+0xca8], R4 ;  /* 0x000ca80401007387 */ /* 0x0005e80000100a00 */
[----:B------:R-:W4:Y:S01]  /*133b0*/  LDL.LU R33, [R1+0x474] ;  /* 0x0004740001217983 */ /* 0x000f220000300800 */
[-C--:B------:R-:W-:Y:S02]  /*133c0*/  LEA R94, P2, R30, R2.reuse, 0x2 ;  /* 0x000000021e5e7211 */ /* 0x080fe400078410ff */
[-C--:B------:R-:W-:Y:S02]  /*133d0*/  LEA R92, P1, R31, R2.reuse, 0x2 ;  /* 0x000000021f5c7211 */ /* 0x080fe400078210ff */
[----:B-1----:R-:W-:Y:S02]  /*133e0*/  LEA R6, P0, R32, R2, 0x2 ;  /* 0x0000000220067211 */ /* 0x002fe400078010ff */
[----:B------:R-:W-:-:S02]  /*133f0*/  LEA.HI.X.SX32 R95, R30, R0, 0x2, P2 ;  /* 0x000000001e5f7211 */ /* 0x000fc400010f16ff */
[----:B------:R-:W-:Y:S01]  /*13400*/  LEA.HI.X.SX32 R7, R32, R0, 0x2, P0 ;  /* 0x0000000020077211 */ /* 0x000fe200000f16ff */
[----:B------:R-:W4:Y:S01]  /*13410*/  LDL.LU R30, [R1+0x478] ;  /* 0x00047800011e7983 */ /* 0x000f220000300800 */
[----:B------:R-:W-:Y:S02]  /*13420*/  LEA R90, P6, R34, R2, 0x2 ;  /* 0x00000002225a7211 */ /* 0x000fe400078c10ff */
[----:B------:R-:W-:Y:S02]  /*13430*/  LEA.HI.X.SX32 R93, R31, R0, 0x2, P1 ;  /* 0x000000001f5d7211 */ /* 0x000fe400008f16ff */
[----:B------:R-:W4:Y:S01]  /*13440*/  LDL.LU R31, [R1+0x47c] ;  /* 0x00047c00011f7983 */ /* 0x000f220000300800 */
[----:B------:R-:W-:-:S03]  /*13450*/  LEA R88, P5, R38, R2, 0x2 ;  /* 0x0000000226587211 */ /* 0x000fc600078a10ff */
[----:B------:R-:W4:Y:S01]  /*13460*/  LDL.LU R29, [R1+0x480] ;  /* 0x00048000011d7983 */ /* 0x000f220000300800 */
[----:B------:R-:W-:-:S03]  /*13470*/  LEA R86, P4, R40, R2, 0x2 ;  /* 0x0000000228567211 */ /* 0x000fc600078810ff */
[----:B------:R1:W-:Y:S01]  /*13480*/  STL.64 [R1+0xcb0], R6 ;  /* 0x000cb00601007387 */ /* 0x0003e20000100a00 */
[-C--:B------:R-:W-:Y:S02]  /*13490*/  LEA.HI.X.SX32 R91, R34, R0.reuse, 0x2, P6 ;  /* 0x00000000225b7211 */ /* 0x080fe400030f16ff */
[-C--:B------:R-:W-:Y:S01]  /*134a0*/  LEA.HI.X.SX32 R89, R38, R0.reuse, 0x2, P5 ;  /* 0x0000000026597211 */ /* 0x080fe200028f16ff */
[----:B------:R-:W4:Y:S01]  /*134b0*/  LDL.LU R32, [R1+0x484] ;  /* 0x0004840001207983 */ /* 0x000f220000300800 */
[----:B------:R-:W-:-:S03]  /*134c0*/  LEA.HI.X.SX32 R87, R40, R0, 0x2, P4 ;  /* 0x0000000028577211 */ /* 0x000fc600020f16ff */
[----:B------:R-:W4:Y:S04]  /*134d0*/  LDL.LU R34, [R1+0x488] ;  /* 0x0004880001227983 */ /* 0x000f280000300800 */
[----:B------:R-:W4:Y:S04]  /*134e0*/  LDL.LU R38, [R1+0x48c] ;  /* 0x00048c0001267983 */ /* 0x000f280000300800 */
[----:B------:R-:W4:Y:S01]  /*134f0*/  LDL.LU R40, [R1+0x490] ;  /* 0x0004900001287983 */ /* 0x000f220000300800 */
[----:B--2---:R-:W-:-:S04]  /*13500*/  LEA R4, P3, R41, R2, 0x2 ;  /* 0x0000000229047211 */ /* 0x004fc800078610ff */
[----:B------:R-:W-:Y:S02]  /*13510*/  LEA.HI.X.SX32 R5, R41, R0, 0x2, P3 ;  /* 0x0000000029057211 */ /* 0x000fe400018f16ff */
[----:B---3--:R-:W-:-:S03]  /*13520*/  LEA R84, P2, R47, R2, 0x2 ;  /* 0x000000022f547211 */ /* 0x008fc600078410ff */
[----:B------:R2:W-:Y:S01]  /*13530*/  STL.64 [R1+0xcb8], R4 ;  /* 0x000cb80401007387 */ /* 0x0005e20000100a00 */
[C---:B------:R-:W-:Y:S02]  /*13540*/  LEA R82, P1, R46.reuse, R2, 0x2 ;  /* 0x000000022e527211 */ /* 0x040fe400078210ff */
[-C--:B------:R-:W-:Y:S02]  /*13550*/  LEA.HI.X.SX32 R85, R47, R0.reuse, 0x2, P2 ;  /* 0x000000002f557211 */ /* 0x080fe400010f16ff */
[----:B------:R-:W3:Y:S01]  /*13560*/  LDL.LU R47, [R1+0x494] ;  /* 0x00049400012f7983 */ /* 0x000ee20000300800 */
[----:B------:R-:W-:-:S03]  /*13570*/  LEA.HI.X.SX32 R83, R46, R0, 0x2, P1 ;  /* 0x000000002e537211 */ /* 0x000fc600008f16ff */
[----:B------:R-:W3:Y:S01]  /*13580*/  LDL.LU R46, [R1+0x498] ;  /* 0x00049800012e7983 */ /* 0x000ee20000300800 */
[CC--:B------:R-:W-:Y:S02]  /*13590*/  LEA R80, P0, R45.reuse, R2.reuse, 0x2 ;  /* 0x000000022d507211 */ /* 0x0c0fe400078010ff */
[C---:B-1----:R-:W-:Y:S02]  /*135a0*/  LEA R6, P6, R42.reuse, R2, 0x2 ;  /* 0x000000022a067211 */ /* 0x042fe400078c10ff */
[-C--:B------:R-:W-:Y:S02]  /*135b0*/  LEA.HI.X.SX32 R81, R45, R0.reuse, 0x2, P0 ;  /* 0x000000002d517211 */ /* 0x080fe400000f16ff */
[----:B------:R-:W3:Y:S01]  /*135c0*/  LDL.LU R45, [R1+0x49c] ;  /* 0x00049c00012d7983 */ /* 0x000ee20000300800 */
[----:B------:R-:W-:Y:S02]  /*135d0*/  LEA.HI.X.SX32 R7, R42, R0, 0x2, P6 ;  /* 0x000000002a077211 */ /* 0x000fe400030f16ff */
[C---:B------:R-:W-:Y:S01]  /*135e0*/  LEA R78, P5, R43.reuse, R2, 0x2 ;  /* 0x000000022b4e7211 */ /* 0x040fe200078a10ff */
[----:B------:R-:W3:Y:S03]  /*135f0*/  LDL.LU R42, [R1+0x4a0] ;  /* 0x0004a000012a7983 */ /* 0x000ee60000300800 */
[----:B------:R-:W-:-:S02]  /*13600*/  LEA.HI.X.SX32 R79, R43, R0, 0x2, P5 ;  /* 0x000000002b4f7211 */ /* 0x000fc400028f16ff */
[C---:B------:R-:W-:Y:S01]  /*13610*/  LEA R76, P4, R39.reuse, R2, 0x2 ;  /* 0x00000002274c7211 */ /* 0x040fe200078810ff */
[----:B------:R1:W-:Y:S03]  /*13620*/  STL.64 [R1+0xcc0], R6 ;  /* 0x000cc00601007387 */ /* 0x0003e60000100a00 */
[----:B------:R-:W-:Y:S01]  /*13630*/  LEA.HI.X.SX32 R77, R39, R0, 0x2, P4 ;  /* 0x00000000274d7211 */ /* 0x000fe200020f16ff */
[----:B------:R-:W3:Y:S01]  /*13640*/  LDL.LU R43, [R1+0x4a4] ;  /* 0x0004a400012b7983 */ /* 0x000ee20000300800 */
[-C--:B----4-:R-:W-:Y:S02]  /*13650*/  LEA R74, P3, R36, R2.reuse, 0x2 ;  /* 0x00000002244a7211 */ /* 0x090fe400078610ff */
[C---:B--2---:R-:W-:Y:S01]  /*13660*/  LEA R4, P2, R37.reuse, R2, 0x2 ;  /* 0x0000000225047211 */ /* 0x044fe200078410ff */
[----:B------:R-:W2:Y:S04]  /*13670*/  LDL.LU R41, [R1+0x4a8] ;  /* 0x0004a80001297983 */ /* 0x000ea80000300800 */
[----:B------:R-:W4:Y:S01]  /*13680*/  LDL.LU R39, [R1+0x4ac] ;  /* 0x0004ac0001277983 */ /* 0x000f220000300800 */
[----:B------:R-:W-:-:S02]  /*13690*/  LEA.HI.X.SX32 R5, R37, R0, 0x2, P2 ;  /* 0x0000000025057211 */ /* 0x000fc400010f16ff */
[----:B------:R-:W-:Y:S02]  /*136a0*/  LEA R72, P1, R35, R2, 0x2 ;  /* 0x0000000223487211 */ /* 0x000fe400078210ff */
[----:B------:R-:W-:Y:S02]  /*136b0*/  LEA.HI.X.SX32 R75, R36, R0, 0x2, P3 ;  /* 0x00000000244b7211 */ /* 0x000fe400018f16ff */
[----:B------:R-:W-:Y:S01]  /*136c0*/  LEA R70, P0, R33, R2, 0x2 ;  /* 0x0000000221467211 */ /* 0x000fe200078010ff */
[----:B------:R-:W2:Y:S01]  /*136d0*/  LDL.LU R36, [R1+0x4b0] ;  /* 0x0004b00001247983 */ /* 0x000ea20000300800 */
[----:B------:R-:W-:-:S03]  /*136e0*/  LEA.HI.X.SX32 R73, R35, R0, 0x2, P1 ;  /* 0x0000000023497211 */ /* 0x000fc600008f16ff */
[----:B------:R-:W2:Y:S01]  /*136f0*/  LDL.LU R37, [R1+0x4b4] ;  /* 0x0004b40001257983 */ /* 0x000ea20000300800 */
[----:B------:R-:W-:-:S03]  /*13700*/  LEA.HI.X.SX32 R71, R33, R0, 0x2, P0 ;  /* 0x0000000021477211 */ /* 0x000fc600000f16ff */
[----:B------:R1:W-:Y:S04]  /*13710*/  STL.64 [R1+0xcc8], R4 ;  /* 0x000cc80401007387 */ /* 0x0003e80000100a00 */
[----:B------:R-:W2:Y:S04]  /*13720*/  LDL.LU R35, [R1+0x4b8] ;  /* 0x0004b80001237983 */ /* 0x000ea80000300800 */
[----:B------:R-:W2:Y:S01]  /*13730*/  LDL.LU R33, [R1+0x4bc] ;  /* 0x0004bc0001217983 */ /* 0x000ea20000300800 */
[-C--:B-1----:R-:W-:Y:S02]  /*13740*/  LEA R6, P5, R31, R2.reuse, 0x2 ;  /* 0x000000021f067211 */ /* 0x082fe400078a10ff */
[----:B------:R-:W-:-:S02]  /*13750*/  LEA R68, P6, R30, R2, 0x2 ;  /* 0x000000021e447211 */ /* 0x000fc400078c10ff */
[----:B------:R-:W-:Y:S02]  /*13760*/  LEA.HI.X.SX32 R7, R31, R0, 0x2, P5 ;  /* 0x000000001f077211 */ /* 0x000fe400028f16ff */
[C---:B------:R-:W-:Y:S02]  /*13770*/  LEA R66, P4, R29.reuse, R2, 0x2 ;  /* 0x000000021d427211 */ /* 0x040fe400078810ff */
[-C--:B------:R-:W-:Y:S02]  /*13780*/  LEA.HI.X.SX32 R69, R30, R0.reuse, 0x2, P6 ;  /* 0x000000001e457211 */ /* 0x080fe400030f16ff */
[----:B------:R-:W2:Y:S01]  /*13790*/  LDL.LU R30, [R1+0x4c0] ;  /* 0x0004c000011e7983 */ /* 0x000ea20000300800 */
[----:B------:R-:W-:-:S03]  /*137a0*/  LEA.HI.X.SX32 R67, R29, R0, 0x2, P4 ;  /* 0x000000001d437211 */ /* 0x000fc600020f16ff */
[----:B------:R-:W2:Y:S04]  /*137b0*/  LDL.LU R31, [R1+0x4c4] ;  /* 0x0004c400011f7983 */ /* 0x000ea80000300800 */
[----:B------:R3:W-:Y:S01]  /*137c0*/  STL.64 [R1+0xcd0], R6 ;  /* 0x000cd00601007387 */ /* 0x0007e20000100a00 */
[----:B------:R-:W-:-:S03]  /*137d0*/  LEA R4, P1, R38, R2, 0x2 ;  /* 0x0000000226047211 */ /* 0x000fc600078210ff */
[----:B------:R-:W2:Y:S01]  /*137e0*/  LDL.LU R29, [R1+0x4c8] ;  /* 0x0004c800011d7983 */ /* 0x000ea20000300800 */
[----:B------:R-:W-:Y:S02]  /*137f0*/  LEA.HI.X.SX32 R5, R38, R0, 0x2, P1 ;  /* 0x0000000026057211 */ /* 0x000fe400008f16ff */
[C---:B------:R-:W-:Y:S01]  /*13800*/  LEA R60, P0, R40.reuse, R2, 0x2 ;  /* 0x00000002283c7211 */ /* 0x040fe200078010ff */
[----:B------:R-:W2:Y:S04]  /*13810*/  LDL.LU R27, [R1+0x4cc] ;  /* 0x0004cc00011b7983 */ /* 0x000ea80000300800 */
[----:B------:R-:W2:Y:S01]  /*13820*/  LDL.LU R24, [R1+0x4d0] ;  /* 0x0004d00001187983 */ /* 0x000ea20000300800 */
[----:B------:R-:W-:-:S03]  /*13830*/  LEA.HI.X.SX32 R61, R40, R0, 0x2, P0 ;  /* 0x00000000283d7211 */ /* 0x000fc600000f16ff */
[----:B------:R4:W-:Y:S01]  /*13840*/  STL.64 [R1+0xcd8], R4 ;  /* 0x000cd80401007387 */ /* 0x0009e20000100a00 */
[----:B------:R-:W-:-:S03]  /*13850*/  LEA R64, P3, R32, R2, 0x2 ;  /* 0x0000000220407211 */ /* 0x000fc600078610ff */
[----:B------:R-:W2:Y:S04]  /*13860*/  LDL.LU R25, [R1+0x4d4] ;  /* 0x0004d40001197983 */ /* 0x000ea80000300800 */
[----:B------:R-:W2:Y:S01]  /*13870*/  LDL.LU R23, [R1+0x4d8] ;  /* 0x0004d80001177983 */ /* 0x000ea20000300800 */
[----:B------:R-:W-:Y:S02]  /*13880*/  LEA.HI.X.SX32 R65, R32, R0, 0x2, P3 ;  /* 0x0000000020417211 */ /* 0x000fe400018f16ff */
[----:B---3--:R-:W-:-:S04]  /*13890*/  LEA R6, P4, R45, R2, 0x2 ;  /* 0x000000022d067211 */ /* 0x008fc800078810ff */
[----:B------:R-:W-:-:S05]  /*138a0*/  LEA.HI.X.SX32 R7, R45, R0, 0x2, P4 ;  /* 0x000000002d077211 */ /* 0x000fca00020f16ff */
[----:B------:R-:W-:Y:S04]  /*138b0*/  STL.64 [R1+0xce0], R6 ;  /* 0x000ce00601007387 */ /* 0x000fe80000100a00 */
[----:B------:R-:W3:Y:S01]  /*138c0*/  LDL.LU R21, [R1+0x4dc] ;  /* 0x0004dc0001157983 */ /* 0x000ee20000300800 */
[----:B------:R-:W-:-:S03]  /*138d0*/  LEA R54, P3, R42, R2, 0x2 ;  /* 0x000000022a367211 */ /* 0x000fc600078610ff */
[----:B------:R-:W3:Y:S04]  /*138e0*/  LDL.LU R17, [R1+0x4e0] ;  /* 0x0004e00001117983 */ /* 0x000ee80000300800 */
[----:B------:R-:W3:Y:S01]  /*138f0*/  LDL.LU R19, [R1+0x4e4] ;  /* 0x0004e40001137983 */ /* 0x000ee20000300800 */
[----:B----4-:R-:W-:-:S03]  /*13900*/  LEA R4, P0, R39, R2, 0x2 ;  /* 0x0000000227047211 */ /* 0x010fc600078010ff */
[----:B------:R-:W4:Y:S01]  /*13910*/  LDL.LU R16, [R1+0x4e8] ;  /* 0x0004e80001107983 */ /* 0x000f220000300800 */
[----:B------:R-:W-:-:S03]  /*13920*/  LEA.HI.X.SX32 R5, R39, R0, 0x2, P0 ;  /* 0x0000000027057211 */ /* 0x000fc600000f16ff */
[----:B------:R-:W4:Y:S01]  /*13930*/  LDL.LU R10, [R1+0x4ec] ;  /* 0x0004ec00010a7983 */ /* 0x000f220000300800 */
[----:B------:R-:W-:-:S03]  /*13940*/  LEA.HI.X.SX32 R55, R42, R0, 0x2, P3 ;  /* 0x000000002a377211 */ /* 0x000fc600018f16ff */
[----:B------:R-:W4:Y:S04]  /*13950*/  LDL.LU R13, [R1+0x4f0] ;  /* 0x0004f000010d7983 */ /* 0x000f280000300800 */
[----:B------:R1:W-:Y:S04]  /*13960*/  STL.64 [R1+0xce8], R4 ;  /* 0x000ce80401007387 */ /* 0x0003e80000100a00 */
[----:B------:R-:W4:Y:S04]  /*13970*/  LDL.LU R12, [R1+0x4f4] ;  /* 0x0004f400010c7983 */ /* 0x000f280000300800 */
[----:B------:R-:W4:Y:S01]  /*13980*/  LDL.LU R11, [R1+0x4f8] ;  /* 0x0004f800010b7983 */ /* 0x000f220000300800 */
[----:B--2---:R-:W-:-:S03]  /*13990*/  LEA R8, P3, R33, R2, 0x2 ;  /* 0x0000000221087211 */ /* 0x004fc600078610ff */
[----:B-1----:R-:W2:Y:S01]  /*139a0*/  LDL.LU R4, [R1+0x500] ;  /* 0x0005000001047983 */ /* 0x002ea20000300800 */
[----:B------:R-:W-:-:S03]  /*139b0*/  LEA.HI.X.SX32 R9, R33, R0, 0x2, P3 ;  /* 0x0000000021097211 */ /* 0x000fc600018f16ff */
[----:B------:R-:W2:Y:S04]  /*139c0*/  LDL.LU R6, [R1+0x508] ;  /* 0x0005080001067983 */ /* 0x000ea80000300800 */
[----:B------:R-:W2:Y:S04]  /*139d0*/  LDL.LU R7, [R1+0x510] ;  /* 0x0005100001077983 */ /* 0x000ea80000300800 */
[----:B------:R-:W2:Y:S04]  /*139e0*/  LDL.LU R5, [R1+0x518] ;  /* 0x0005180001057983 */ /* 0x000ea80000300800 */
[----:B------:R-:W2:Y:S04]  /*139f0*/  LDL.LU R3, [R1+0x524] ;  /* 0x0005240001037983 */ /* 0x000ea80000300800 */
[----:B------:R-:W2:Y:S04]  /*13a00*/  LDL.LU R245, [R1+0x528] ;  /* 0x0005280001f57983 */ /* 0x000ea80000300800 */
[----:B------:R3:W-:Y:S04]  /*13a10*/  STL.64 [R1+0xcf0], R8 ;  /* 0x000cf00801007387 */ /* 0x0007e80000100a00 */
[----:B------:R-:W2:Y:S04]  /*13a20*/  LDL.LU R247, [R1+0x520] ;  /* 0x0005200001f77983 */ /* 0x000ea80000300800 */
[----:B------:R-:W2:Y:S04]  /*13a30*/  LDL.LU R246, [R1+0x514] ;  /* 0x0005140001f67983 */ /* 0x000ea80000300800 */
[----:B------:R-:W2:Y:S01]  /*13a40*/  LDL.LU R252, [R1+0x50c] ;  /* 0x00050c0001fc7983 */ /* 0x000ea20000300800 */
[----:B------:R-:W-:-:S02]  /*13a50*/  LEA R62, P2, R34, R2, 0x2 ;  /* 0x00000002223e7211 */ /* 0x000fc400078410ff */
[----:B------:R-:W-:Y:S02]  /*13a60*/  LEA R58, P6, R47, R2, 0x2 ;  /* 0x000000022f3a7211 */ /* 0x000fe400078c10ff */
[----:B------:R-:W-:Y:S02]  /*13a70*/  LEA.HI.X.SX32 R63, R34, R0, 0x2, P2 ;  /* 0x00000000223f7211 */ /* 0x000fe400010f16ff */
[----:B------:R-:W-:Y:S02]  /*13a80*/  LEA R52, P2, R43, R2, 0x2 ;  /* 0x000000022b347211 */ /* 0x000fe400078410ff */
[----:B------:R-:W-:Y:S02]  /*13a90*/  LEA.HI.X.SX32 R59, R47, R0, 0x2, P6 ;  /* 0x000000002f3b7211 */ /* 0x000fe400030f16ff */
[-C--:B------:R-:W-:Y:S02]  /*13aa0*/  LEA R56, P5, R46, R2.reuse, 0x2 ;  /* 0x000000022e387211 */ /* 0x080fe400078a10ff */
[----:B------:R-:W-:-:S02]  /*13ab0*/  LEA R48, P6, R36, R2, 0x2 ;  /* 0x0000000224307211 */ /* 0x000fc400078c10ff */
[----:B------:R-:W-:Y:S02]  /*13ac0*/  LEA.HI.X.SX32 R53, R43, R0, 0x2, P2 ;  /* 0x000000002b357211 */ /* 0x000fe400010f16ff */
[-C--:B------:R-:W-:Y:S02]  /*13ad0*/  LEA R50, P1, R41, R2.reuse, 0x2 ;  /* 0x0000000229327211 */ /* 0x080fe400078210ff */
[----:B------:R-:W-:Y:S02]  /*13ae0*/  LEA R42, P2, R30, R2, 0x2 ;  /* 0x000000021e2a7211 */ /* 0x000fe400078410ff */
[-C--:B------:R-:W-:Y:S02]  /*13af0*/  LEA.HI.X.SX32 R57, R46, R0.reuse, 0x2, P5 ;  /* 0x000000002e397211 */ /* 0x080fe400028f16ff */
[----:B------:R-:W-:Y:S02]  /*13b00*/  LEA.HI.X.SX32 R49, R36, R0, 0x2, P6 ;  /* 0x0000000024317211 */ /* 0x000fe400030f16ff */
[----:B------:R-:W-:-:S02]  /*13b10*/  LEA R46, P5, R37, R2, 0x2 ;  /* 0x00000002252e7211 */ /* 0x000fc400078a10ff */
[----:B------:R-:W-:Y:S02]  /*13b20*/  LEA.HI.X.SX32 R51, R41, R0, 0x2, P1 ;  /* 0x0000000029337211 */ /* 0x000fe400008f16ff */
[----:B------:R-:W-:Y:S02]  /*13b30*/  LEA R14, P6, R27, R2, 0x2 ;  /* 0x000000021b0e7211 */ /* 0x000fe400078c10ff */
[----:B------:R-:W-:Y:S02]  /*13b40*/  LEA.HI.X.SX32 R43, R30, R0, 0x2, P2 ;  /* 0x000000001e2b7211 */ /* 0x000fe400010f16ff */
[----:B------:R-:W-:Y:S02]  /*13b50*/  LEA R40, P1, R31, R2, 0x2 ;  /* 0x000000021f287211 */ /* 0x000fe400078210ff */
[-C--:B------:R-:W-:Y:S02]  /*13b60*/  LEA.HI.X.SX32 R47, R37, R0.reuse, 0x2, P5 ;  /* 0x00000000252f7211 */ /* 0x080fe400028f16ff */
[----:B------:R-:W-:-:S02]  /*13b70*/  LEA.HI.X.SX32 R15, R27, R0, 0x2, P6 ;  /* 0x000000001b0f7211 */ /* 0x000fc400030f16ff */
[C---:B------:R-:W-:Y:S02]  /*13b80*/  LEA R36, P5, R24.reuse, R2, 0x2 ;  /* 0x0000000218247211 */ /* 0x040fe400078a10ff */
[-C--:B------:R-:W-:Y:S01]  /*13b90*/  LEA.HI.X.SX32 R41, R31, R0.reuse, 0x2, P1 ;  /* 0x000000001f297211 */ /* 0x080fe200008f16ff */
[----:B------:R4:W-:Y:S01]  /*13ba0*/  STL.64 [R1+0xd00], R14 ;  /* 0x000d000e01007387 */ /* 0x0009e20000100a00 */
[----:B------:R-:W-:Y:S02]  /*13bb0*/  LEA.HI.X.SX32 R37, R24, R0, 0x2, P5 ;  /* 0x0000000018257211 */ /* 0x000fe400028f16ff */
[-C--:B------:R-:W-:Y:S02]  /*13bc0*/  LEA R44, P4, R35, R2.reuse, 0x2 ;  /* 0x00000002232c7211 */ /* 0x080fe400078810ff */
[----:B------:R-:W-:Y:S02]  /*13bd0*/  LEA R38, P0, R29, R2, 0x2 ;  /* 0x000000021d267211 */ /* 0x000fe400078010ff */
[----:B------:R-:W-:-:S02]  /*13be0*/  LEA.HI.X.SX32 R45, R35, R0, 0x2, P4 ;  /* 0x00000000232d7211 */ /* 0x000fc400020f16ff */
[----:B------:R-:W-:Y:S02]  /*13bf0*/  LEA R34, P4, R25, R2, 0x2 ;  /* 0x0000000219227211 */ /* 0x000fe400078810ff */
[-C--:B------:R-:W-:Y:S02]  /*13c00*/  LEA.HI.X.SX32 R39, R29, R0.reuse, 0x2, P0 ;  /* 0x000000001d277211 */ /* 0x080fe400000f16ff */
[----:B------:R-:W-:Y:S02]  /*13c10*/  LEA.HI.X.SX32 R35, R25, R0, 0x2, P4 ;  /* 0x0000000019237211 */ /* 0x000fe400020f16ff */
[----:B------:R-:W-:-:S04]  /*13c20*/  LEA R32, P3, R23, R2, 0x2 ;  /* 0x0000000217207211 */ /* 0x000fc800078610ff */
[----:B------:R-:W-:Y:S01]  /*13c30*/  LEA.HI.X.SX32 R33, R23, R0, 0x2, P3 ;  /* 0x0000000017217211 */ /* 0x000fe200018f16ff */
[----:B------:R-:W-:Y:S02]  /*13c40*/  IMAD R250, R250, c[0x0][0x184], RZ ;  /* 0x00006100fafa7a24 */ /* 0x000fe400078e02ff */
[----:B------:R-:W-:Y:S01]  /*13c50*/  IMAD.MOV.U32 R231, RZ, RZ, c[0x0][0x188] ;  /* 0x00006200ffe77624 */ /* 0x000fe200078e00ff */
[----:B---3--:R-:W-:-:S04]  /*13c60*/  LEA R8, P2, R21, R2, 0x2 ;  /* 0x0000000215087211 */ /* 0x008fc800078410ff */
[----:B------:R-:W-:Y:S02]  /*13c70*/  LEA.HI.X.SX32 R9, R21, R0, 0x2, P2 ;  /* 0x0000000015097211 */ /* 0x000fe400010f16ff */
[----:B------:R-:W-:-:S03]  /*13c80*/  LEA R30, P1, R17, R2, 0x2 ;  /* 0x00000002111e7211 */ /* 0x000fc600078210ff */
[----:B------:R2:W-:Y:S01]  /*13c90*/  STL.64 [R1+0xd08], R8 ;  /* 0x000d080801007387 */ /* 0x0005e20000100a00 */
[----:B------:R-:W-:Y:S02]  /*13ca0*/  LEA.HI.X.SX32 R31, R17, R0, 0x2, P1 ;  /* 0x00000000111f7211 */ /* 0x000fe400008f16ff */
[----:B----4-:R-:W-:-:S04]  /*13cb0*/  LEA R14, P5, R10, R2, 0x2 ;  /* 0x000000020a0e7211 */ /* 0x010fc800078a10ff */
[----:B------:R-:W-:-:S05]  /*13cc0*/  LEA.HI.X.SX32 R15, R10, R0, 0x2, P5 ;  /* 0x000000000a0f7211 */ /* 0x000fca00028f16ff */
[----:B------:R-:W-:Y:S01]  /*13cd0*/  STL.64 [R1+0xd10], R14 ;  /* 0x000d100e01007387 */ /* 0x000fe20000100a00 */
[----:B--2---:R-:W-:-:S04]  /*13ce0*/  LEA R8, P1, R4, R2, 0x2 ;  /* 0x0000000204087211 */ /* 0x004fc800078210ff */
[----:B------:R-:W-:-:S05]  /*13cf0*/  LEA.HI.X.SX32 R9, R4, R0, 0x2, P1 ;  /* 0x0000000004097211 */ /* 0x000fca00008f16ff */
[----:B------:R1:W-:Y:S01]  /*13d00*/  STL.64 [R1+0xd18], R8 ;  /* 0x000d180801007387 */ /* 0x0003e20000100a00 */
[-C--:B------:R-:W-:Y:S02]  /*13d10*/  LEA R28, P0, R19, R2.reuse, 0x2 ;  /* 0x00000002131c7211 */ /* 0x080fe400078010ff */
[-C--:B------:R-:W-:Y:S01]  /*13d20*/  LEA R26, P6, R16, R2.reuse, 0x2 ;  /* 0x00000002101a7211 */ /* 0x080fe200078c10ff */
[----:B------:R-:W2:Y:S01]  /*13d30*/  LDL.LU R233, [R1+0x51c] ;  /* 0x00051c0001e97983 */ /* 0x000ea20000300800 */
[----:B-1----:R-:W-:-:S03]  /*13d40*/  LEA R8, P1, R246, R2, 0x2 ;  /* 0x00000002f6087211 */ /* 0x002fc600078210ff */
[----:B------:R-:W3:Y:S01]  /*13d50*/  LDL.LU R234, [R1+0x53c] ;  /* 0x00053c0001ea7983 */ /* 0x000ee20000300800 */
[----:B------:R-:W-:-:S03]  /*13d60*/  LEA.HI.X.SX32 R9, R246, R0, 0x2, P1 ;  /* 0x00000000f6097211 */ /* 0x000fc600008f16ff */
[----:B------:R-:W4:Y:S04]  /*13d70*/  LDL.LU R236, [R1+0x84] ;  /* 0x0000840001ec7983 */ /* 0x000f280000300800 */
[----:B------:R-:W1:Y:S01]  /*13d80*/  S2R R246, SR_TID.X ;  /* 0x0000000000f67919 */ /* 0x000e620000002100 */
[----:B------:R-:W-:Y:S02]  /*13d90*/  LEA R24, P4, R13, R2, 0x2 ;  /* 0x000000020d187211 */ /* 0x000fe400078810ff */
[----:B------:R-:W-:Y:S01]  /*13da0*/  LEA.HI.X.SX32 R29, R19, R0, 0x2, P0 ;  /* 0x00000000131d7211 */ /* 0x000fe200000f16ff */
[----:B------:R-:W4:Y:S01]  /*13db0*/  LDL.LU R237, [R1+0x8c] ;  /* 0x00008c0001ed7983 */ /* 0x000f220000300800 */
[-C--:B------:R-:W-:Y:S02]  /*13dc0*/  LEA R18, P0, R6, R2.reuse, 0x2 ;  /* 0x0000000206127211 */ /* 0x080fe400078010ff */
[----:B------:R-:W-:Y:S01]  /*13dd0*/  LEA R20, P2, R11, R2, 0x2 ;  /* 0x000000020b147211 */ /* 0x000fe200078410ff */
[----:B------:R-:W4:Y:S01]  /*13de0*/  LDL.LU R238, [R1+0x94] ;  /* 0x0000940001ee7983 */ /* 0x000f220000300800 */
[----:B------:R-:W-:-:S02]  /*13df0*/  LEA.HI.X.SX32 R27, R16, R0, 0x2, P6 ;  /* 0x00000000101b7211 */ /* 0x000fc400030f16ff */
[----:B------:R-:W-:Y:S02]  /*13e00*/  LEA.HI.X.SX32 R25, R13, R0, 0x2, P4 ;  /* 0x000000000d197211 */ /* 0x000fe400020f16ff */
[-C--:B------:R-:W-:Y:S02]  /*13e10*/  LEA R16, P6, R7, R2.reuse, 0x2 ;  /* 0x0000000207107211 */ /* 0x080fe400078c10ff */
[----:B------:R-:W-:Y:S02]  /*13e20*/  LEA R186, P4, R3, R2, 0x2 ;  /* 0x0000000203ba7211 */ /* 0x000fe400078810ff */
[-C--:B------:R-:W-:Y:S02]  /*13e30*/  LEA.HI.X.SX32 R19, R6, R0.reuse, 0x2, P0 ;  /* 0x0000000006137211 */ /* 0x080fe400000f16ff */
[----:B------:R-:W-:Y:S02]  /*13e40*/  LEA.HI.X.SX32 R21, R11, R0, 0x2, P2 ;  /* 0x000000000b157211 */ /* 0x000fe400010f16ff */
[----:B------:R-:W-:-:S02]  /*13e50*/  LEA R184, P0, R252, R2, 0x2 ;  /* 0x00000002fcb87211 */ /* 0x000fc400078010ff */
[----:B-1----:R-:W-:Y:S02]  /*13e60*/  SHF.R.U32.HI R232, RZ, 0x6, R246 ;  /* 0x00000006ffe87819 */ /* 0x002fe400000116f6 */
[-C--:B------:R-:W-:Y:S02]  /*13e70*/  LEA R22, P3, R12, R2.reuse, 0x2 ;  /* 0x000000020c167211 */ /* 0x080fe400078610ff */
[-C--:B------:R-:W-:Y:S02]  /*13e80*/  LEA R14, P5, R5, R2.reuse, 0x2 ;  /* 0x00000002050e7211 */ /* 0x080fe400078a10ff */
[----:B------:R-:W-:Y:S02]  /*13e90*/  LEA R10, P2, R247, R2, 0x2 ;  /* 0x00000002f70a7211 */ /* 0x000fe400078410ff */
[-C--:B------:R-:W-:Y:S02]  /*13ea0*/  LEA.HI.X.SX32 R17, R7, R0.reuse, 0x2, P6 ;  /* 0x0000000007117211 */ /* 0x080fe400030f16ff */
[----:B------:R-:W-:-:S02]  /*13eb0*/  LEA.HI.X.SX32 R187, R3, R0, 0x2, P4 ;  /* 0x0000000003bb7211 */ /* 0x000fc400020f16ff */
[----:B------:R-:W-:Y:S02]  /*13ec0*/  SGXT.U32 R232, R232, 0x1 ;  /* 0x00000001e8e8781a */ /* 0x000fe40000000000 */
[----:B------:R-:W-:Y:S02]  /*13ed0*/  LEA R6, P6, R249, R2, 0x2 ;  /* 0x00000002f9067211 */ /* 0x000fe400078c10ff */
[-C--:B------:R-:W-:Y:S01]  /*13ee0*/  LEA.HI.X.SX32 R185, R252, R0.reuse, 0x2, P0 ;  /* 0x00000000fcb97211 */ /* 0x080fe200000f16ff */
[----:B------:R-:W-:Y:S01]  /*13ef0*/  STL.64 [R1+0xd20], R186 ;  /* 0x000d20ba01007387 */ /* 0x000fe20000100a00 */
[-C--:B------:R-:W-:Y:S02]  /*13f00*/  LEA.HI.X.SX32 R23, R12, R0.reuse, 0x2, P3 ;  /* 0x000000000c177211 */ /* 0x080fe400018f16ff */
[-C--:B------:R-:W-:Y:S02]  /*13f10*/  LEA.HI.X.SX32 R15, R5, R0.reuse, 0x2, P5 ;  /* 0x00000000050f7211 */ /* 0x080fe400028f16ff */
[----:B------:R-:W-:Y:S01]  /*13f20*/  LEA.HI.X.SX32 R11, R247, R0, 0x2, P2 ;  /* 0x00000000f70b7211 */ /* 0x000fe200010f16ff */
[----:B------:R-:W-:Y:S01]  /*13f30*/  IMAD R247, R232, c[0x0][0x188], RZ ;  /* 0x00006200e8f77a24 */ /* 0x000fe200078e02ff */
[----:B------:R-:W-:-:S02]  /*13f40*/  LEA R12, P3, R245, R2, 0x2 ;  /* 0x00000002f50c7211 */ /* 0x000fc400078610ff */
[----:B------:R-:W-:Y:S02]  /*13f50*/  LEA R4, P5, R248, R2, 0x2 ;  /* 0x00000002f8047211 */ /* 0x000fe400078a10ff */
[----:B------:R-:W-:Y:S02]  /*13f60*/  LEA.HI.X.SX32 R7, R249, R0, 0x2, P6 ;  /* 0x00000000f9077211 */ /* 0x000fe400030f16ff */
[----:B------:R-:W-:Y:S01]  /*13f70*/  LEA R2, P4, R251, R2, 0x2 ;  /* 0x00000002fb027211 */ /* 0x000fe200078810ff */
[----:B------:R-:W4:Y:S01]  /*13f80*/  LDL.LU R249, [R1+0x13d0] ;  /* 0x0013d00001f97983 */ /* 0x000f220000300800 */
[----:B------:R-:W-:Y:S01]  /*13f90*/  IMAD R246, R232, c[0x0][0x188], RZ ;  /* 0x00006200e8f67a24 */ /* 0x000fe200078e02ff */
[----:B------:R-:W-:Y:S02]  /*13fa0*/  LEA.HI.X.SX32 R5, R248, R0, 0x2, P5 ;  /* 0x00000000f8057211 */ /* 0x000fe400028f16ff */
[----:B------:R-:W4:Y:S01]  /*13fb0*/  LDL.LU R239, [R1+0x9c] ;  /* 0x00009c0001ef7983 */ /* 0x000f220000300800 */
[----:B------:R-:W-:Y:S01]  /*13fc0*/  IMAD R247, R231, 0x2, R247 ;  /* 0x00000002e7f77824 */ /* 0x000fe200078e02f7 */
[----:B------:R-:W-:-:S02]  /*13fd0*/  LEA R248, P0, R250, c[0x0][0x160], 0x2 ;  /* 0x00005800faf87a11 */ /* 0x000fc400078010ff */
[----:B------:R1:W-:Y:S01]  /*13fe0*/  STL.64 [R1+0xd28], R184 ;  /* 0x000d28b801007387 */ /* 0x0003e20000100a00 */
[-C--:B------:R-:W-:Y:S01]  /*13ff0*/  LEA.HI.X.SX32 R3, R251, R0.reuse, 0x2, P4 ;  /* 0x00000000fb037211 */ /* 0x080fe200020f16ff */
[C---:B------:R-:W-:Y:S02]  /*14000*/  IMAD R235, R232.reuse, c[0x0][0x188], RZ ;  /* 0x00006200e8eb7a24 */ /* 0x040fe400078e02ff */
[----:B------:R-:W4:Y:S01]  /*14010*/  LDL.LU R242, [R1+0xf0] ;  /* 0x0000f00001f27983 */ /* 0x000f220000300800 */
[----:B------:R-:W-:Y:S01]  /*14020*/  IMAD R232, R232, c[0x0][0x188], RZ ;  /* 0x00006200e8e87a24 */ /* 0x000fe200078e02ff */
[----:B------:R-:W-:Y:S01]  /*14030*/  LEA.HI.X.SX32 R13, R245, R0, 0x2, P3 ;  /* 0x00000000f50d7211 */ /* 0x000fe200018f16ff */
[----:B------:R-:W-:Y:S01]  /*14040*/  IMAD R246, R231, 0x2, R246 ;  /* 0x00000002e7f67824 */ /* 0x000fe200078e02f6 */
[----:B------:R-:W4:Y:S01]  /*14050*/  LDL.LU R251, [R1+0x13cc] ;  /* 0x0013cc0001fb7983 */ /* 0x000f220000300800 */
[----:B------:R-:W-:-:S03]  /*14060*/  LEA.HI.X.SX32 R0, R250, c[0x0][0x164], 0x2, P0 ;  /* 0x00005900fa007a11 */ /* 0x000fc600000f16ff */
[----:B------:R-:W4:Y:S01]  /*14070*/  LDL.LU R243, [R1+0xf4] ;  /* 0x0000f40001f37983 */ /* 0x000f220000300800 */
[----:B------:R-:W-:-:S03]  /*14080*/  LEA R214, P6, R247, R248, 0x2 ;  /* 0x000000f8f7d67211 */ /* 0x000fc600078c10ff */
[----:B------:R-:W4:Y:S01]  /*14090*/  LDL.LU R244, [R1+0x414] ;  /* 0x0004140001f47983 */ /* 0x000f220000300800 */
[----:B------:R-:W-:Y:S01]  /*140a0*/  IMAD R246, R231, 0x2, R246 ;  /* 0x00000002e7f67824 */ /* 0x000fe200078e02f6 */
[----:B-1----:R-:W-:Y:S02]  /*140b0*/  LEA R184, P0, R232, R248, 0x2 ;  /* 0x000000f8e8b87211 */ /* 0x002fe400078010ff */
[----:B------:R-:W4:Y:S01]  /*140c0*/  LDL.LU R245, [R1+0x410] ;  /* 0x0004100001f57983 */ /* 0x000f220000300800 */
[----:B------:R-:W-:-:S03]  /*140d0*/  LEA.HI.X.SX32 R215, R247, R0, 0x2, P6 ;  /* 0x00000000f7d77211 */ /* 0x000fc600030f16ff */
[----:B------:R-:W4:Y:S01]  /*140e0*/  LDL.LU R241, [R1+0x40c] ;  /* 0x00040c0001f17983 */ /* 0x000f220000300800 */
[----:B------:R-:W-:-:S03]  /*140f0*/  LEA.HI.X.SX32 R185, R232, R0, 0x2, P0 ;  /* 0x00000000e8b97211 */ /* 0x000fc600000f16ff */
[----:B------:R-:W4:Y:S01]  /*14100*/  LDL.LU R247, [R1+0x408] ;  /* 0x0004080001f77983 */ /* 0x000f220000300800 */
[----:B------:R-:W-:-:S03]  /*14110*/  LEA R186, P1, R246, R248, 0x2 ;  /* 0x000000f8f6ba7211 */ /* 0x000fc600078210ff */
[----:B------:R1:W-:Y:S01]  /*14120*/  STL.64 [R1+0xe0], R184 ;  /* 0x0000e0b801007387 */ /* 0x0003e20000100a00 */
[----:B------:R-:W-:-:S03]  /*14130*/  LEA.HI.X.SX32 R187, R246, R0, 0x2, P1 ;  /* 0x00000000f6bb7211 */ /* 0x000fc600008f16ff */
[----:B------:R-:W4:Y:S01]  /*14140*/  LDL.LU R246, [R1+0x30c] ;  /* 0x00030c0001f67983 */ /* 0x000f220000300800 */
[----:B------:R-:W-:-:S04]  /*14150*/  IMAD R235, R231, 0x2, R235 ;  /* 0x00000002e7eb7824 */ /* 0x000fc800078e02eb */
[----:B------:R-:W-:-:S04]  /*14160*/  IMAD R235, R231, 0x2, R235 ;  /* 0x00000002e7eb7824 */ /* 0x000fc800078e02eb */
[----:B------:R-:W-:-:S05]  /*14170*/  IMAD R235, R231, 0x2, R235 ;  /* 0x00000002e7eb7824 */ /* 0x000fca00078e02eb */
[C---:B------:R-:W-:Y:S01]  /*14180*/  LEA R216, P2, R235.reuse, R248, 0x2 ;  /* 0x000000f8ebd87211 */ /* 0x040fe200078410ff */
[----:B------:R-:W-:Y:S03]  /*14190*/  STL.64 [R1+0xd8], R214 ;  /* 0x0000d8d601007387 */ /* 0x000fe60000100a00 */
[----:B------:R-:W-:Y:S02]  /*141a0*/  LEA.HI.X.SX32 R217, R235, R0, 0x2, P2 ;  /* 0x00000000ebd97211 */ /* 0x000fe400010f16ff */
[----:B------:R-:W4:Y:S04]  /*141b0*/  LDL.LU R235, [R1+0x420] ;  /* 0x0004200001eb7983 */ /* 0x000f280000300800 */
[----:B------:R1:W-:Y:S04]  /*141c0*/  STL.64 [R1+0xd0], R186 ;  /* 0x0000d0ba01007387 */ /* 0x0003e80000100a00 */
[----:B------:R-:W-:Y:S01]  /*141d0*/  STL.64 [R1+0xc8], R216 ;  /* 0x0000c8d801007387 */ /* 0x000fe20000100a00 */
[----:B--2---:R-:W-:-:S04]  /*141e0*/  LEA R188, P3, R233, R248, 0x2 ;  /* 0x000000f8e9bc7211 */ /* 0x004fc800078610ff */
[----:B------:R-:W-:-:S05]  /*141f0*/  LEA.HI.X.SX32 R189, R233, R0, 0x2, P3 ;  /* 0x00000000e9bd7211 */ /* 0x000fca00018f16ff */
[----:B------:R2:W-:Y:S01]  /*14200*/  STL.64 [R1+0xc0], R188 ;  /* 0x0000c0bc01007387 */ /* 0x0005e20000100a00 */
[-C--:B---3--:R-:W-:Y:S02]  /*14210*/  LEA R218, P5, R234, R248.reuse, 0x2 ;  /* 0x000000f8eada7211 */ /* 0x088fe400078a10ff */
[----:B----4-:R-:W-:Y:S02]  /*14220*/  LEA R190, P4, R236, R248, 0x2 ;  /* 0x000000f8ecbe7211 */ /* 0x010fe400078810ff */
[-C--:B------:R-:W-:Y:S02]  /*14230*/  LEA.HI.X.SX32 R219, R234, R0.reuse, 0x2, P5 ;  /* 0x00000000eadb7211 */ /* 0x080fe400028f16ff */
[----:B------:R-:W-:Y:S02]  /*14240*/  LEA.HI.X.SX32 R191, R236, R0, 0x2, P4 ;  /* 0x00000000ecbf7211 */ /* 0x000fe400020f16ff */
[-C--:B------:R-:W-:Y:S01]  /*14250*/  LEA R220, P0, R237, R248.reuse, 0x2 ;  /* 0x000000f8eddc7211 */ /* 0x080fe200078010ff */
[----:B------:R-:W-:Y:S01]  /*14260*/  STL.64 [R1+0xb8], R218 ;  /* 0x0000b8da01007387 */ /* 0x000fe20000100a00 */
[----:B------:R-:W-:-:S03]  /*14270*/  LEA R192, P1, R238, R248, 0x2 ;  /* 0x000000f8eec07211 */ /* 0x000fc600078210ff */
[----:B------:R3:W-:Y:S01]  /*14280*/  STL.64 [R1+0xb0], R190 ;  /* 0x0000b0be01007387 */ /* 0x0007e20000100a00 */
[-C--:B------:R-:W-:Y:S02]  /*14290*/  LEA.HI.X.SX32 R221, R237, R0.reuse, 0x2, P0 ;  /* 0x00000000eddd7211 */ /* 0x080fe400000f16ff */
[----:B------:R-:W-:Y:S01]  /*142a0*/  LEA.HI.X.SX32 R193, R238, R0, 0x2, P1 ;  /* 0x00000000eec17211 */ /* 0x000fe200008f16ff */
[----:B------:R-:W4:Y:S04]  /*142b0*/  LDL.LU R236, [R1+0x41c] ;  /* 0x00041c0001ec7983 */ /* 0x000f280000300800 */
[----:B------:R-:W2:Y:S04]  /*142c0*/  LDL.LU R237, [R1+0x418] ;  /* 0x0004180001ed7983 */ /* 0x000ea80000300800 */
[----:B------:R-:W-:Y:S04]  /*142d0*/  STL.64 [R1+0xa8], R220 ;  /* 0x0000a8dc01007387 */ /* 0x000fe80000100a00 */
[----:B------:R-:W3:Y:S04]  /*142e0*/  LDL.LU R238, [R1+0x42c] ;  /* 0x00042c0001ee7983 */ /* 0x000ee80000300800 */
[----:B------:R1:W-:Y:S01]  /*142f0*/  STL.64 [R1+0xa0], R192 ;  /* 0x0000a0c001007387 */ /* 0x0003e20000100a00 */
[----:B------:R-:W-:-:S04]  /*14300*/  LEA R222, P2, R239, R248, 0x2 ;  /* 0x000000f8efde7211 */ /* 0x000fc800078410ff */
[----:B------:R-:W-:Y:S02]  /*14310*/  LEA.HI.X.SX32 R223, R239, R0, 0x2, P2 ;  /* 0x00000000efdf7211 */ /* 0x000fe400010f16ff */
[----:B------:R-:W3:Y:S01]  /*14320*/  LDL.LU R239, [R1+0x428] ;  /* 0x0004280001ef7983 */ /* 0x000ee20000300800 */
[----:B------:R-:W-:-:S04]  /*14330*/  LEA R194, P3, R242, R248, 0x2 ;  /* 0x000000f8f2c27211 */ /* 0x000fc800078610ff */
[----:B------:R-:W-:Y:S02]  /*14340*/  LEA.HI.X.SX32 R195, R242, R0, 0x2, P3 ;  /* 0x00000000f2c37211 */ /* 0x000fe400018f16ff */
[----:B------:R-:W3:Y:S01]  /*14350*/  LDL.LU R242, [R1+0x424] ;  /* 0x0004240001f27983 */ /* 0x000ee20000300800 */
[CC--:B------:R-:W-:Y:S02]  /*14360*/  LEA R224, P5, R243.reuse, R248.reuse, 0x2 ;  /* 0x000000f8f3e07211 */ /* 0x0c0fe400078a10ff */
[C---:B------:R-:W-:Y:S01]  /*14370*/  LEA R196, P4, R244.reuse, R248, 0x2 ;  /* 0x000000f8f4c47211 */ /* 0x040fe200078810ff */
[----:B------:R-:W-:Y:S01]  /*14380*/  STL.64 [R1+0x98], R222 ;  /* 0x000098de01007387 */ /* 0x000fe20000100a00 */
[----:B------:R-:W-:Y:S02]  /*14390*/  LEA.HI.X.SX32 R225, R243, R0, 0x2, P5 ;  /* 0x00000000f3e17211 */ /* 0x000fe400028f16ff */
[----:B------:R-:W-:Y:S01]  /*143a0*/  LEA R226, P0, R245, R248, 0x2 ;  /* 0x000000f8f5e27211 */ /* 0x000fe200078010ff */
[----:B------:R-:W3:Y:S01]  /*143b0*/  LDL.LU R243, [R1+0x438] ;  /* 0x0004380001f37983 */ /* 0x000ee20000300800 */
[----:B------:R-:W-:-:S02]  /*143c0*/  LEA.HI.X.SX32 R197, R244, R0, 0x2, P4 ;  /* 0x00000000f4c57211 */ /* 0x000fc400020f16ff */
[----:B------:R-:W-:Y:S01]  /*143d0*/  LEA R198, P1, R241, R248, 0x2 ;  /* 0x000000f8f1c67211 */ /* 0x000fe200078210ff */
[----:B------:R1:W-:Y:S01]  /*143e0*/  STL.64 [R1+0x90], R194 ;  /* 0x000090c201007387 */ /* 0x0003e20000100a00 */
[----:B------:R-:W-:Y:S02]  /*143f0*/  LEA.HI.X.SX32 R227, R245, R0, 0x2, P0 ;  /* 0x00000000f5e37211 */ /* 0x000fe400000f16ff */
[----:B------:R-:W-:Y:S01]  /*14400*/  LEA R228, P2, R247, R248, 0x2 ;  /* 0x000000f8f7e47211 */ /* 0x000fe200078410ff */
[----:B------:R-:W3:Y:S01]  /*14410*/  LDL.LU R244, [R1+0x434] ;  /* 0x0004340001f47983 */ /* 0x000ee20000300800 */
[----:B------:R-:W-:-:S03]  /*14420*/  LEA.HI.X.SX32 R199, R241, R0, 0x2, P1 ;  /* 0x00000000f1c77211 */ /* 0x000fc600008f16ff */
[----:B------:R-:W3:Y:S01]  /*14430*/  LDL.LU R245, [R1+0x430] ;  /* 0x0004300001f57983 */ /* 0x000ee20000300800 */
[----:B------:R-:W-:-:S03]  /*14440*/  LEA.HI.X.SX32 R229, R247, R0, 0x2, P2 ;  /* 0x00000000f7e57211 */ /* 0x000fc600010f16ff */
[----:B------:R-:W-:Y:S04]  /*14450*/  STL.64 [R1+0x88], R224 ;  /* 0x000088e001007387 */ /* 0x000fe80000100a00 */
[----:B------:R1:W-:Y:S01]  /*14460*/  STL.64 [R1+0x80], R196 ;  /* 0x000080c401007387 */ /* 0x0003e20000100a00 */
[----:B------:R-:W-:-:S03]  /*14470*/  LEA R200, P6, R246, R248, 0x2 ;  /* 0x000000f8f6c87211 */ /* 0x000fc600078c10ff */
[----:B------:R-:W3:Y:S04]  /*14480*/  LDL.LU R241, [R1+0x444] ;  /* 0x0004440001f17983 */ /* 0x000ee80000300800 */
[----:B------:R-:W3:Y:S01]  /*14490*/  LDL.LU R247, [R1+0x440] ;  /* 0x0004400001f77983 */ /* 0x000ee20000300800 */
[----:B------:R-:W-:-:S03]  /*144a0*/  LEA.HI.X.SX32 R201, R246, R0, 0x2, P6 ;  /* 0x00000000f6c97211 */ /* 0x000fc600030f16ff */
[----:B------:R-:W3:Y:S04]  /*144b0*/  LDL.LU R246, [R1+0x43c] ;  /* 0x00043c0001f67983 */ /* 0x000ee80000300800 */
[----:B------:R-:W1:Y:S01]  /*144c0*/  S2R R183, SR_TID.X ;  /* 0x0000000000b77919 */ /* 0x000e620000002100 */
[----:B------:R-:W-:Y:S01]  /*144d0*/  IMAD.MOV.U32 R252, RZ, RZ, 0x3f ;  /* 0x0000003ffffc7424 */ /* 0x000fe200078e00ff */
[----:B------:R-:W-:-:S04]  /*144e0*/  LEA R230, P3, R235, R248, 0x2 ;  /* 0x000000f8ebe67211 */ /* 0x000fc800078610ff */
[----:B------:R-:W-:Y:S01]  /*144f0*/  IADD3 R240, R252, c[0x0][0x180], RZ ;  /* 0x00006000fcf07a10 */ /* 0x000fe20007ffe0ff */
[----:B------:R-:W-:Y:S01]  /*14500*/  IMAD R252, R231, 0x2, R249 ;  /* 0x00000002e7fc7824 */ /* 0x000fe200078e02f9 */
[----:B------:R-:W-:Y:S02]  /*14510*/  LEA.HI.X.SX32 R231, R235, R0, 0x2, P3 ;  /* 0x00000000ebe77211 */ /* 0x000fe400018f16ff */
[-C--:B------:R-:W-:Y:S01]  /*14520*/  LEA R250, P4, R249, R248.reuse, 0x2 ;  /* 0x000000f8f9fa7211 */ /* 0x080fe200078810ff */
[----:B------:R-:W-:Y:S01]  /*14530*/  ULDC.64 UR10, c[0x0][0x118] ;  /* 0x00004600000a7ab9 */ /* 0x000fe20000000a00 */
[-C--:B----4-:R-:W-:Y:S02]  /*14540*/  LEA R202, P0, R236, R248.reuse, 0x2 ;  /* 0x000000f8ecca7211 */ /* 0x090fe400078010ff */
[----:B--2---:R-:W-:-:S04]  /*14550*/  LEA R232, P1, R237, R248, 0x2 ;  /* 0x000000f8ede87211 */ /* 0x004fc800078210ff */
[-C--:B------:R-:W-:Y:S02]  /*14560*/  LEA.HI.X.SX32 R233, R237, R0.reuse, 0x2, P1 ;  /* 0x00000000ede97211 */ /* 0x080fe400008f16ff */
[----:B------:R-:W-:Y:S02]  /*14570*/  LEA.HI.X.SX32 R203, R236, R0, 0x2, P0 ;  /* 0x00000000eccb7211 */ /* 0x000fe400000f16ff */
[----:B---3--:R-:W-:-:S04]  /*14580*/  LEA R204, P0, R238, R248, 0x2 ;  /* 0x000000f8eecc7211 */ /* 0x008fc800078010ff */
[----:B------:R-:W-:Y:S02]  /*14590*/  LEA.HI.X.SX32 R205, R238, R0, 0x2, P0 ;  /* 0x00000000eecd7211 */ /* 0x000fe400000f16ff */
[----:B------:R-:W-:-:S04]  /*145a0*/  LEA R234, P1, R239, R248, 0x2 ;  /* 0x000000f8efea7211 */ /* 0x000fc800078210ff */
[----:B------:R-:W-:Y:S02]  /*145b0*/  LEA.HI.X.SX32 R235, R239, R0, 0x2, P1 ;  /* 0x00000000efeb7211 */ /* 0x000fe400008f16ff */
[----:B------:R-:W-:-:S04]  /*145c0*/  LEA R206, P2, R242, R248, 0x2 ;  /* 0x000000f8f2ce7211 */ /* 0x000fc800078410ff */
[----:B------:R-:W-:Y:S02]  /*145d0*/  LEA.HI.X.SX32 R207, R242, R0, 0x2, P2 ;  /* 0x00000000f2cf7211 */ /* 0x000fe400010f16ff */
[-C--:B------:R-:W-:Y:S02]  /*145e0*/  LEA R236, P0, R243, R248.reuse, 0x2 ;  /* 0x000000f8f3ec7211 */ /* 0x080fe400078010ff */
[----:B------:R-:W-:-:S04]  /*145f0*/  LEA R208, P1, R244, R248, 0x2 ;  /* 0x000000f8f4d07211 */ /* 0x000fc800078210ff */
[----:B------:R-:W-:Y:S02]  /*14600*/  LEA.HI.X.SX32 R209, R244, R0, 0x2, P1 ;  /* 0x00000000f4d17211 */ /* 0x000fe400008f16ff */
[----:B------:R-:W-:Y:S02]  /*14610*/  LEA R238, P2, R245, R248, 0x2 ;  /* 0x000000f8f5ee7211 */ /* 0x000fe400078410ff */
[-C--:B------:R-:W-:Y:S02]  /*14620*/  LEA.HI.X.SX32 R237, R243, R0.reuse, 0x2, P0 ;  /* 0x00000000f3ed7211 */ /* 0x080fe400000f16ff */
[----:B------:R-:W-:Y:S02]  /*14630*/  LEA.HI.X.SX32 R239, R245, R0, 0x2, P2 ;  /* 0x00000000f5ef7211 */ /* 0x000fe400010f16ff */
[-C--:B------:R-:W-:Y:S02]  /*14640*/  LEA R244, P3, R251, R248.reuse, 0x2 ;  /* 0x000000f8fbf47211 */ /* 0x080fe400078610ff */
[----:B------:R-:W-:-:S02]  /*14650*/  LEA R210, P0, R241, R248, 0x2 ;  /* 0x000000f8f1d27211 */ /* 0x000fc400078010ff */
[----:B------:R-:W-:-:S04]  /*14660*/  LEA R242, P1, R247, R248, 0x2 ;  /* 0x000000f8f7f27211 */ /* 0x000fc800078210ff */
[----:B------:R-:W-:Y:S02]  /*14670*/  LEA.HI.X.SX32 R243, R247, R0, 0x2, P1 ;  /* 0x00000000f7f37211 */ /* 0x000fe400008f16ff */
[----:B-1----:R-:W-:Y:S02]  /*14680*/  SHF.R.U32.HI R247, RZ, 0x6, R183 ;  /* 0x00000006fff77819 */ /* 0x002fe400000116b7 */
[-C--:B------:R-:W-:Y:S02]  /*14690*/  LEA R212, P2, R246, R248.reuse, 0x2 ;  /* 0x000000f8f6d47211 */ /* 0x080fe400078410ff */
[----:B------:R-:W-:Y:S02]  /*146a0*/  LEA R248, P5, R252, R248, 0x2 ;  /* 0x000000f8fcf87211 */ /* 0x000fe400078a10ff */
[----:B------:R-:W-:Y:S02]  /*146b0*/  LEA.HI.X.SX32 R211, R241, R0, 0x2, P0 ;  /* 0x00000000f1d37211 */ /* 0x000fe400000f16ff */
[----:B------:R-:W-:-:S02]  /*146c0*/  SGXT.U32 R247, R247, 0x1 ;  /* 0x00000001f7f7781a */ /* 0x000fc40000000000 */
[----:B------:R-:W-:Y:S02]  /*146d0*/  ISETP.GT.AND P0, PT, R240, 0x3f, PT ;  /* 0x0000003ff000780c */ /* 0x000fe40003f04270 */
[-C--:B------:R-:W-:Y:S02]  /*146e0*/  LEA.HI.X.SX32 R245, R251, R0.reuse, 0x2, P3 ;  /* 0x00000000fbf57211 */ /* 0x080fe400018f16ff */
[-C--:B------:R-:W-:Y:S02]  /*146f0*/  LEA.HI.X.SX32 R251, R249, R0.reuse, 0x2, P4 ;  /* 0x00000000f9fb7211 */ /* 0x080fe400020f16ff */
[-C--:B------:R-:W-:Y:S02]  /*14700*/  LEA.HI.X.SX32 R213, R246, R0.reuse, 0x2, P2 ;  /* 0x00000000f6d57211 */ /* 0x080fe400010f16ff */
[----:B------:R-:W-:Y:S02]  /*14710*/  LEA.HI.X.SX32 R249, R252, R0, 0x2, P5 ;  /* 0x00000000fcf97211 */ /* 0x000fe400028f16ff */
[----:B------:R-:W-:-:S02]  /*14720*/  ISETP.GE.AND P1, PT, R247, c[0x0][0x180], PT ;  /* 0x00006000f7007a0c */ /* 0x000fc40003f26270 */
[----:B------:R-:W-:Y:S02]  /*14730*/  SEL R0, RZ, 0x4, !P0 ;  /* 0x00000004ff007807 */ /* 0x000fe40004000000 */
[----:B------:R-:W-:Y:S02]  /*14740*/  LOP3.LUT R241, R183, 0x3f, RZ, 0xc0, !PT ;  /* 0x0000003fb7f17812 */ /* 0x000fe400078ec0ff */
[----:B------:R-:W-:Y:S02]  /*14750*/  SEL R252, R0, RZ, !P1 ;  /* 0x000000ff00fc7207 */ /* 0x000fe40004800000 */
[----:B------:R-:W-:Y:S02]  /*14760*/  ISETP.GE.AND P1, PT, R241, c[0x0][0x180], PT ;  /* 0x00006000f1007a0c */ /* 0x000fe40003f26270 */
[----:B------:R-:W-:Y:S02]  /*14770*/  LOP3.LUT R246, R247, 0x4, RZ, 0xfc, !PT ;  /* 0x00000004f7f67812 */ /* 0x000fe400078efcff */
[----:B------:R-:W-:-:S02]  /*14780*/  ISETP.NE.U32.AND P5, PT, R252, RZ, PT ;  /* 0x000000fffc00720c */ /* 0x000fc40003fa5070 */
[----:B------:R-:W-:Y:S02]  /*14790*/  SEL R252, R0, RZ, !P1 ;  /* 0x000000ff00fc7207 */ /* 0x000fe40004800000 */
[----:B------:R-:W-:Y:S02]  /*147a0*/  ISETP.GE.AND P2, PT, R246, c[0x0][0x180], PT ;  /* 0x00006000f6007a0c */ /* 0x000fe40003f46270 */
[----:B------:R-:W-:Y:S02]  /*147b0*/  ISETP.NE.U32.AND P1, PT, R252, RZ, PT ;  /* 0x000000fffc00720c */ /* 0x000fe40003f25070 */
[----:B------:R-:W-:-:S04]  /*147c0*/  SEL R252, R0, RZ, !P2 ;  /* 0x000000ff00fc7207 */ /* 0x000fc80005000000 */
[----:B------:R-:W-:Y:S02]  /*147d0*/  ISETP.NE.U32.AND P4, PT, R252, RZ, PT ;  /* 0x000000fffc00720c */ /* 0x000fe40003f85070 */
[----:B------:R-:W-:-:S04]  /*147e0*/  LOP3.LUT R252, R247, 0x8, RZ, 0xfc, !PT ;  /* 0x00000008f7fc7812 */ /* 0x000fc800078efcff */
[----:B------:R-:W-:Y:S02]  /*147f0*/  ISETP.GE.AND P2, PT, R252, c[0x0][0x180], PT ;  /* 0x00006000fc007a0c */ /* 0x000fe40003f46270 */
[----:B------:R-:W-:-:S04]  /*14800*/  LOP3.LUT R252, R247, 0xc, RZ, 0xfc, !PT ;  /* 0x0000000cf7fc7812 */ /* 0x000fc800078efcff */
[----:B------:R-:W-:Y:S02]  /*14810*/  ISETP.GE.AND P3, PT, R252, c[0x0][0x180], PT ;  /* 0x00006000fc007a0c */ /* 0x000fe40003f66270 */
[----:B------:R-:W-:Y:S02]  /*14820*/  SEL R252, R0, RZ, !P2 ;  /* 0x000000ff00fc7207 */ /* 0x000fe40005000000 */
[----:B------:R-:W-:Y:S02]  /*14830*/  SHF.R.S32.HI R183, RZ, 0x6, R183 ;  /* 0x00000006ffb77819 */ /* 0x000fe400000114b7 */
[----:B------:R-:W-:Y:S02]  /*14840*/  ISETP.NE.U32.AND P2, PT, R252, RZ, PT ;  /* 0x000000fffc00720c */ /* 0x000fe40003f45070 */
[----:B------:R-:W-:Y:S01]  /*14850*/  SEL R252, R0, RZ, !P3 ;  /* 0x000000ff00fc7207 */ /* 0x000fe20005800000 */
[----:B------:R-:W-:Y:S01]  /*14860*/  IMAD.SHL.U32 R241, R241, 0x4, RZ ;  /* 0x00000004f1f17824 */ /* 0x000fe200078e00ff */
[----:B------:R-:W-:-:S02]  /*14870*/  SGXT R183, R183, 0x1 ;  /* 0x00000001b7b7781a */ /* 0x000fc40000000200 */
[----:B------:R-:W-:Y:S02]  /*14880*/  ISETP.NE.U32.AND P3, PT, R252, RZ, PT ;  /* 0x000000fffc00720c */ /* 0x000fe40003f65070 */
[----:B------:R-:W-:Y:S02]  /*14890*/  LOP3.LUT R252, R247, 0x10, RZ, 0xfc, !PT ;  /* 0x00000010f7fc7812 */ /* 0x000fe400078efcff */
[----:B------:R-:W-:Y:S02]  /*148a0*/  LOP3.LUT R241, R241, 0x120, R183, 0x78, !PT ;  /* 0x00000120f1f17812 */ /* 0x000fe400078e78b7 */
[----:B------:R-:W-:Y:S02]  /*148b0*/  ISETP.GE.AND P6, PT, R252, c[0x0][0x180], PT ;  /* 0x00006000fc007a0c */ /* 0x000fe40003fc6270 */
[----:B------:R-:W-:Y:S01]  /*148c0*/  LOP3.LUT R252, R247, 0x14, RZ, 0xfc, !PT ;  /* 0x00000014f7fc7812 */ /* 0x000fe200078efcff */
[----:B------:R1:W-:Y:S03]  /*148d0*/  LDGSTS.E [R241+0x40000], [R184.64], P5 ;  /* 0x40000000b8f17fae */ /* 0x0003e6000a92184a */
[----:B------:R-:W-:Y:S01]  /*148e0*/  ISETP.GE.AND P5, PT, R252, c[0x0][0x180], PT ;  /* 0x00006000fc007a0c */ /* 0x000fe20003fa6270 */
[----:B------:R1:W-:Y:S01]  /*148f0*/  LDGSTS.E [R241+0x40400], [R186.64], P4 ;  /* 0x40400000baf17fae */ /* 0x0003e2000a12184a */
[----:B------:R-:W-:-:S03]  /*14900*/  SEL R252, R0, RZ, !P6 ;  /* 0x000000ff00fc7207 */ /* 0x000fc60007000000 */
[----:B------:R1:W-:Y:S01]  /*14910*/  LDGSTS.E [R241+0x40800], [R188.64], P2 ;  /* 0x40800000bcf17fae */ /* 0x0003e2000912184a */
[----:B------:R-:W-:Y:S02]  /*14920*/  ISETP.NE.U32.AND P6, PT, R252, RZ, PT ;  /* 0x000000fffc00720c */ /* 0x000fe40003fc5070 */
[----:B------:R-:W-:Y:S01]  /*14930*/  SEL R252, R0, RZ, !P5 ;  /* 0x000000ff00fc7207 */ /* 0x000fe20006800000 */
[----:B------:R1:W-:Y:S03]  /*14940*/  LDGSTS.E [R241+0x40c00], [R190.64], P3 ;  /* 0x40c00000bef17fae */ /* 0x0003e6000992184a */
[----:B------:R-:W-:Y:S02]  /*14950*/  ISETP.NE.U32.AND P5, PT, R252, RZ, PT ;  /* 0x000000fffc00720c */ /* 0x000fe40003fa5070 */
[----:B------:R-:W-:-:S04]  /*14960*/  LOP3.LUT R252, R247, 0x18, RZ, 0xfc, !PT ;  /* 0x00000018f7fc7812 */ /* 0x000fc800078efcff */
[----:B------:R-:W-:Y:S01]  /*14970*/  ISETP.GE.AND P4, PT, R252, c[0x0][0x180], PT ;  /* 0x00006000fc007a0c */ /* 0x000fe20003f86270 */
[----:B------:R1:W-:Y:S01]  /*14980*/  LDGSTS.E [R241+0x41000], [R192.64], P6 ;  /* 0x41000000c0f17fae */ /* 0x0003e2000b12184a */
[----:B------:R-:W-:-:S04]  /*14990*/  LOP3.LUT R252, R247, 0x1c, RZ, 0xfc, !PT ;  /* 0x0000001cf7fc7812 */ /* 0x000fc800078efcff */
[----:B------:R-:W-:Y:S01]  /*149a0*/  ISETP.GE.AND P2, PT, R252, c[0x0][0x180], PT ;  /* 0x00006000fc007a0c */ /* 0x000fe20003f46270 */
[----:B------:R1:W-:Y:S01]  /*149b0*/  LDGSTS.E [R241+0x41400], [R194.64], P5 ;  /* 0x41400000c2f17fae */ /* 0x0003e2000a92184a */
[----:B------:R-:W-:-:S04]  /*149c0*/  SEL R252, R0, RZ, !P4 ;  /* 0x000000ff00fc7207 */ /* 0x000fc80006000000 */
[----:B------:R-:W-:Y:S02]  /*149d0*/  ISETP.NE.U32.AND P4, PT, R252, RZ, PT ;  /* 0x000000fffc00720c */ /* 0x000fe40003f85070 */
[----:B------:R-:W-:-:S04]  /*149e0*/  SEL R252, R0, RZ, !P2 ;  /* 0x000000ff00fc7207 */ /* 0x000fc80005000000 */
        /* <DEDUP_REMOVED lines=52> */
[----:B------:R-:W-:Y:S02]  /*14d30*/  ISETP.GE.AND P3, PT, R252, c[0x0][0x180], PT ;  /* 0x00006000fc007a0c */ /* 0x000fe40003f66270 */
[----:B------:R-:W-:-:S04]  /*14d40*/  LOP3.LUT R252, R247, 0xe, RZ, 0xfc, !PT ;  /* 0x0000000ef7fc7812 */ /* 0x000fc800078efcff */
[----:B------:R-:W-:Y:S02]  /*14d50*/  ISETP.GE.AND P6, PT, R252, c[0x0][0x180], PT ;  /* 0x00006000fc007a0c */ /* 0x000fe40003fc6270 */
[----:B------:R-:W-:-:S04]  /*14d60*/  SEL R252, R0, RZ, !P3 ;  /* 0x000000ff00fc7207 */ /* 0x000fc80005800000 */
[----:B------:R-:W-:Y:S02]  /*14d70*/  ISETP.NE.U32.AND P3, PT, R252, RZ, PT ;  /* 0x000000fffc00720c */ /* 0x000fe40003f65070 */
[----:B------:R-:W-:-:S04]  /*14d80*/  SEL R252, R0, RZ, !P6 ;  /* 0x000000ff00fc7207 */ /* 0x000fc80007000000 */
[----:B------:R-:W-:Y:S02]  /*14d90*/  ISETP.NE.U32.AND P6, PT, R252, RZ, PT ;  /* 0x000000fffc00720c */ /* 0x000fe40003fc5070 */
[----:B------:R-:W-:Y:S02]  /*14da0*/  LOP3.LUT R252, R247, 0x12, RZ, 0xfc, !PT ;  /* 0x00000012f7fc7812 */ /* 0x000fe400078efcff */
[----:B-1----:R-:W-:Y:S02]  /*14db0*/  LOP3.LUT R241, R241, 0x40, RZ, 0x3c, !PT ;  /* 0x00000040f1f17812 */ /* 0x002fe400078e3cff */
        /* <DEDUP_REMOVED lines=43> */
[----:B------:R-:W-:Y:S01]  /*15070*/  ULDC UR6, c[0x0][0x180] ;  /* 0x0000600000067ab9 */ /* 0x000fe20000000800 */
[----:B------:R-:W-:Y:S01]  /*15080*/  LOP3.LUT R252, R247, 0x36, RZ, 0xfc, !PT ;  /* 0x00000036f7fc7812 */ /* 0x000fe200078efcff */
[----:B------:R1:W-:Y:S03]  /*15090*/  LDGSTS.E [R241+0x42a00], [R234.64], P4 ;  /* 0x42a00000eaf17fae */ /* 0x0003e6000a12184a */
[----:B------:R-:W-:Y:S01]  /*150a0*/  ISETP.GE.AND P6, PT, R252, c[0x0][0x180], PT ;  /* 0x00006000fc007a0c */ /* 0x000fe20003fc6270 */
[----:B------:R-:W-:Y:S01]  /*150b0*/  UIADD3 UR4, UR6, -0x40, URZ ;  /* 0xffffffc006047890 */ /* 0x000fe2000fffe03f */
[----:B------:R-:W-:Y:S01]  /*150c0*/  SEL R252, R0, RZ, !P3 ;  /* 0x000000ff00fc7207 */ /* 0x000fe20005800000 */
[----:B------:R1:W-:Y:S03]  /*150d0*/  LDGSTS.E [R241+0x42e00], [R236.64], P2 ;  /* 0x42e00000ecf17fae */ /* 0x0003e6000912184a */
[----:B------:R-:W-:-:S02]  /*150e0*/  ISETP.NE.U32.AND P3, PT, R252, RZ, PT ;  /* 0x000000fffc00720c */ /* 0x000fc40003f65070 */
[----:B------:R-:W-:-:S04]  /*150f0*/  SEL R252, R0, RZ, !P6 ;  /* 0x000000ff00fc7207 */ /* 0x000fc80007000000 */
[----:B------:R-:W-:Y:S02]  /*15100*/  ISETP.NE.U32.AND P6, PT, R252, RZ, PT ;  /* 0x000000fffc00720c */ /* 0x000fe40003fc5070 */
[----:B------:R-:W-:-:S04]  /*15110*/  LOP3.LUT R252, R247, 0x3a, RZ, 0xfc, !PT ;  /* 0x0000003af7fc7812 */ /* 0x000fc800078efcff */
[----:B------:R-:W-:Y:S01]  /*15120*/  ISETP.GE.AND P5, PT, R252, c[0x0][0x180], PT ;  /* 0x00006000fc007a0c */ /* 0x000fe20003fa6270 */
[----:B------:R1:W-:Y:S03]  /*15130*/  LDGSTS.E [R241+0x43200], [R238.64], P3 ;  /* 0x43200000eef17fae */ /* 0x0003e6000992184a */
[----:B------:R-:W-:-:S04]  /*15140*/  SEL R252, R0, RZ, !P5 ;  /* 0x000000ff00fc7207 */ /* 0x000fc80006800000 */
[----:B------:R-:W-:Y:S02]  /*15150*/  ISETP.NE.U32.AND P5, PT, R252, RZ, PT ;  /* 0x000000fffc00720c */ /* 0x000fe40003fa5070 */
[----:B------:R-:W2:Y:S01]  /*15160*/  S2R R252, SR_TID.X ;  /* 0x0000000000fc7919 */ /* 0x000ea20000002100 */
[----:B------:R-:W-:Y:S02]  /*15170*/  ISETP.GT.AND P2, PT, R240, 0x7f, PT ;  /* 0x0000007ff000780c */ /* 0x000fe40003f44270 */
[----:B------:R-:W-:Y:S02]  /*15180*/  LOP3.LUT R240, R247, 0x3e, RZ, 0xfc, !PT ;  /* 0x0000003ef7f07812 */ /* 0x000fe400078efcff */
[----:B--2---:R-:W-:-:S04]  /*15190*/  LOP3.LUT R252, R252, 0x3f, RZ, 0xc0, !PT ;  /* 0x0000003ffcfc7812 */ /* 0x004fc800078ec0ff */
[----:B------:R-:W-:-:S04]  /*151a0*/  ISETP.GE.AND P4, PT, R252, UR4, PT ;  /* 0x00000004fc007c0c */ /* 0x000fc8000bf86270 */
[----:B------:R-:W-:Y:S02]  /*151b0*/  SEL R252, RZ, 0x4, P4 ;  /* 0x00000004fffc7807 */ /* 0x000fe40002000000 */
[----:B------:R-:W-:Y:S02]  /*151c0*/  ISETP.GE.AND P4, PT, R240, c[0x0][0x180], PT ;  /* 0x00006000f0007a0c */ /* 0x000fe40003f86270 */
[----:B------:R-:W-:Y:S02]  /*151d0*/  SEL R252, R252, RZ, P2 ;  /* 0x000000fffcfc7207 */ /* 0x000fe40001000000 */
[----:B-1----:R-:W-:Y:S02]  /*151e0*/  SEL R241, R0, RZ, !P4 ;  /* 0x000000ff00f17207 */ /* 0x002fe40006000000 */
[----:B------:R-:W-:Y:S02]  /*151f0*/  ISETP.NE.U32.AND P4, PT, R252, RZ, PT ;  /* 0x000000fffc00720c */ /* 0x000fe40003f85070 */
[----:B------:R-:W1:Y:S04]  /*15200*/  S2R R252, SR_TID.X ;  /* 0x0000000000fc7919 */ /* 0x000e680000002100 */
[----:B------:R-:W2:Y:S01]  /*15210*/  S2R R0, SR_TID.X ;  /* 0x0000000000007919 */ /* 0x000ea20000002100 */
[----:B------:R-:W-:-:S02]  /*15220*/  ISETP.GE.AND P3, PT, R247, UR4, PT ;  /* 0x00000004f7007c0c */ /* 0x000fc4000bf66270 */
[----:B-1----:R-:W-:Y:S02]  /*15230*/  LOP3.LUT R252, R252, 0x3f, RZ, 0xc0, !PT ;  /* 0x0000003ffcfc7812 */ /* 0x002fe400078ec0ff */
[----:B--2---:R-:W-:-:S03]  /*15240*/  SHF.R.S32.HI R0, RZ, 0x6, R0 ;  /* 0x00000006ff007819 */ /* 0x004fc60000011400 */
[----:B------:R-:W-:Y:S01]  /*15250*/  IMAD.SHL.U32 R252, R252, 0x4, RZ ;  /* 0x00000004fcfc7824 */ /* 0x000fe200078e00ff */
[----:B------:R-:W-:-:S04]  /*15260*/  SGXT R0, R0, 0x1 ;  /* 0x000000010000781a */ /* 0x000fc80000000200 */
[----:B------:R-:W-:Y:S02]  /*15270*/  LOP3.LUT R252, R252, 0x120, R0, 0x78, !PT ;  /* 0x00000120fcfc7812 */ /* 0x000fe400078e7800 */
[----:B------:R-:W-:Y:S02]  /*15280*/  SEL R0, RZ, 0x4, P3 ;  /* 0x00000004ff007807 */ /* 0x000fe40001800000 */
[----:B------:R-:W-:Y:S01]  /*15290*/  LOP3.LUT R252, R252, 0x40, RZ, 0x3c, !PT ;  /* 0x00000040fcfc7812 */ /* 0x000fe200078e3cff */
[----:B------:R-:W-:Y:S01]  /*152a0*/  STL.64 [R1+0x78], R226 ;  /* 0x000078e201007387 */ /* 0x000fe20000100a00 */
[----:B------:R-:W-:-:S03]  /*152b0*/  SEL R0, R0, RZ, P2 ;  /* 0x000000ff00007207 */ /* 0x000fc60001000000 */
[----:B------:R1:W-:Y:S04]  /*152c0*/  STL.64 [R1+0x70], R198 ;  /* 0x000070c601007387 */ /* 0x0003e80000100a00 */
[----:B------:R2:W-:Y:S01]  /*152d0*/  LDGSTS.E [R252+0x43600], [R242.64], P6 ;  /* 0x43600000f2fc7fae */ /* 0x0005e2000b12184a */
[----:B------:R-:W-:-:S03]  /*152e0*/  ISETP.GE.AND P6, PT, R246, UR4, PT ;  /* 0x00000004f6007c0c */ /* 0x000fc6000bfc6270 */
[----:B------:R3:W-:Y:S04]  /*152f0*/  STL.64 [R1+0x60], R200 ;  /* 0x000060c801007387 */ /* 0x0007e80000100a00 */
[----:B------:R-:W-:Y:S04]  /*15300*/  STL.64 [R1+0x68], R228 ;  /* 0x000068e401007387 */ /* 0x000fe80000100a00 */
[----:B------:R-:W-:Y:S04]  /*15310*/  STL.64 [R1+0x58], R230 ;  /* 0x000058e601007387 */ /* 0x000fe80000100a00 */
[----:B------:R2:W-:Y:S01]  /*15320*/  LDGSTS.E [R252+0x43a00], [R244.64], P5 ;  /* 0x43a00000f4fc7fae */ /* 0x0005e2000a92184a */
[----:B------:R-:W-:-:S02]  /*15330*/  ISETP.NE.U32.AND P5, PT, R0, RZ, PT ;  /* 0x000000ff0000720c */ /* 0x000fc40003fa5070 */
[----:B------:R-:W-:Y:S01]  /*15340*/  SEL R0, RZ, 0x4, P6 ;  /* 0x00000004ff007807 */ /* 0x000fe20003000000 */
[----:B------:R4:W-:Y:S04]  /*15350*/  STL.64 [R1+0x50], R202 ;  /* 0x000050ca01007387 */ /* 0x0009e80000100a00 */
[----:B------:R-:W-:Y:S01]  /*15360*/  STL.64 [R1+0x48], R232 ;  /* 0x000048e801007387 */ /* 0x000fe20000100a00 */
[----:B--2---:R-:W-:-:S03]  /*15370*/  LOP3.LUT R252, R247, 0x8, RZ, 0xfc, !PT ;  /* 0x00000008f7fc7812 */ /* 0x004fc600078efcff */
[----:B------:R2:W-:Y:S01]  /*15380*/  STL.64 [R1+0x40], R204 ;  /* 0x000040cc01007387 */ /* 0x0005e20000100a00 */
[----:B------:R-:W-:-:S03]  /*15390*/  ISETP.GE.AND P6, PT, R252, UR4, PT ;  /* 0x00000004fc007c0c */ /* 0x000fc6000bfc6270 */
[----:B------:R-:W-:Y:S01]  /*153a0*/  STL.64 [R1+0x38], R234 ;  /* 0x000038ea01007387 */ /* 0x000fe20000100a00 */
[----:B------:R-:W-:-:S03]  /*153b0*/  SEL R252, R0, RZ, P2 ;  /* 0x000000ff00fc7207 */ /* 0x000fc60001000000 */
[----:B------:R1:W-:Y:S04]  /*153c0*/  STL.64 [R1+0x30], R206 ;  /* 0x000030ce01007387 */ /* 0x0003e80000100a00 */
[----:B------:R-:W-:Y:S01]  /*153d0*/  STL.64 [R1+0x28], R236 ;  /* 0x000028ec01007387 */ /* 0x000fe20000100a00 */
[----:B------:R-:W-:-:S03]  /*153e0*/  SEL R0, RZ, 0x4, P6 ;  /* 0x00000004ff007807 */ /* 0x000fc60003000000 */
[----:B------:R1:W-:Y:S01]  /*153f0*/  STL.64 [R1+0x20], R208 ;  /* 0x000020d001007387 */ /* 0x0003e20000100a00 */
[----:B------:R-:W-:-:S03]  /*15400*/  ISETP.NE.U32.AND P6, PT, R252, RZ, PT ;  /* 0x000000fffc00720c */ /* 0x000fc60003fc5070 */
[----:B------:R-:W-:Y:S04]  /*15410*/  STL.64 [R1+0x18], R238 ;  /* 0x000018ee01007387 */ /* 0x000fe80000100a00 */
[----:B------:R1:W-:Y:S04]  /*15420*/  STL.64 [R1+0x10], R210 ;  /* 0x000010d201007387 */ /* 0x0003e80000100a00 */
[----:B------:R-:W-:Y:S04]  /*15430*/  STL.64 [R1+0x8], R242 ;  /* 0x000008f201007387 */ /* 0x000fe80000100a00 */
[----:B------:R1:W-:Y:S04]  /*15440*/  STL.64 [R1], R212 ;  /* 0x000000d401007387 */ /* 0x0003e80000100a00 */
[----:B------:R1:W-:Y:S04]  /*15450*/  STL.64 [R1+0xf0], R244 ;  /* 0x0000f0f401007387 */ /* 0x0003e80000100a00 */
[----:B------:R-:W1:Y:S04]  /*15460*/  S2R R252, SR_TID.X ;  /* 0x0000000000fc7919 */ /* 0x000e680000002100 */
[----:B------:R1:W5:Y:S04]  /*15470*/  LDL.LU R183, [R1+0x13c8] ;  /* 0x0013c80001b77983 */ /* 0x0003680000300800 */
[----:B------:R-:W1:Y:S04]  /*15480*/  S2R R247, SR_TID.X ;  /* 0x0000000000f77919 */ /* 0x000e680000002100 */
[----:B------:R1:W5:Y:S04]  /*15490*/  LDL.LU.64 R184, [R1+0x13c0] ;  /* 0x0013c00001b87983 */ /* 0x0003680000300a00 */
[----:B------:R1:W5:Y:S04]  /*154a0*/  LDL.LU.64 R186, [R1+0x13b8] ;  /* 0x0013b80001ba7983 */ /* 0x0003680000300a00 */
[----:B------:R1:W5:Y:S04]  /*154b0*/  LDL.LU.64 R188, [R1+0x13b0] ;  /* 0x0013b00001bc7983 */ /* 0x0003680000300a00 */
[----:B------:R1:W5:Y:S04]  /*154c0*/  LDL.LU.64 R190, [R1+0x13a8] ;  /* 0x0013a80001be7983 */ /* 0x0003680000300a00 */
[----:B------:R1:W5:Y:S04]  /*154d0*/  LDL.LU.64 R192, [R1+0x13a0] ;  /* 0x0013a00001c07983 */ /* 0x0003680000300a00 */
[----:B------:R1:W5:Y:S04]  /*154e0*/  LDL.LU.64 R194, [R1+0x1398] ;  /* 0x0013980001c27983 */ /* 0x0003680000300a00 */
[----:B------:R2:W5:Y:S04]  /*154f0*/  LDL.LU.64 R196, [R1+0x1390] ;  /* 0x0013900001c47983 */ /* 0x0005680000300a00 */
[----:B-1----:R1:W5:Y:S04]  /*15500*/  LDL.LU.64 R198, [R1+0x1388] ;  /* 0x0013880001c67983 */ /* 0x0023680000300a00 */
[----:B---3--:R1:W5:Y:S04]  /*15510*/  LDL.LU.64 R200, [R1+0x1380] ;  /* 0x0013800001c87983 */ /* 0x0083680000300a00 */
[----:B----4-:R1:W5:Y:S04]  /*15520*/  LDL.LU.64 R202, [R1+0x1378] ;  /* 0x0013780001ca7983 */ /* 0x0103680000300a00 */
[----:B--2---:R1:W5:Y:S04]  /*15530*/  LDL.LU.64 R204, [R1+0x1370] ;  /* 0x0013700001cc7983 */ /* 0x0043680000300a00 */
[----:B------:R1:W5:Y:S04]  /*15540*/  LDL.LU.64 R206, [R1+0x1368] ;  /* 0x0013680001ce7983 */ /* 0x0003680000300a00 */
[----:B------:R1:W5:Y:S04]  /*15550*/  LDL.LU.64 R208, [R1+0x1360] ;  /* 0x0013600001d07983 */ /* 0x0003680000300a00 */
[----:B------:R1:W5:Y:S04]  /*15560*/  LDL.LU.64 R210, [R1+0x1358] ;  /* 0x0013580001d27983 */ /* 0x0003680000300a00 */
[----:B------:R1:W5:Y:S04]  /*15570*/  LDL.LU.64 R212, [R1+0x1350] ;  /* 0x0013500001d47983 */ /* 0x0003680000300a00 */
[----:B------:R1:W5:Y:S04]  /*15580*/  LDL.LU.64 R214, [R1+0x1348] ;  /* 0x0013480001d67983 */ /* 0x0003680000300a00 */
[----:B------:R1:W5:Y:S04]  /*15590*/  LDL.LU.64 R216, [R1+0x1340] ;  /* 0x0013400001d87983 */ /* 0x0003680000300a00 */
[----:B------:R1:W5:Y:S04]  /*155a0*/  LDL.LU.64 R218, [R1+0x1338] ;  /* 0x0013380001da7983 */ /* 0x0003680000300a00 */
[----:B------:R1:W5:Y:S01]  /*155b0*/  LDL.LU.64 R220, [R1+0x1330] ;  /* 0x0013300001dc7983 */ /* 0x0003620000300a00 */
[----:B------:R-:W-:-:S03]  /*155c0*/  LOP3.LUT R252, R252, 0x3f, RZ, 0xc0, !PT ;  /* 0x0000003ffcfc7812 */ /* 0x000fc600078ec0ff */
[----:B------:R1:W5:Y:S01]  /*155d0*/  LDL.LU.64 R222, [R1+0x1328] ;  /* 0x0013280001de7983 */ /* 0x0003620000300a00 */
[----:B------:R-:W-:-:S03]  /*155e0*/  SHF.R.S32.HI R247, RZ, 0x6, R247 ;  /* 0x00000006fff77819 */ /* 0x000fc600000114f7 */
[----:B------:R1:W5:Y:S04]  /*155f0*/  LDL.LU.64 R224, [R1+0x1320] ;  /* 0x0013200001e07983 */ /* 0x0003680000300a00 */
[----:B------:R1:W5:Y:S04]  /*15600*/  LDL.LU.64 R226, [R1+0x1318] ;  /* 0x0013180001e27983 */ /* 0x0003680000300a00 */
[----:B------:R1:W5:Y:S04]  /*15610*/  LDL.LU.64 R228, [R1+0x1310] ;  /* 0x0013100001e47983 */ /* 0x0003680000300a00 */
[----:B------:R1:W5:Y:S01]  /*15620*/  LDL.LU.64 R230, [R1+0x1308] ;  /* 0x0013080001e67983 */ /* 0x0003620000300a00 */
[----:B------:R-:W-:-:S03]  /*15630*/  SGXT R247, R247, 0x1 ;  /* 0x00000001f7f7781a */ /* 0x000fc60000000200 */
[----:B------:R1:W5:Y:S01]  /*15640*/  LDL.LU.64 R232, [R1+0x1300] ;  /* 0x0013000001e87983 */ /* 0x0003620000300a00 */
[----:B------:R-:W-:-:S03]  /*15650*/  IMAD.SHL.U32 R252, R252, 0x4, RZ ;  /* 0x00000004fcfc7824 */ /* 0x000fc600078e00ff */
[----:B------:R1:W5:Y:S01]  /*15660*/  LDL.LU.64 R234, [R1+0x12f8] ;  /* 0x0012f80001ea7983 */ /* 0x0003620000300a00 */
[----:B------:R-:W-:-:S03]  /*15670*/  ISETP.NE.U32.AND P3, PT, R241, RZ, PT ;  /* 0x000000fff100720c */ /* 0x000fc60003f65070 */
[----:B------:R1:W5:Y:S04]  /*15680*/  LDL.LU.64 R236, [R1+0x12f0] ;  /* 0x0012f00001ec7983 */ /* 0x0003680000300a00 */
[----:B------:R1:W5:Y:S04]  /*15690*/  LDL.LU R240, [R1+0x12e8] ;  /* 0x0012e80001f07983 */ /* 0x0003680000300800 */
[----:B------:R1:W5:Y:S01]  /*156a0*/  LDL.LU.64 R238, [R1+0x12e0] ;  /* 0x0012e00001ee7983 */ /* 0x0003620000300a00 */
[----:B------:R-:W-:-:S03]  /*156b0*/  LOP3.LUT R252, R252, 0x120, R247, 0x78, !PT ;  /* 0x00000120fcfc7812 */ /* 0x000fc600078e78f7 */
[----:B------:R1:W5:Y:S04]  /*156c0*/  LDL.LU R241, [R1+0x12d8] ;  /* 0x0012d80001f17983 */ /* 0x0003680000300800 */
[----:B------:R1:W5:Y:S04]  /*156d0*/  LDL.LU.64 R242, [R1+0x12d0] ;  /* 0x0012d00001f27983 */ /* 0x0003680000300a00 */
[----:B------:R1:W5:Y:S04]  /*156e0*/  LDL.LU R246, [R1+0x12c8] ;  /* 0x0012c80001f67983 */ /* 0x0003680000300800 */
[----:B------:R1:W5:Y:S04]  /*156f0*/  LDL.LU.64 R244, [R1+0x12c0] ;  /* 0x0012c00001f47983 */ /* 0x0003680000300a00 */
[----:B------:R1:W5:Y:S01]  /*15700*/  LDL.LU R247, [R1+0x12bc] ;  /* 0x0012bc0001f77983 */ /* 0x0003620000300800 */
[----:B------:R-:W-:-:S02]  /*15710*/  LOP3.LUT R252, R252, 0x40, RZ, 0x3c, !PT ;  /* 0x00000040fcfc7812 */ /* 0x000fc400078e3cff */
[----:B------:R-:W-:-:S03]  /*15720*/  SEL R0, R0, RZ, P2 ;  /* 0x000000ff00007207 */ /* 0x000fc60001000000 */
[----:B------:R1:W-:Y:S01]  /*15730*/  LDGSTS.E [R252+0x43e00], [R248.64], P3 ;  /* 0x43e00000f8fc7fae */ /* 0x0003e2000992184a */
[----:B------:R-:W-:-:S03]  /*15740*/  ISETP.NE.U32.AND P3, PT, R0, RZ, PT ;  /* 0x000000ff0000720c */ /* 0x000fc60003f65070 */
[----:B------:R2:W-:Y:S04]  /*15750*/  STL.64 [R1+0x1500], R128 ;  /* 0x0015008001007387 */ /* 0x0005e80000100a00 */
[----:B-1----:R-:W1:Y:S04]  /*15760*/  S2R R252, SR_TID.X ;  /* 0x0000000000fc7919 */ /* 0x002e680000002100 */
[----:B------:R-:W0:Y:S04]  /*15770*/  LDGDEPBAR ;  /* 0x00000000000079af */ /* 0x000e280000000000 */
[----:B--2---:R-:W2:Y:S04]  /*15780*/  LDL.64 R128, [R1+0x2e8] ;  /* 0x0002e80001807983 */ /* 0x004ea80000100a00 */
[----:B------:R3:W-:Y:S04]  /*15790*/  STL.64 [R1+0x14f8], R122 ;  /* 0x0014f87a01007387 */ /* 0x0007e80000100a00 */
[----:B---3--:R-:W3:Y:S04]  /*157a0*/  LDL.64 R122, [R1+0x2d8] ;  /* 0x0002d800017a7983 */ /* 0x008ee80000100a00 */
[----:B------:R4:W-:Y:S04]  /*157b0*/  STL.64 [R1+0x14f0], R116 ;  /* 0x0014f07401007387 */ /* 0x0009e80000100a00 */
[----:B----4-:R-:W4:Y:S04]  /*157c0*/  LDL.64 R116, [R1+0x2c8] ;  /* 0x0002c80001747983 */ /* 0x010f280000100a00 */
[----:B------:R1:W-:Y:S04]  /*157d0*/  STL.64 [R1+0x14e8], R110 ;  /* 0x0014e86e01007387 */ /* 0x0003e80000100a00 */
[----:B-1----:R-:W4:Y:S04]  /*157e0*/  LDL.64 R110, [R1+0x2b8] ;  /* 0x0002b800016e7983 */ /* 0x002f280000100a00 */
        /* <DEDUP_REMOVED lines=31> */
[----:B-1----:R-:W4:Y:S01]  /*159e0*/  LDL.64 R14, [R1+0x220] ;  /* 0x00022000010e7983 */ /* 0x002f220000100a00 */
[----:B------:R-:W-:-:S02]  /*159f0*/  SHF.R.S32.HI R0, RZ, 0x6, R252 ;  /* 0x00000006ff007819 */ /* 0x000fc400000114fc */
[----:B------:R-:W-:Y:S01]  /*15a00*/  LOP3.LUT R252, R252, 0x3f, RZ, 0xc0, !PT ;  /* 0x0000003ffcfc7812 */ /* 0x000fe200078ec0ff */
[----:B------:R1:W-:Y:S01]  /*15a10*/  STL.64 [R1+0x1460], R8 ;  /* 0x0014600801007387 */ /* 0x0003e20000100a00 */
[----:B------:R-:W-:-:S03]  /*15a20*/  SGXT R0, R0, 0x1 ;  /* 0x000000010000781a */ /* 0x000fc60000000200 */
[----:B-1----:R-:W4:Y:S01]  /*15a30*/  LDL.64 R8, [R1+0x238] ;  /* 0x0002380001087983 */ /* 0x002f220000100a00 */
[----:B------:R-:W-:-:S03]  /*15a40*/  IMAD.SHL.U32 R252, R252, 0x4, RZ ;  /* 0x00000004fcfc7824 */ /* 0x000fc600078e00ff */
[----:B------:R-:W-:Y:S02]  /*15a50*/  STL [R1+0x1458], R3 ;  /* 0x0014580301007387 */ /* 0x000fe40000100800 */
[----:B------:R-:W-:Y:S02]  /*15a60*/  LOP3.LUT R252, R252, 0x110, R0, 0x78, !PT ;  /* 0x00000110fcfc7812 */ /* 0x000fe400078e7800 */
[----:B------:R1:W-:Y:S04]  /*15a70*/  STL.64 [R1+0x1428], R250 ;  /* 0x001428fa01007387 */ /* 0x0003e80000100a00 */
[----:B--2---:R2:W-:Y:S04]  /*15a80*/  LDGSTS.E [R252], [R128.64], P1 ;  /* 0x0000000080fc7fae */ /* 0x0045e8000892184a */
[----:B---3--:R3:W-:Y:S04]  /*15a90*/  LDGSTS.E [R252+0x800], [R122.64], P1 ;  /* 0x008000007afc7fae */ /* 0x0087e8000892184a */
[----:B-1----:R-:W4:Y:S04]  /*15aa0*/  LDL.64 R250, [R1+0x250] ;  /* 0x0002500001fa7983 */ /* 0x002f280000100a00 */
[----:B------:R1:W-:Y:S04]  /*15ab0*/  STL.64 [R1+0x1420], R248 ;  /* 0x001420f801007387 */ /* 0x0003e80000100a00 */
[----:B----4-:R4:W-:Y:S04]  /*15ac0*/  LDGSTS.E [R252+0x1000], [R116.64], P1 ;  /* 0x0100000074fc7fae */ /* 0x0109e8000892184a */
[----:B------:R3:W-:Y:S04]  /*15ad0*/  LDGSTS.E [R252+0x1800], [R110.64], P1 ;  /* 0x018000006efc7fae */ /* 0x0007e8000892184a */
[----:B-1----:R-:W4:Y:S04]  /*15ae0*/  LDL.64 R248, [R1+0x270] ;  /* 0x0002700001f87983 */ /* 0x002f280000100a00 */
[----:B--2---:R-:W2:Y:S04]  /*15af0*/  LDL.LU.64 R128, [R1+0x1500] ;  /* 0x0015000001807983 */ /* 0x004ea80000300a00 */
[----:B------:R1:W-:Y:S04]  /*15b00*/  LDGSTS.E [R252+0x2000], [R104.64], P1 ;  /* 0x0200000068fc7fae */ /* 0x0003e8000892184a */
[----:B---3--:R-:W3:Y:S04]  /*15b10*/  LDL.LU.64 R122, [R1+0x14f8] ;  /* 0x0014f800017a7983 */ /* 0x008ee80000300a00 */
[----:B----4-:R-:W4:Y:S04]  /*15b20*/  LDL.LU.64 R116, [R1+0x14f0] ;  /* 0x0014f00001747983 */ /* 0x010f280000300a00 */
[----:B------:R-:W2:Y:S04]  /*15b30*/  LDL.LU.64 R110, [R1+0x14e8] ;  /* 0x0014e800016e7983 */ /* 0x000ea80000300a00 */
[----:B------:R1:W-:Y:S04]  /*15b40*/  LDGSTS.E [R252+0x2800], [R98.64], P1 ;  /* 0x0280000062fc7fae */ /* 0x0003e8000892184a */
[----:B-1----:R-:W2:Y:S04]  /*15b50*/  LDL.LU.64 R104, [R1+0x14e0] ;  /* 0x0014e00001687983 */ /* 0x002ea80000300a00 */
[----:B------:R-:W2:Y:S04]  /*15b60*/  LDL.LU.64 R98, [R1+0x14d8] ;  /* 0x0014d80001627983 */ /* 0x000ea80000300a00 */
[----:B------:R1:W-:Y:S04]  /*15b70*/  LDGSTS.E [R252+0x3000], [R92.64], P1 ;  /* 0x030000005cfc7fae */ /* 0x0003e8000892184a */
[----:B-1----:R-:W2:Y:S04]  /*15b80*/  LDL.LU.64 R92, [R1+0x14d0] ;  /* 0x0014d000015c7983 */ /* 0x002ea80000300a00 */
[----:B------:R1:W-:Y:S04]  /*15b90*/  LDGSTS.E [R252+0x3800], [R248.64], P1 ;  /* 0x03800000f8fc7fae */ /* 0x0003e8000892184a */
        /* <DEDUP_REMOVED lines=15> */
[----:B-1----:R-:W4:Y:S04]  /*15c90*/  LDL.64 R74, [R1+0x2f8] ;  /* 0x0002f800014a7983 */ /* 0x002f280000100a00 */
[----:B--2---:R-:W2:Y:S04]  /*15ca0*/  LDL.64 R80, [R1+0x2b0] ;  /* 0x0002b00001507983 */ /* 0x004ea80000100a00 */
[----:B---3--:R-:W3:Y:S04]  /*15cb0*/  LDL.64 R86, [R1+0x2c0] ;  /* 0x0002c00001567983 */ /* 0x008ee80000100a00 */
[----:B------:R-:W2:Y:S04]  /*15cc0*/  LDL.64 R68, [R1+0x2f0] ;  /* 0x0002f00001447983 */ /* 0x000ea80000100a00 */
        /* <DEDUP_REMOVED lines=12> */
[----:B-----5:R1:W-:Y:S04]  /*15d90*/  LDGSTS.E [R252+0xb800], [R246.64], P1 ;  /* 0x0b800000f6fc7fae */ /* 0x0203e8000892184a */
[----:B------:R1:W-:Y:S04]  /*15da0*/  STL.64 [R1+0x1410], R246 ;  /* 0x001410f601007387 */ /* 0x0003e80000100a00 */
[----:B------:R1:W-:Y:S04]  /*15db0*/  LDGSTS.E [R252+0xc000], [R240.64], P1 ;  /* 0x0c000000f0fc7fae */ /* 0x0003e8000892184a */
[----:B------:R1:W-:Y:S04]  /*15dc0*/  LDGSTS.E [R252+0xc800], [R234.64], P1 ;  /* 0x0c800000eafc7fae */ /* 0x0003e8000892184a */
[----:B-1----:R-:W2:Y:S04]  /*15dd0*/  LDL.LU.64 R246, [R1+0x2d0] ;  /* 0x0002d00001f67983 */ /* 0x002ea80000300a00 */
[----:B------:R1:W-:Y:S04]  /*15de0*/  STL.64 [R1+0x1418], R240 ;  /* 0x001418f001007387 */ /* 0x0003e80000100a00 */
[----:B------:R1:W-:Y:S04]  /*15df0*/  LDGSTS.E [R252+0xd000], [R228.64], P1 ;  /* 0x0d000000e4fc7fae */ /* 0x0003e8000892184a */
[----:B------:R1:W-:Y:S04]  /*15e00*/  LDGSTS.E [R252+0xd800], [R222.64], P1 ;  /* 0x0d800000defc7fae */ /* 0x0003e8000892184a */
[----:B-1----:R-:W2:Y:S04]  /*15e10*/  LDL.LU.64 R240, [R1+0x2e0] ;  /* 0x0002e00001f07983 */ /* 0x002ea80000300a00 */
[----:B------:R1:W-:Y:S04]  /*15e20*/  STL.64 [R1+0x1430], R234 ;  /* 0x001430ea01007387 */ /* 0x0003e80000100a00 */
[----:B------:R1:W-:Y:S04]  /*15e30*/  LDGSTS.E [R252+0xe000], [R216.64], P1 ;  /* 0x0e000000d8fc7fae */ /* 0x0003e8000892184a */
[----:B------:R1:W-:Y:S04]  /*15e40*/  LDGSTS.E [R252+0xe800], [R210.64], P1 ;  /* 0x0e800000d2fc7fae */ /* 0x0003e8000892184a */
[----:B-1----:R-:W4:Y:S04]  /*15e50*/  LDL.64 R234, [R1+0x128] ;  /* 0x0001280001ea7983 */ /* 0x002f280000100a00 */
        /* <DEDUP_REMOVED lines=33> */
[----:B------:R1:W-:Y:S01]  /*16070*/  LDGSTS.E [R252+0x1b800], [R54.64], P1 ;  /* 0x1b80000036fc7fae */ /* 0x0003e2000892184a */
[----:B------:R-:W-:-:S03]  /*16080*/  LOP3.LUT R3, R252, 0x20, RZ, 0x3c, !PT ;  /* 0x00000020fc037812 */ /* 0x000fc600078e3cff */
        /* <DEDUP_REMOVED lines=8> */
[----:B--2---:R2:W-:Y:S04]  /*16110*/  LDGSTS.E [R3+0x200], [R240.64], P1 ;  /* 0x00200000f0037fae */ /* 0x0045e8000892184a */
[----:B------:R2:W-:Y:S04]  /*16120*/  LDGSTS.E [R3+0xa00], [R246.64], P1 ;  /* 0x00a00000f6037fae */ /* 0x0005e8000892184a */
[----:B---3--:R3:W-:Y:S04]  /*16130*/  LDGSTS.E [R3+0x1200], [R86.64], P1 ;  /* 0x0120000056037fae */ /* 0x0087e8000892184a */
[----:B------:R1:W-:Y:S04]  /*16140*/  LDGSTS.E [R3+0x1a00], [R80.64], P1 ;  /* 0x01a0000050037fae */ /* 0x0003e8000892184a */
[----:B----4-:R4:W-:Y:S04]  /*16150*/  LDGSTS.E [R3+0x2200], [R74.64], P1 ;  /* 0x022000004a037fae */ /* 0x0109e8000892184a */
[----:B------:R1:W-:Y:S04]  /*16160*/  LDGSTS.E [R3+0x2a00], [R68.64], P1 ;  /* 0x02a0000044037fae */ /* 0x0003e8000892184a */
[----:B------:R1:W-:Y:S04]  /*16170*/  LDGSTS.E [R3+0x3200], [R62.64], P1 ;  /* 0x032000003e037fae */ /* 0x0003e8000892184a */
[----:B------:R1:W-:Y:S04]  /*16180*/  LDGSTS.E [R3+0x3a00], [R56.64], P1 ;  /* 0x03a0000038037fae */ /* 0x0003e8000892184a */
[----:B------:R1:W-:Y:S04]  /*16190*/  LDGSTS.E [R3+0x4200], [R50.64], P1 ;  /* 0x0420000032037fae */ /* 0x0003e8000892184a */
[----:B---3--:R-:W3:Y:S04]  /*161a0*/  LDL.LU.64 R86, [R1+0x14c8] ;  /* 0x0014c80001567983 */ /* 0x008ee80000300a00 */
[----:B------:R2:W-:Y:S04]  /*161b0*/  LDGSTS.E [R3+0x4a00], [R44.64], P1 ;  /* 0x04a000002c037fae */ /* 0x0005e8000892184a */
[----:B-1----:R-:W3:Y:S04]  /*161c0*/  LDL.LU.64 R80, [R1+0x14c0] ;  /* 0x0014c00001507983 */ /* 0x002ee80000300a00 */
[----:B------:R1:W-:Y:S04]  /*161d0*/  LDGSTS.E [R3+0x5200], [R38.64], P1 ;  /* 0x0520000026037fae */ /* 0x0003e8000892184a */
[----:B----4-:R-:W4:Y:S04]  /*161e0*/  LDL.LU.64 R74, [R1+0x14b8] ;  /* 0x0014b800014a7983 */ /* 0x010f280000300a00 */
[----:B------:R1:W-:Y:S04]  /*161f0*/  LDGSTS.E [R3+0x5a00], [R32.64], P1 ;  /* 0x05a0000020037fae */ /* 0x0003e8000892184a */
[----:B------:R-:W3:Y:S04]  /*16200*/  LDL.LU.64 R68, [R1+0x14b0] ;  /* 0x0014b00001447983 */ /* 0x000ee80000300a00 */
[----:B------:R1:W-:Y:S04]  /*16210*/  LDGSTS.E [R3+0x6200], [R26.64], P1 ;  /* 0x062000001a037fae */ /* 0x0003e8000892184a */
[----:B------:R-:W3:Y:S04]  /*16220*/  LDL.LU.64 R62, [R1+0x14a8] ;  /* 0x0014a800013e7983 */ /* 0x000ee80000300a00 */
[----:B------:R1:W-:Y:S04]  /*16230*/  LDGSTS.E [R3+0x6a00], [R20.64], P1 ;  /* 0x06a0000014037fae */ /* 0x0003e8000892184a */
[----:B------:R-:W3:Y:S04]  /*16240*/  LDL.LU.64 R56, [R1+0x14a0] ;  /* 0x0014a00001387983 */ /* 0x000ee80000300a00 */
[----:B------:R1:W-:Y:S04]  /*16250*/  LDGSTS.E [R3+0x7200], [R14.64], P1 ;  /* 0x072000000e037fae */ /* 0x0003e8000892184a */
[----:B------:R-:W3:Y:S04]  /*16260*/  LDL.LU.64 R50, [R1+0x1498] ;  /* 0x0014980001327983 */ /* 0x000ee80000300a00 */
[----:B------:R1:W-:Y:S04]  /*16270*/  LDGSTS.E [R3+0x7a00], [R8.64], P1 ;  /* 0x07a0000008037fae */ /* 0x0003e8000892184a */
[----:B--2---:R-:W2:Y:S04]  /*16280*/  LDL.LU.64 R44, [R1+0x1490] ;  /* 0x00149000012c7983 */ /* 0x004ea80000300a00 */
[----:B------:R1:W-:Y:S04]  /*16290*/  LDGSTS.E [R3+0x8200], [R210.64], P1 ;  /* 0x08200000d2037fae */ /* 0x0003e8000892184a */
[----:B-1----:R-:W2:Y:S04]  /*162a0*/  LDL.LU.64 R38, [R1+0x1488] ;  /* 0x0014880001267983 */ /* 0x002ea80000300a00 */
[----:B------:R1:W-:Y:S04]  /*162b0*/  LDGSTS.E [R3+0x8a00], [R216.64], P1 ;  /* 0x08a00000d8037fae */ /* 0x0003e8000892184a */
[----:B------:R-:W2:Y:S04]  /*162c0*/  LDL.LU.64 R32, [R1+0x1480] ;  /* 0x0014800001207983 */ /* 0x000ea80000300a00 */
        /* <DEDUP_REMOVED lines=9> */
[----:B------:R-:W2:Y:S04]  /*16360*/  LDL.64 R210, [R1+0x180] ;  /* 0x0001800001d27983 */ /* 0x000ea80000100a00 */
[----:B-1----:R-:W2:Y:S04]  /*16370*/  LDL.64 R216, [R1+0x168] ;  /* 0x0001680001d87983 */ /* 0x002ea80000100a00 */
[----:B------:R-:W2:Y:S04]  /*16380*/  LDL.64 R222, [R1+0x150] ;  /* 0x0001500001de7983 */ /* 0x000ea80000100a00 */
[----:B------:R-:W2:Y:S04]  /*16390*/  LDL.64 R228, [R1+0x138] ;  /* 0x0001380001e47983 */ /* 0x000ea80000100a00 */
[----:B------:R-:W2:Y:S04]  /*163a0*/  LDL.64 R234, [R1+0x120] ;  /* 0x0001200001ea7983 */ /* 0x000ea80000100a00 */
[----:B------:R-:W2:Y:S04]  /*163b0*/  LDL.64 R248, [R1+0x108] ;  /* 0x0001080001f87983 */ /* 0x000ea80000100a00 */
[----:B------:R-:W2:Y:S04]  /*163c0*/  LDL.64 R250, [R1+0xe8] ;  /* 0x0000e80001fa7983 */ /* 0x000ea80000100a00 */
[----:B------:R1:W-:Y:S04]  /*163d0*/  LDGSTS.E [R3+0xba00], [R244.64], P1 ;  /* 0x0ba00000f4037fae */ /* 0x0003e8000892184a */
        /* <DEDUP_REMOVED lines=11> */
[----:B-1----:R-:W3:Y:S04]  /*16490*/  LDL.64 R232, [R1+0x198] ;  /* 0x0001980001e87983 */ /* 0x002ee80000100a00 */
        /* <DEDUP_REMOVED lines=31> */
[----:B----4-:R-:W4:Y:S04]  /*16690*/  LDL.64 R184, [R1+0x260] ;  /* 0x0002600001b87983 */ /* 0x010f280000100a00 */
        /* <DEDUP_REMOVED lines=19> */
[----:B-1----:R-:W3:Y:S01]  /*167d0*/  LDL.64 R154, [R1+0x350] ;  /* 0x00035000019a7983 */ /* 0x002ee20000100a00 */
        /* <DEDUP_REMOVED lines=9> */
[----:B------:R-:W-:Y:S04]  /*16870*/  STL.64 [R1+0x13e0], R148 ;  /* 0x0013e09401007387 */ /* 0x000fe80000100a00 */
[----:B------:R-:W-:Y:S04]  /*16880*/  STL.64 [R1+0x13e8], R142 ;  /* 0x0013e88e01007387 */ /* 0x000fe80000100a00 */
[----:B------:R-:W-:Y:S04]  /*16890*/  STL.64 [R1+0x13f0], R136 ;  /* 0x0013f08801007387 */ /* 0x000fe80000100a00 */
[----:B------:R-:W-:Y:S04]  /*168a0*/  STL.64 [R1+0x13f8], R130 ;  /* 0x0013f88201007387 */ /* 0x000fe80000100a00 */
[----:B------:R-:W-:Y:S04]  /*168b0*/  STL.64 [R1+0x1400], R124 ;  /* 0x0014007c01007387 */ /* 0x000fe80000100a00 */
[----:B------:R-:W-:Y:S04]  /*168c0*/  STL.64 [R1+0x1408], R118 ;  /* 0x0014087601007387 */ /* 0x000fe80000100a00 */
[----:B-1----:R-:W4:Y:S04]  /*168d0*/  LDL.LU R3, [R1+0x1458] ;  /* 0x0014580001037983 */ /* 0x002f280000300800 */
[----:B--2---:R1:W-:Y:S04]  /*168e0*/  LDGSTS.E [R0+0x400], [R238.64], P1 ;  /* 0x00400000ee007fae */ /* 0x0043e8000892184a */
[----:B------:R1:W-:Y:S04]  /*168f0*/  LDGSTS.E [R0+0xc00], [R244.64], P1 ;  /* 0x00c00000f4007fae */ /* 0x0003e8000892184a */
[----:B---3--:R2:W-:Y:S04]  /*16900*/  LDGSTS.E [R0+0x1400], [R154.64], P1 ;  /* 0x014000009a007fae */ /* 0x0085e8000892184a */
[----:B------:R3:W-:Y:S04]  /*16910*/  LDGSTS.E [R0+0x1c00], [R160.64], P1 ;  /* 0x01c00000a0007fae */ /* 0x0007e8000892184a */
[----:B------:R1:W-:Y:S04]  /*16920*/  LDGSTS.E [R0+0x2400], [R166.64], P1 ;  /* 0x02400000a6007fae */ /* 0x0003e8000892184a */
[----:B------:R1:W-:Y:S04]  /*16930*/  LDGSTS.E [R0+0x2c00], [R172.64], P1 ;  /* 0x02c00000ac007fae */ /* 0x0003e8000892184a */
[----:B------:R1:W-:Y:S04]  /*16940*/  LDGSTS.E [R0+0x3400], [R178.64], P1 ;  /* 0x03400000b2007fae */ /* 0x0003e8000892184a */
[----:B----4-:R2:W-:Y:S04]  /*16950*/  LDGSTS.E [R0+0x3c00], [R184.64], P1 ;  /* 0x03c00000b8007fae */ /* 0x0105e8000892184a */
        /* <DEDUP_REMOVED lines=16> */
[----:B------:R-:W4:Y:S04]  /*16a60*/  LDL.64 R228, [R1+0x338] ;  /* 0x0003380001e47983 */ /* 0x000f280000100a00 */
[----:B------:R1:W-:Y:S04]  /*16a70*/  LDGSTS.E [R0+0xbc00], [R242.64], P1 ;  /* 0x0bc00000f2007fae */ /* 0x0003e8000892184a */
[----:B------:R1:W-:Y:S04]  /*16a80*/  STL.64 [R1+0x1350], R242 ;  /* 0x001350f201007387 */ /* 0x0003e80000100a00 */
[----:B------:R2:W-:Y:S04]  /*16a90*/  LDGSTS.E [R0+0xc400], [R236.64], P1 ;  /* 0x0c400000ec007fae */ /* 0x0005e8000892184a */
[----:B------:R2:W-:Y:S04]  /*16aa0*/  LDGSTS.E [R0+0xcc00], [R230.64], P1 ;  /* 0x0cc00000e6007fae */ /* 0x0005e8000892184a */
[----:B-1----:R-:W4:Y:S04]  /*16ab0*/  LDL.LU.64 R242, [R1+0x358] ;  /* 0x0003580001f27983 */ /* 0x002f280000300a00 */
[----:B------:R2:W-:Y:S04]  /*16ac0*/  STL.64 [R1+0x1358], R236 ;  /* 0x001358ec01007387 */ /* 0x0005e80000100a00 */
[----:B------:R1:W-:Y:S04]  /*16ad0*/  LDGSTS.E [R0+0xd400], [R224.64], P1 ;  /* 0x0d400000e0007fae */ /* 0x0003e8000892184a */
[----:B------:R1:W-:Y:S04]  /*16ae0*/  LDGSTS.E [R0+0xdc00], [R218.64], P1 ;  /* 0x0dc00000da007fae */ /* 0x0003e8000892184a */
[----:B--2---:R-:W2:Y:S04]  /*16af0*/  LDL.LU.64 R236, [R1+0x360] ;  /* 0x0003600001ec7983 */ /* 0x004ea80000300a00 */
[----:B------:R-:W4:Y:S04]  /*16b00*/  LDL.64 R234, [R1+0x318] ;  /* 0x0003180001ea7983 */ /* 0x000f280000100a00 */
        /* <DEDUP_REMOVED lines=8> */
[----:B---3--:R-:W3:Y:S04]  /*16b90*/  LDL.64 R160, [R1+0x390] ;  /* 0x0003900001a07983 */ /* 0x008ee80000100a00 */
[----:B------:R-:W3:Y:S04]  /*16ba0*/  LDL.64 R166, [R1+0x398] ;  /* 0x0003980001a67983 */ /* 0x000ee80000100a00 */
[----:B------:R-:W3:Y:S04]  /*16bb0*/  LDL.64 R172, [R1+0x3a0] ;  /* 0x0003a00001ac7983 */ /* 0x000ee80000100a00 */
[----:B------:R-:W3:Y:S04]  /*16bc0*/  LDL.64 R178, [R1+0x3a8] ;  /* 0x0003a80001b27983 */ /* 0x000ee80000100a00 */
[----:B------:R-:W3:Y:S04]  /*16bd0*/  LDL.64 R196, [R1+0x3b0] ;  /* 0x0003b00001c47983 */ /* 0x000ee80000100a00 */
[----:B------:R-:W3:Y:S04]  /*16be0*/  LDL.64 R202, [R1+0x3b8] ;  /* 0x0003b80001ca7983 */ /* 0x000ee80000100a00 */
[----:B------:R-:W3:Y:S04]  /*16bf0*/  LDL.64 R184, [R1+0x3c0] ;  /* 0x0003c00001b87983 */ /* 0x000ee80000100a00 */
[----:B------:R-:W3:Y:S04]  /*16c00*/  LDL.64 R190, [R1+0x3c8] ;  /* 0x0003c80001be7983 */ /* 0x000ee80000100a00 */
[----:B------:R-:W3:Y:S04]  /*16c10*/  LDL.64 R208, [R1+0x3d0] ;  /* 0x0003d00001d07983 */ /* 0x000ee80000100a00 */
        /* <DEDUP_REMOVED lines=20> */
[----:B------:R-:W3:Y:S04]  /*16d60*/  LDL.64 R214, [R1+0x3d8] ;  /* 0x0003d80001d67983 */ /* 0x000ee80000100a00 */
[----:B------:R1:W-:Y:S04]  /*16d70*/  LDGSTS.E [R0+0x18400], [R92.64], P1 ;  /* 0x184000005c007fae */ /* 0x0003e8000892184a */
[----:B------:R-:W3:Y:S04]  /*16d80*/  LDL.64 R220, [R1+0x3e0] ;  /* 0x0003e00001dc7983 */ /* 0x000ee80000100a00 */
        /* <DEDUP_REMOVED lines=18> */
[----:B------:R-:W3:Y:S04]  /*16eb0*/  LDL.64 R210, [R1+0x3f8] ;  /* 0x0003f80001d27983 */ /* 0x000ee80000100a00 */
[----:B------:R-:W3:Y:S04]  /*16ec0*/  LDL.64 R216, [R1+0x400] ;  /* 0x0004000001d87983 */ /* 0x000ee80000100a00 */
[----:B--2---:R2:W-:Y:S04]  /*16ed0*/  LDGSTS.E [R118+0x600], [R236.64], P1 ;  /* 0x00600000ec767fae */ /* 0x0045e8000892184a */
[----:B----4-:R2:W-:Y:S04]  /*16ee0*/  LDGSTS.E [R118+0xe00], [R242.64], P1 ;  /* 0x00e00000f2767fae */ /* 0x0105e8000892184a */
[----:B------:R4:W-:Y:S04]  /*16ef0*/  LDGSTS.E [R118+0x1600], [R222.64], P1 ;  /* 0x01600000de767fae */ /* 0x0009e8000892184a */
[----:B------:R1:W-:Y:S04]  /*16f00*/  LDGSTS.E [R118+0x1e00], [R228.64], P1 ;  /* 0x01e00000e4767fae */ /* 0x0003e8000892184a */
[----:B------:R2:W-:Y:S04]  /*16f10*/  LDGSTS.E [R118+0x2600], [R234.64], P1 ;  /* 0x02600000ea767fae */ /* 0x0005e8000892184a */
[----:B----4-:R-:W4:Y:S04]  /*16f20*/  LDL.64 R222, [R1+0xc10] ;  /* 0x000c100001de7983 */ /* 0x010f280000100a00 */
[----:B-1----:R-:W4:Y:S04]  /*16f30*/  LDL.64 R228, [R1+0xc18] ;  /* 0x000c180001e47983 */ /* 0x002f280000100a00 */
[----:B--2---:R-:W2:Y:S04]  /*16f40*/  LDL.64 R234, [R1+0xc20] ;  /* 0x000c200001ea7983 */ /* 0x004ea80000100a00 */
[----:B------:R1:W-:Y:S04]  /*16f50*/  LDGSTS.E [R118+0x2e00], [R248.64], P1 ;  /* 0x02e00000f8767fae */ /* 0x0003e8000892184a */
[----:B------:R1:W-:Y:S04]  /*16f60*/  LDGSTS.E [R118+0x3600], [R250.64], P1 ;  /* 0x03600000fa767fae */ /* 0x0003e8000892184a */
[----:B------:R3:W-:Y:S04]  /*16f70*/  LDGSTS.E [R118+0x3e00], [R124.64], P1 ;  /* 0x03e000007c767fae */ /* 0x0007e8000892184a */
[----:B-1----:R-:W2:Y:S04]  /*16f80*/  LDL.64 R248, [R1+0xc28] ;  /* 0x000c280001f87983 */ /* 0x002ea80000100a00 */
[----:B------:R-:W2:Y:S04]  /*16f90*/  LDL.64 R250, [R1+0xc30] ;  /* 0x000c300001fa7983 */ /* 0x000ea80000100a00 */
[----:B------:R1:W-:Y:S04]  /*16fa0*/  LDGSTS.E [R118+0x4600], [R130.64], P1 ;  /* 0x0460000082767fae */ /* 0x0003e8000892184a */
[----:B------:R1:W-:Y:S04]  /*16fb0*/  LDGSTS.E [R118+0x4e00], [R136.64], P1 ;  /* 0x04e0000088767fae */ /* 0x0003e8000892184a */
[----:B------:R1:W-:Y:S04]  /*16fc0*/  LDGSTS.E [R118+0x5600], [R142.64], P1 ;  /* 0x056000008e767fae */ /* 0x0003e8000892184a */
[----:B------:R1:W-:Y:S04]  /*16fd0*/  LDGSTS.E [R118+0x5e00], [R148.64], P1 ;  /* 0x05e0000094767fae */ /* 0x0003e8000892184a */
[----:B------:R1:W-:Y:S04]  /*16fe0*/  LDGSTS.E [R118+0x6600], [R154.64], P1 ;  /* 0x066000009a767fae */ /* 0x0003e8000892184a */
[----:B---3--:R3:W-:Y:S04]  /*16ff0*/  LDGSTS.E [R118+0x6e00], [R160.64], P1 ;  /* 0x06e00000a0767fae */ /* 0x0087e8000892184a */
[----:B------:R1:W-:Y:S04]  /*17000*/  LDGSTS.E [R118+0x7600], [R166.64], P1 ;  /* 0x07600000a6767fae */ /* 0x0003e8000892184a */
[----:B------:R1:W-:Y:S04]  /*17010*/  LDGSTS.E [R118+0x7e00], [R172.64], P1 ;  /* 0x07e00000ac767fae */ /* 0x0003e8000892184a */
[----:B------:R1:W-:Y:S04]  /*17020*/  LDGSTS.E [R118+0x8600], [R178.64], P1 ;  /* 0x08600000b2767fae */ /* 0x0003e8000892184a */
[----:B------:R1:W-:Y:S04]  /*17030*/  LDGSTS.E [R118+0x8e00], [R196.64], P1 ;  /* 0x08e00000c4767fae */ /* 0x0003e8000892184a */
[----:B------:R1:W-:Y:S04]  /*17040*/  LDGSTS.E [R118+0x9600], [R202.64], P1 ;  /* 0x09600000ca767fae */ /* 0x0003e8000892184a */
[----:B------:R3:W-:Y:S04]  /*17050*/  LDGSTS.E [R118+0x9e00], [R184.64], P1 ;  /* 0x09e00000b8767fae */ /* 0x0007e8000892184a */
[----:B-1----:R-:W2:Y:S04]  /*17060*/  LDL.64 R196, [R1+0xc38] ;  /* 0x000c380001c47983 */ /* 0x002ea80000100a00 */
[----:B------:R1:W-:Y:S04]  /*17070*/  LDGSTS.E [R118+0xa600], [R190.64], P1 ;  /* 0x0a600000be767fae */ /* 0x0003e8000892184a */
[----:B------:R-:W2:Y:S04]  /*17080*/  LDL.64 R202, [R1+0xc40] ;  /* 0x000c400001ca7983 */ /* 0x000ea80000100a00 */
[----:B------:R1:W-:Y:S04]  /*17090*/  LDGSTS.E [R118+0xae00], [R208.64], P1 ;  /* 0x0ae00000d0767fae */ /* 0x0003e8000892184a */
[----:B------:R-:W2:Y:S04]  /*170a0*/  LDL.64 R124, [R1+0xc98] ;  /* 0x000c9800017c7983 */ /* 0x000ea80000100a00 */
[----:B------:R-:W2:Y:S04]  /*170b0*/  LDL.64 R130, [R1+0xca0] ;  /* 0x000ca00001827983 */ /* 0x000ea80000100a00 */
[----:B-1----:R-:W2:Y:S04]  /*170c0*/  LDL.64 R208, [R1+0xc48] ;  /* 0x000c480001d07983 */ /* 0x002ea80000100a00 */
[----:B------:R-:W2:Y:S04]  /*170d0*/  LDL.64 R136, [R1+0xca8] ;  /* 0x000ca80001887983 */ /* 0x000ea80000100a00 */
[----:B------:R-:W2:Y:S04]  /*170e0*/  LDL.64 R142, [R1+0xcc0] ;  /* 0x000cc000018e7983 */ /* 0x000ea80000100a00 */
[----:B------:R-:W2:Y:S04]  /*170f0*/  LDL.64 R148, [R1+0xcc8] ;  /* 0x000cc80001947983 */ /* 0x000ea80000100a00 */
[----:B------:R-:W2:Y:S04]  /*17100*/  LDL.64 R154, [R1+0xcd0] ;  /* 0x000cd000019a7983 */ /* 0x000ea80000100a00 */
[----:B---3--:R-:W3:Y:S04]  /*17110*/  LDL.64 R160, [R1+0xcd8] ;  /* 0x000cd80001a07983 */ /* 0x008ee80000100a00 */
[----:B------:R-:W3:Y:S04]  /*17120*/  LDL.64 R166, [R1+0xce0] ;  /* 0x000ce00001a67983 */ /* 0x000ee80000100a00 */
[----:B------:R-:W3:Y:S04]  /*17130*/  LDL.64 R172, [R1+0xce8] ;  /* 0x000ce80001ac7983 */ /* 0x000ee80000100a00 */
[----:B------:R1:W-:Y:S04]  /*17140*/  LDGSTS.E [R118+0xb600], [R214.64], P1 ;  /* 0x0b600000d6767fae */ /* 0x0003e8000892184a */
[----:B------:R-:W3:Y:S04]  /*17150*/  LDL.64 R178, [R1+0xcf0] ;  /* 0x000cf00001b27983 */ /* 0x000ee80000100a00 */
[----:B------:R1:W-:Y:S04]  /*17160*/  LDGSTS.E [R118+0xbe00], [R220.64], P1 ;  /* 0x0be00000dc767fae */ /* 0x0003e8000892184a */
[----:B-1----:R-:W3:Y:S04]  /*17170*/  LDL.64 R214, [R1+0xcb0] ;  /* 0x000cb00001d67983 */ /* 0x002ee80000100a00 */
[----:B------:R-:W3:Y:S04]  /*17180*/  LDL.64 R184, [R1+0xd00] ;  /* 0x000d000001b87983 */ /* 0x000ee80000100a00 */
[----:B------:R-:W3:Y:S04]  /*17190*/  LDL.64 R220, [R1+0xc50] ;  /* 0x000c500001dc7983 */ /* 0x000ee80000100a00 */
[----:B------:R-:W3:Y:S04]  /*171a0*/  LDL.64 R190, [R1+0xd08] ;  /* 0x000d080001be7983 */ /* 0x000ee80000100a00 */
[----:B------:R1:W-:Y:S04]  /*171b0*/  LDGSTS.E [R118+0xc600], [R226.64], P1 ;  /* 0x0c600000e2767fae */ /* 0x0003e8000892184a */
[----:B------:R1:W-:Y:S04]  /*171c0*/  LDGSTS.E [R118+0xce00], [R232.64], P1 ;  /* 0x0ce00000e8767fae */ /* 0x0003e8000892184a */
[----:B-1----:R-:W3:Y:S04]  /*171d0*/  LDL.64 R226, [R1+0xcb8] ;  /* 0x000cb80001e27983 */ /* 0x002ee80000100a00 */
[----:B------:R-:W3:Y:S04]  /*171e0*/  LDL.64 R232, [R1+0xc58] ;  /* 0x000c580001e87983 */ /* 0x000ee80000100a00 */
[----:B------:R1:W-:Y:S04]  /*171f0*/  LDGSTS.E [R118+0xd600], [R210.64], P1 ;  /* 0x0d600000d2767fae */ /* 0x0003e8000892184a */
[----:B------:R1:W-:Y:S04]  /*17200*/  LDGSTS.E [R118+0xde00], [R216.64], P1 ;  /* 0x0de00000d8767fae */ /* 0x0003e8000892184a */
[----:B-1----:R-:W3:Y:S04]  /*17210*/  LDL.64 R210, [R1+0xc60] ;  /* 0x000c600001d27983 */ /* 0x002ee80000100a00 */
[----:B------:R-:W3:Y:S04]  /*17220*/  LDL.64 R216, [R1+0xc68] ;  /* 0x000c680001d87983 */ /* 0x000ee80000100a00 */
[----:B----4-:R1:W-:Y:S04]  /*17230*/  LDGSTS.E [R118+0xe600], [R222.64], P1 ;  /* 0x0e600000de767fae */ /* 0x0103e8000892184a */
[----:B------:R4:W-:Y:S04]  /*17240*/  LDGSTS.E [R118+0xee00], [R228.64], P1 ;  /* 0x0ee00000e4767fae */ /* 0x0009e8000892184a */
[----:B--2---:R2:W-:Y:S04]  /*17250*/  LDGSTS.E [R118+0xf600], [R234.64], P1 ;  /* 0x0f600000ea767fae */ /* 0x0045e8000892184a */
[----:B-1----:R-:W3:Y:S04]  /*17260*/  LDL.64 R222, [R1+0xc70] ;  /* 0x000c700001de7983 */ /* 0x002ee80000100a00 */
[----:B----4-:R-:W4:Y:S04]  /*17270*/  LDL.64 R228, [R1+0xc78] ;  /* 0x000c780001e47983 */ /* 0x010f280000100a00 */
[----:B--2---:R-:W2:Y:S04]  /*17280*/  LDL.64 R234, [R1+0xc80] ;  /* 0x000c800001ea7983 */ /* 0x004ea80000100a00 */
[----:B------:R1:W-:Y:S04]  /*17290*/  LDGSTS.E [R118+0xfe00], [R248.64], P1 ;  /* 0x0fe00000f8767fae */ /* 0x0003e8000892184a */
[----:B------:R1:W-:Y:S04]  /*172a0*/  LDGSTS.E [R118+0x10600], [R250.64], P1 ;  /* 0x10600000fa767fae */ /* 0x0003e8000892184a */
[----:B-1----:R-:W2:Y:S04]  /*172b0*/  LDL.64 R248, [R1+0xc90] ;  /* 0x000c900001f87983 */ /* 0x002ea80000100a00 */
[----:B------:R-:W2:Y:S04]  /*172c0*/  LDL.64 R250, [R1+0xc88] ;  /* 0x000c880001fa7983 */ /* 0x000ea80000100a00 */
[----:B------:R1:W-:Y:S04]  /*172d0*/  LDGSTS.E [R118+0x10e00], [R196.64], P1 ;  /* 0x10e00000c4767fae */ /* 0x0003e8000892184a */
[----:B------:R1:W-:Y:S04]  /*172e0*/  LDGSTS.E [R118+0x11600], [R202.64], P1 ;  /* 0x11600000ca767fae */ /* 0x0003e8000892184a */
[----:B-1----:R-:W2:Y:S04]  /*172f0*/  LDL.64 R196, [R1+0xd10] ;  /* 0x000d100001c47983 */ /* 0x002ea80000100a00 */
[----:B------:R-:W2:Y:S04]  /*17300*/  LDL.64 R202, [R1+0xd18] ;  /* 0x000d180001ca7983 */ /* 0x000ea80000100a00 */
[----:B------:R1:W-:Y:S04]  /*17310*/  LDGSTS.E [R118+0x11e00], [R208.64], P1 ;  /* 0x11e00000d0767fae */ /* 0x0003e8000892184a */
[----:B-1----:R-:W2:Y:S04]  /*17320*/  LDL.64 R208, [R1+0xd20] ;  /* 0x000d200001d07983 */ /* 0x002ea80000100a00 */
[----:B---3--:R1:W-:Y:S04]  /*17330*/  LDGSTS.E [R118+0x12600], [R220.64], P1 ;  /* 0x12600000dc767fae */ /* 0x0083e8000892184a */
[----:B-1----:R-:W3:Y:S04]  /*17340*/  LDL.64 R220, [R1+0xd28] ;  /* 0x000d280001dc7983 */ /* 0x002ee80000100a00 */
[----:B------:R1:W-:Y:S04]  /*17350*/  LDGSTS.E [R118+0x12e00], [R232.64], P1 ;  /* 0x12e00000e8767fae */ /* 0x0003e8000892184a */
[----:B-1----:R-:W3:Y:S04]  /*17360*/  LDL.64 R232, [R1+0xd30] ;  /* 0x000d300001e87983 */ /* 0x002ee80000100a00 */
[----:B------:R1:W-:Y:S04]  /*17370*/  LDGSTS.E [R118+0x13600], [R210.64], P1 ;  /* 0x13600000d2767fae */ /* 0x0003e8000892184a */
[----:B------:R1:W-:Y:S04]  /*17380*/  LDGSTS.E [R118+0x13e00], [R216.64], P1 ;  /* 0x13e00000d8767fae */ /* 0x0003e8000892184a */
[----:B-1----:R-:W3:Y:S04]  /*17390*/  LDL.LU.64 R210, [R1+0x1450] ;  /* 0x0014500001d27983 */ /* 0x002ee80000300a00 */
[----:B------:R-:W3:Y:S04]  /*173a0*/  LDL.LU.64 R216, [R1+0x1448] ;  /* 0x0014480001d87983 */ /* 0x000ee80000300a00 */
[----:B------:R1:W-:Y:S04]  /*173b0*/  LDGSTS.E [R118+0x14600], [R222.64], P1 ;  /* 0x14600000de767fae */ /* 0x0003e8000892184a */
[----:B----4-:R4:W-:Y:S04]  /*173c0*/  LDGSTS.E [R118+0x14e00], [R228.64], P1 ;  /* 0x14e00000e4767fae */ /* 0x0109e8000892184a */
[----:B--2---:R2:W-:Y:S04]  /*173d0*/  LDGSTS.E [R118+0x15600], [R234.64], P1 ;  /* 0x15600000ea767fae */ /* 0x0045e8000892184a */
[----:B-1----:R-:W3:Y:S04]  /*173e0*/  LDL.LU.64 R222, [R1+0x1440] ;  /* 0x0014400001de7983 */ /* 0x002ee80000300a00 */
[----:B----4-:R-:W4:Y:S04]  /*173f0*/  LDL.LU.64 R228, [R1+0x1438] ;  /* 0x0014380001e47983 */ /* 0x010f280000300a00 */
[----:B--2---:R-:W2:Y:S04]  /*17400*/  LDL.LU.64 R234, [R1+0x1430] ;  /* 0x0014300001ea7983 */ /* 0x004ea80000300a00 */
[----:B------:R1:W-:Y:S04]  /*17410*/  LDGSTS.E [R118+0x15e00], [R250.64], P1 ;  /* 0x15e00000fa767fae */ /* 0x0003e8000892184a */
[----:B------:R1:W-:Y:S04]  /*17420*/  LDGSTS.E [R118+0x16600], [R248.64], P1 ;  /* 0x16600000f8767fae */ /* 0x0003e8000892184a */
[----:B------:R3:W-:Y:S04]  /*17430*/  LDGSTS.E [R118+0x16e00], [R124.64], P1 ;  /* 0x16e000007c767fae */ /* 0x0007e8000892184a */
[----:B------:R3:W-:Y:S04]  /*17440*/  LDGSTS.E [R118+0x17600], [R130.64], P1 ;  /* 0x1760000082767fae */ /* 0x0007e8000892184a */
[----:B-1----:R-:W2:Y:S04]  /*17450*/  LDL.LU.64 R250, [R1+0x1428] ;  /* 0x0014280001fa7983 */ /* 0x002ea80000300a00 */
[----:B------:R1:W-:Y:S04]  /*17460*/  LDGSTS.E [R118+0x17e00], [R136.64], P1 ;  /* 0x17e0000088767fae */ /* 0x0003e8000892184a */
[----:B------:R-:W2:Y:S04]  /*17470*/  LDL.LU.64 R248, [R1+0x1420] ;  /* 0x0014200001f87983 */ /* 0x000ea80000300a00 */
[----:B------:R1:W-:Y:S04]  /*17480*/  LDGSTS.E [R118+0x18600], [R214.64], P1 ;  /* 0x18600000d6767fae */ /* 0x0003e8000892184a */
[----:B------:R1:W-:Y:S04]  /*17490*/  LDGSTS.E [R118+0x18e00], [R226.64], P1 ;  /* 0x18e00000e2767fae */ /* 0x0003e8000892184a */
[----:B------:R3:W-:Y:S04]  /*174a0*/  LDGSTS.E [R118+0x19600], [R142.64], P1 ;  /* 0x196000008e767fae */ /* 0x0007e8000892184a */
[----:B-1----:R-:W2:Y:S04]  /*174b0*/  LDL.LU.64 R214, [R1+0xe0] ;  /* 0x0000e00001d67983 */ /* 0x002ea80000300a00 */
[----:B------:R-:W4:Y:S04]  /*174c0*/  LDL.LU.64 R226, [R1+0xd0] ;  /* 0x0000d00001e27983 */ /* 0x000f280000300a00 */
[----:B------:R1:W-:Y:S04]  /*174d0*/  LDGSTS.E [R118+0x19e00], [R148.64], P1 ;  /* 0x19e0000094767fae */ /* 0x0003e8000892184a */
[----:B------:R1:W-:Y:S04]  /*174e0*/  LDGSTS.E [R118+0x1a600], [R154.64], P1 ;  /* 0x1a6000009a767fae */ /* 0x0003e8000892184a */
[----:B------:R1:W-:Y:S04]  /*174f0*/  LDGSTS.E [R118+0x1ae00], [R160.64], P1 ;  /* 0x1ae00000a0767fae */ /* 0x0003e8000892184a */
[----:B------:R1:W-:Y:S04]  /*17500*/  LDGSTS.E [R118+0x1b600], [R166.64], P1 ;  /* 0x1b600000a6767fae */ /* 0x0003e8000892184a */
[----:B------:R1:W-:Y:S04]  /*17510*/  LDGSTS.E [R118+0x1be00], [R172.64], P1 ;  /* 0x1be00000ac767fae */ /* 0x0003e8000892184a */
[----:B------:R1:W-:Y:S04]  /*17520*/  LDGSTS.E [R118+0x1c600], [R178.64], P1 ;  /* 0x1c600000b2767fae */ /* 0x0003e8000892184a */
[----:B------:R1:W-:Y:S04]  /*17530*/  LDGSTS.E [R118+0x1ce00], [R184.64], P1 ;  /* 0x1ce00000b8767fae */ /* 0x0003e8000892184a */
[----:B------:R-:W1:Y:S04]  /*17540*/  S2R R252, SR_TID.X ;  /* 0x0000000000fc7919 */ /* 0x000e680000002100 */
[----:B------:R1:W-:Y:S04]  /*17550*/  LDGSTS.E [R118+0x1d600], [R190.64], P1 ;  /* 0x1d600000be767fae */ /* 0x0003e8000892184a */
[----:B------:R1:W-:Y:S04]  /*17560*/  LDGSTS.E [R118+0x1de00], [R196.64], P1 ;  /* 0x1de00000c4767fae */ /* 0x0003e8000892184a */
[----:B------:R1:W-:Y:S04]  /*17570*/  LDGSTS.E [R118+0x1e600], [R202.64], P1 ;  /* 0x1e600000ca767fae */ /* 0x0003e8000892184a */
[----:B------:R1:W-:Y:S04]  /*17580*/  LDGSTS.E [R118+0x1ee00], [R208.64], P1 ;  /* 0x1ee00000d0767fae */ /* 0x0003e8000892184a */
[----:B-1----:R-:W4:Y:S01]  /*17590*/  LDL.LU.64 R208, [R1+0xc0] ;  /* 0x0000c00001d07983 */ /* 0x002f220000300a00 */
[----:B------:R-:W-:-:S04]  /*175a0*/  SHF.R.U32.HI R0, RZ, 0x6, R252 ;  /* 0x00000006ff007819 */ /* 0x000fc800000116fc */
[----:B------:R-:W-:Y:S02]  /*175b0*/  SGXT.U32 R0, R0, 0x1 ;  /* 0x000000010000781a */ /* 0x000fe40000000000 */
[----:B------:R-:W-:Y:S02]  /*175c0*/  SHF.R.U32.HI R252, RZ, 0x6, R252 ;  /* 0x00000006fffc7819 */ /* 0x000fe400000116fc */
[----:B------:R-:W-:Y:S02]  /*175d0*/  LOP3.LUT R0, R0, 0xc, RZ, 0xfc, !PT ;  /* 0x0000000c00007812 */ /* 0x000fe400078efcff */
[----:B------:R-:W-:Y:S01]  /*175e0*/  SGXT.U32 R252, R252, 0x1 ;  /* 0x00000001fcfc781a */ /* 0x000fe20000000000 */
[----:B---3--:R1:W-:Y:S04]  /*175f0*/  LDGSTS.E [R118+0x1f600], [R220.64], P1 ;  /* 0x1f600000dc767fae */ /* 0x0083e8000892184a */
[----:B-1----:R-:W3:Y:S01]  /*17600*/  LDL.LU.64 R220, [R1+0xb0] ;  /* 0x0000b00001dc7983 */ /* 0x002ee20000300a00 */
[----:B------:R-:W-:Y:S01]  /*17610*/  LOP3.LUT R252, R252, 0x10, RZ, 0xfc, !PT ;  /* 0x00000010fcfc7812 */ /* 0x000fe200078efcff */
[----:B------:R-:W-:-:S02]  /*17620*/  ULDC UR5, c[0x0][0x188] ;  /* 0x0000620000057ab9 */ /* 0x000fc40000000800 */
[----:B------:R-:W-:Y:S01]  /*17630*/  USHF.L.U32 UR5, UR5, 0x6, URZ ;  /* 0x0000000605057899 */ /* 0x000fe2000800063f */
[----:B------:R1:W-:Y:S01]  /*17640*/  LDGSTS.E [R118+0x1fe00], [R232.64], P1 ;  /* 0x1fe00000e8767fae */ /* 0x0003e2000892184a */
[----:B------:R-:W-:-:S03]  /*17650*/  ISETP.GE.AND P1, PT, R0, UR4, PT ;  /* 0x0000000400007c0c */ /* 0x000fc6000bf26270 */
[----:B------:R-:W0:Y:S01]  /*17660*/  LDGDEPBAR ;  /* 0x00000000000079af */ /* 0x000e220000000000 */
[----:B------:R-:W-:-:S03]  /*17670*/  SEL R0, RZ, 0x4, P1 ;  /* 0x00000004ff007807 */ /* 0x000fc60000800000 */
[----:B------:R-:W-:Y:S01]  /*17680*/  BAR.SYNC.DEFER_BLOCKING 0x0 ;  /* 0x0000000000007b1d */ /* 0x000fe20000010000 */
[----:B------:R-:W-:Y:S02]  /*17690*/  ISETP.GE.AND P1, PT, R252, UR4, PT ;  /* 0x00000004fc007c0c */ /* 0x000fe4000bf26270 */
[----:B------:R-:W-:Y:S02]  /*176a0*/  SEL R252, R0, RZ, P2 ;  /* 0x000000ff00fc7207 */ /* 0x000fe40001000000 */
[----:B------:R-:W-:Y:S02]  /*176b0*/  SEL R0, RZ, 0x4, P1 ;  /* 0x00000004ff007807 */ /* 0x000fe40000800000 */
[----:B------:R-:W-:Y:S01]  /*176c0*/  ISETP.NE.U32.AND P1, PT, R252, RZ, PT ;  /* 0x000000fffc00720c */ /* 0x000fe20003f25070 */
[----:B------:R-:W-:Y:S02]  /*176d0*/  IMAD.U32 R252, RZ, RZ, UR5 ;  /* 0x00000005fffc7e24 */ /* 0x000fe4000f8e00ff */
[----:B-1----:R-:W-:Y:S01]  /*176e0*/  IMAD.U32 R118, RZ, RZ, UR5 ;  /* 0x00000005ff767e24 */ /* 0x002fe2000f8e00ff */
[----:B------:R-:W1:Y:S01]  /*176f0*/  S2R R232, SR_TID.X ;  /* 0x0000000000e87919 */ /* 0x000e620000002100 */
[----:B--2---:R-:W-:-:S04]  /*17700*/  IMAD.WIDE R124, R252, 0x4, R214 ;  /* 0x00000004fc7c7825 */ /* 0x004fc800078e02d6 */
[----:B----4-:R-:W-:Y:S01]  /*17710*/  IMAD.WIDE R118, R118, 0x4, R226 ;  /* 0x0000000476767825 */ /* 0x010fe200078e02e2 */
[----:B------:R2:W-:Y:S04]  /*17720*/  STL.64 [R1+0xe28], R124 ;  /* 0x000e287c01007387 */ /* 0x0005e80000100a00 */
[----:B------:R-:W4:Y:S01]  /*17730*/  LDL.LU.64 R226, [R1+0xa0] ;  /* 0x0000a00001e27983 */ /* 0x000f220000300a00 */
[----:B-1----:R-:W-:Y:S02]  /*17740*/  SHF.R.S32.HI R233, RZ, 0x6, R232 ;  /* 0x00000006ffe97819 */ /* 0x002fe400000114e8 */
[----:B------:R-:W-:Y:S02]  /*17750*/  LOP3.LUT R232, R232, 0x3f, RZ, 0xc0, !PT ;  /* 0x0000003fe8e87812 */ /* 0x000fe400078ec0ff */
[----:B------:R-:W-:-:S03]  /*17760*/  SGXT R233, R233, 0x1 ;  /* 0x00000001e9e9781a */ /* 0x000fc60000000200 */
[----:B------:R-:W-:-:S05]  /*17770*/  IMAD.SHL.U32 R232, R232, 0x4, RZ ;  /* 0x00000004e8e87824 */ /* 0x000fca00078e00ff */
[----:B------:R-:W-:Y:S02]  /*17780*/  LOP3.LUT R232, R232, 0x120, R233, 0x78, !PT ;  /* 0x00000120e8e87812 */ /* 0x000fe400078e78e9 */
[----:B------:R-:W1:Y:S04]  /*17790*/  S2R R233, SR_TID.X ;  /* 0x0000000000e97919 */ /* 0x000e680000002100 */
[----:B------:R3:W-:Y:S01]  /*177a0*/  STL.64 [R1+0xe30], R118 ;  /* 0x000e307601007387 */ /* 0x0007e20000100a00 */
[----:B------:R-:W-:-:S03]  /*177b0*/  SEL R0, R0, RZ, P2 ;  /* 0x000000ff00007207 */ /* 0x000fc60001000000 */
[----:B------:R-:W-:Y:S01]  /*177c0*/  @!PT LDS RZ, [RZ] ;  /* 0x00000000fffff984 */ /* 0x000fe20000000800 */
[----:B------:R-:W-:Y:S01]  /*177d0*/  @!PT LDS RZ, [RZ] ;  /* 0x00000000fffff984 */ /* 0x000fe20000000800 */
[----:B------:R-:W-:Y:S01]  /*177e0*/  @!PT LDS RZ, [RZ] ;  /* 0x00000000fffff984 */ /* 0x000fe20000000800 */
[----:B------:R2:W-:Y:S04]  /*177f0*/  LDGSTS.E [R232+0x44000], [R124.64], P5 ;  /* 0x440000007ce87fae */ /* 0x0005e8000a92184a */
[----:B------:R3:W-:Y:S01]  /*17800*/  LDGSTS.E [R232+0x44400], [R118.64], P6 ;  /* 0x4440000076e87fae */ /* 0x0007e2000b12184a */
[----:B-1----:R-:W-:-:S04]  /*17810*/  SHF.R.U32.HI R215, RZ, 0x6, R233 ;  /* 0x00000006ffd77819 */ /* 0x002fc800000116e9 */
[----:B------:R-:W-:-:S04]  /*17820*/  SGXT.U32 R215, R215, 0x1 ;  /* 0x00000001d7d7781a */ /* 0x000fc80000000000 */
[----:B------:R-:W-:Y:S02]  /*17830*/  LOP3.LUT R203, R215, 0x14, RZ, 0xfc, !PT ;  /* 0x00000014d7cb7812 */ /* 0x000fe400078efcff */
[----:B------:R-:W4:Y:S01]  /*17840*/  LDL.LU.64 R214, [R1+0x90] ;  /* 0x0000900001d67983 */ /* 0x000f220000300a00 */
[----:B------:R-:W-:Y:S02]  /*17850*/  SHF.R.U32.HI R233, RZ, 0x6, R233 ;  /* 0x00000006ffe97819 */ /* 0x000fe400000116e9 */
[----:B------:R-:W-:Y:S02]  /*17860*/  ISETP.GE.AND P5, PT, R203, UR4, PT ;  /* 0x00000004cb007c0c */ /* 0x000fe4000bfa6270 */
[----:B------:R-:W-:Y:S02]  /*17870*/  SGXT.U32 R233, R233, 0x1 ;  /* 0x00000001e9e9781a */ /* 0x000fe40000000000 */
[----:B------:R-:W-:Y:S02]  /*17880*/  ISETP.NE.U32.AND P6, PT, R0, RZ, PT ;  /* 0x000000ff0000720c */ /* 0x000fe40003fc5070 */
[----:B------:R-:W-:-:S02]  /*17890*/  LOP3.LUT R233, R233, 0x18, RZ, 0xfc, !PT ;  /* 0x00000018e9e97812 */ /* 0x000fc400078efcff */
[----:B------:R-:W-:Y:S02]  /*178a0*/  SEL R0, RZ, 0x4, P5 ;  /* 0x00000004ff007807 */ /* 0x000fe40002800000 */
[----:B------:R-:W-:Y:S02]  /*178b0*/  ISETP.GE.AND P5, PT, R233, UR4, PT ;  /* 0x00000004e9007c0c */ /* 0x000fe4000bfa6270 */
[----:B------:R-:W-:Y:S02]  /*178c0*/  SEL R252, R0, RZ, P2 ;  /* 0x000000ff00fc7207 */ /* 0x000fe40001000000 */
[----:B------:R-:W-:Y:S02]  /*178d0*/  SEL R0, RZ, 0x4, P5 ;  /* 0x00000004ff007807 */ /* 0x000fe40002800000 */
[----:B------:R-:W-:Y:S01]  /*178e0*/  ISETP.NE.U32.AND P5, PT, R252, RZ, PT ;  /* 0x000000fffc00720c */ /* 0x000fe20003fa5070 */
[----:B------:R-:W-:Y:S01]  /*178f0*/  IMAD.U32 R252, RZ, RZ, UR5 ;  /* 0x00000005fffc7e24 */ /* 0x000fe2000f8e00ff */
[----:B------:R-:W1:Y:S03]  /*17900*/  S2R R233, SR_TID.X ;  /* 0x0000000000e97919 */ /* 0x000e660000002100 */
[----:B--2---:R-:W-:-:S02]  /*17910*/  IMAD.WIDE R124, R252, 0x4, R208 ;  /* 0x00000004fc7c7825 */ /* 0x004fc400078e02d0 */
[----:B------:R-:W2:Y:S04]  /*17920*/  LDL.LU.64 R208, [R1+0x80] ;  /* 0x0000800001d07983 */ /* 0x000ea80000300a00 */
[----:B------:R4:W-:Y:S01]  /*17930*/  STL.64 [R1+0xe18], R124 ;  /* 0x000e187c01007387 */ /* 0x0009e20000100a00 */
[----:B------:R-:W-:-:S03]  /*17940*/  SEL R0, R0, RZ, P2 ;  /* 0x000000ff00007207 */ /* 0x000fc60001000000 */
[----:B------:R4:W-:Y:S01]  /*17950*/  LDGSTS.E [R232+0x44800], [R124.64], P3 ;  /* 0x448000007ce87fae */ /* 0x0009e2000992184a */
[----:B---3--:R-:W-:-:S03]  /*17960*/  IMAD.WIDE R118, R252, 0x4, R220 ;  /* 0x00000004fc767825 */ /* 0x008fc600078e02dc */
[----:B------:R-:W3:Y:S01]  /*17970*/  LDL.LU.64 R220, [R1+0x70] ;  /* 0x0000700001dc7983 */ /* 0x000ee20000300a00 */
[----:B-1----:R-:W-:-:S03]  /*17980*/  SHF.R.U32.HI R203, RZ, 0x6, R233 ;  /* 0x00000006ffcb7819 */ /* 0x002fc600000116e9 */
[----:B------:R1:W-:Y:S01]  /*17990*/  LDGSTS.E [R232+0x44c00], [R118.64], P1 ;  /* 0x44c0000076e87fae */ /* 0x0003e2000892184a */
[----:B------:R-:W-:Y:S02]  /*179a0*/  SGXT.U32 R203, R203, 0x1 ;  /* 0x00000001cbcb781a */ /* 0x000fe40000000000 */
[----:B------:R-:W-:Y:S02]  /*179b0*/  SHF.R.U32.HI R233, RZ, 0x6, R233 ;  /* 0x00000006ffe97819 */ /* 0x000fe400000116e9 */
[----:B------:R-:W-:Y:S02]  /*179c0*/  LOP3.LUT R203, R203, 0x1c, RZ, 0xfc, !PT ;  /* 0x0000001ccbcb7812 */ /* 0x000fe400078efcff */
[----:B------:R-:W-:Y:S02]  /*179d0*/  SGXT.U32 R233, R233, 0x1 ;  /* 0x00000001e9e9781a */ /* 0x000fe40000000000 */
[----:B------:R-:W-:Y:S02]  /*179e0*/  ISETP.GE.AND P3, PT, R203, UR4, PT ;  /* 0x00000004cb007c0c */ /* 0x000fe4000bf66270 */
[----:B------:R-:W-:-:S02]  /*179f0*/  LOP3.LUT R233, R233, 0x20, RZ, 0xfc, !PT ;  /* 0x00000020e9e97812 */ /* 0x000fc400078efcff */
[----:B------:R-:W-:Y:S02]  /*17a00*/  ISETP.NE.U32.AND P1, PT, R0, RZ, PT ;  /* 0x000000ff0000720c */ /* 0x000fe40003f25070 */
[----:B------:R-:W-:Y:S02]  /*17a10*/  SEL R0, RZ, 0x4, P3 ;  /* 0x00000004ff007807 */ /* 0x000fe40001800000 */
[----:B------:R-:W-:Y:S02]  /*17a20*/  ISETP.GE.AND P3, PT, R233, UR4, PT ;  /* 0x00000004e9007c0c */ /* 0x000fe4000bf66270 */
[----:B------:R-:W-:Y:S02]  /*17a30*/  SEL R252, R0, RZ, P2 ;  /* 0x000000ff00fc7207 */ /* 0x000fe40001000000 */
[----:B------:R-:W-:Y:S02]  /*17a40*/  SEL R0, RZ, 0x4, P3 ;  /* 0x00000004ff007807 */ /* 0x000fe40001800000 */
[----:B------:R-:W-:Y:S01]  /*17a50*/  ISETP.NE.U32.AND P3, PT, R252, RZ, PT ;  /* 0x000000fffc00720c */ /* 0x000fe20003f65070 */
[----:B------:R-:W-:Y:S01]  /*17a60*/  IMAD.U32 R252, RZ, RZ, UR5 ;  /* 0x00000005fffc7e24 */ /* 0x000fe2000f8e00ff */
[----:B------:R1:W-:Y:S03]  /*17a70*/  STL.64 [R1+0xe20], R118 ;  /* 0x000e207601007387 */ /* 0x0003e60000100a00 */
[----:B----4-:R-:W-:-:S02]  /*17a80*/  IMAD.WIDE R124, R252, 0x4, R226 ;  /* 0x00000004fc7c7825 */ /* 0x010fc400078e02e2 */
[----:B------:R-:W4:Y:S04]  /*17a90*/  LDL.LU.64 R226, [R1+0x60] ;  /* 0x0000600001e27983 */ /* 0x000f280000300a00 */
[----:B------:R-:W1:Y:S04]  /*17aa0*/  S2R R233, SR_TID.X ;  /* 0x0000000000e97919 */ /* 0x000e680000002100 */
[----:B------:R2:W-:Y:S01]  /*17ab0*/  STL.64 [R1+0xe08], R124 ;  /* 0x000e087c01007387 */ /* 0x0005e20000100a00 */
[----:B------:R-:W-:-:S03]  /*17ac0*/  SEL R0, R0, RZ, P2 ;  /* 0x000000ff00007207 */ /* 0x000fc60001000000 */
[----:B------:R2:W-:Y:S01]  /*17ad0*/  LDGSTS.E [R232+0x45000], [R124.64], P6 ;  /* 0x450000007ce87fae */ /* 0x0005e2000b12184a */
[----:B-1----:R-:W-:Y:S01]  /*17ae0*/  IMAD.WIDE R118, R252, 0x4, R214 ;  /* 0x00000004fc767825 */ /* 0x002fe200078e02d6 */
[----:B------:R-:W-:-:S04]  /*17af0*/  SHF.R.U32.HI R215, RZ, 0x6, R233 ;  /* 0x00000006ffd77819 */ /* 0x000fc800000116e9 */
[----:B------:R-:W-:Y:S01]  /*17b00*/  SGXT.U32 R215, R215, 0x1 ;  /* 0x00000001d7d7781a */ /* 0x000fe20000000000 */
[----:B------:R3:W-:Y:S03]  /*17b10*/  LDGSTS.E [R232+0x45400], [R118.64], P5 ;  /* 0x4540000076e87fae */ /* 0x0007e6000a92184a */
[----:B------:R-:W-:Y:S02]  /*17b20*/  LOP3.LUT R203, R215, 0x24, RZ, 0xfc, !PT ;  /* 0x00000024d7cb7812 */ /* 0x000fe400078efcff */
[----:B------:R-:W4:Y:S01]  /*17b30*/  LDL.LU.64 R214, [R1+0x50] ;  /* 0x0000500001d67983 */ /* 0x000f220000300a00 */
[----:B------:R-:W-:Y:S02]  /*17b40*/  SHF.R.U32.HI R233, RZ, 0x6, R233 ;  /* 0x00000006ffe97819 */ /* 0x000fe400000116e9 */
[----:B------:R-:W-:Y:S02]  /*17b50*/  ISETP.GE.AND P6, PT, R203, UR4, PT ;  /* 0x00000004cb007c0c */ /* 0x000fe4000bfc6270 */
[----:B------:R-:W-:-:S02]  /*17b60*/  SGXT.U32 R233, R233, 0x1 ;  /* 0x00000001e9e9781a */ /* 0x000fc40000000000 */
[----:B------:R-:W-:Y:S02]  /*17b70*/  ISETP.NE.U32.AND P5, PT, R0, RZ, PT ;  /* 0x000000ff0000720c */ /* 0x000fe40003fa5070 */
[----:B------:R-:W-:Y:S02]  /*17b80*/  LOP3.LUT R233, R233, 0x28, RZ, 0xfc, !PT ;  /* 0x00000028e9e97812 */ /* 0x000fe400078efcff */
[----:B------:R-:W-:Y:S02]  /*17b90*/  SEL R0, RZ, 0x4, P6 ;  /* 0x00000004ff007807 */ /* 0x000fe40003000000 */
[----:B------:R-:W-:Y:S02]  /*17ba0*/  ISETP.GE.AND P6, PT, R233, UR4, PT ;  /* 0x00000004e9007c0c */ /* 0x000fe4000bfc6270 */
[----:B------:R-:W-:Y:S02]  /*17bb0*/  SEL R252, R0, RZ, P2 ;  /* 0x000000ff00fc7207 */ /* 0x000fe40001000000 */
[----:B------:R-:W-:-:S02]  /*17bc0*/  SEL R0, RZ, 0x4, P6 ;  /* 0x00000004ff007807 */ /* 0x000fc40003000000 */
[----:B------:R-:W-:Y:S02]  /*17bd0*/  ISETP.NE.U32.AND P6, PT, R252, RZ, PT ;  /* 0x000000fffc00720c */ /* 0x000fe40003fc5070 */
[----:B------:R-:W-:Y:S01]  /*17be0*/  MOV R252, UR5 ;  /* 0x0000000500fc7c02 */ /* 0x000fe20008000f00 */
[----:B------:R-:W1:Y:S04]  /*17bf0*/  S2R R233, SR_TID.X ;  /* 0x0000000000e97919 */ /* 0x000e680000002100 */
[C---:B--2---:R-:W-:Y:S01]  /*17c00*/  IMAD.WIDE R124, R252.reuse, 0x4, R208 ;  /* 0x00000004fc7c7825 */ /* 0x044fe200078e02d0 */
[----:B------:R3:W-:Y:S04]  /*17c10*/  STL.64 [R1+0xe10], R118 ;  /* 0x000e107601007387 */ /* 0x0007e80000100a00 */
[----:B------:R-:W2:Y:S04]  /*17c20*/  LDL.LU.64 R202, [R1+0x40] ;  /* 0x0000400001ca7983 */ /* 0x000ea80000300a00 */
[----:B------:R4:W-:Y:S04]  /*17c30*/  STL.64 [R1+0xdf8], R124 ;  /* 0x000df87c01007387 */ /* 0x0009e80000100a00 */
[----:B------:R-:W2:Y:S01]  /*17c40*/  LDL.LU.64 R208, [R1+0x30] ;  /* 0x0000300001d07983 */ /* 0x000ea20000300a00 */
[----:B---3--:R-:W-:Y:S01]  /*17c50*/  IMAD.WIDE R118, R252, 0x4, R220 ;  /* 0x00000004fc767825 */ /* 0x008fe200078e02dc */
[----:B------:R-:W-:-:S02]  /*17c60*/  SEL R0, R0, RZ, P2 ;  /* 0x000000ff00007207 */ /* 0x000fc40001000000 */
[----:B------:R4:W-:Y:S01]  /*17c70*/  LDGSTS.E [R232+0x45800], [R124.64], P1 ;  /* 0x458000007ce87fae */ /* 0x0009e2000892184a */
[----:B-1----:R-:W-:-:S03]  /*17c80*/  SHF.R.U32.HI R221, RZ, 0x6, R233 ;  /* 0x00000006ffdd7819 */ /* 0x002fc600000116e9 */
[----:B------:R1:W-:Y:S01]  /*17c90*/  STL.64 [R1+0xe00], R118 ;  /* 0x000e007601007387 */ /* 0x0003e20000100a00 */
[----:B------:R-:W-:-:S03]  /*17ca0*/  SGXT.U32 R221, R221, 0x1 ;  /* 0x00000001dddd781a */ /* 0x000fc60000000000 */
[----:B------:R1:W-:Y:S01]  /*17cb0*/  LDGSTS.E [R232+0x45c00], [R118.64], P3 ;  /* 0x45c0000076e87fae */ /* 0x0003e2000992184a */
[----:B------:R-:W-:Y:S02]  /*17cc0*/  SHF.R.U32.HI R233, RZ, 0x6, R233 ;  /* 0x00000006ffe97819 */ /* 0x000fe400000116e9 */
[----:B------:R-:W-:Y:S02]  /*17cd0*/  LOP3.LUT R221, R221, 0x2c, RZ, 0xfc, !PT ;  /* 0x0000002cdddd7812 */ /* 0x000fe400078efcff */
[----:B------:R-:W-:Y:S02]  /*17ce0*/  SGXT.U32 R233, R233, 0x1 ;  /* 0x00000001e9e9781a */ /* 0x000fe40000000000 */
[----:B------:R-:W-:Y:S02]  /*17cf0*/  ISETP.GE.AND P1, PT, R221, UR4, PT ;  /* 0x00000004dd007c0c */ /* 0x000fe4000bf26270 */
[----:B------:R-:W3:Y:S01]  /*17d00*/  LDL.LU.64 R220, [R1+0x20] ;  /* 0x0000200001dc7983 */ /* 0x000ee20000300a00 */
[----:B------:R-:W-:-:S02]  /*17d10*/  LOP3.LUT R233, R233, 0x30, RZ, 0xfc, !PT ;  /* 0x00000030e9e97812 */ /* 0x000fc400078efcff */
[----:B------:R-:W-:Y:S02]  /*17d20*/  ISETP.NE.U32.AND P3, PT, R0, RZ, PT ;  /* 0x000000ff0000720c */ /* 0x000fe40003f65070 */
[----:B------:R-:W-:Y:S02]  /*17d30*/  SEL R0, RZ, 0x4, P1 ;  /* 0x00000004ff007807 */ /* 0x000fe40000800000 */
[----:B------:R-:W-:Y:S02]  /*17d40*/  ISETP.GE.AND P1, PT, R233, UR4, PT ;  /* 0x00000004e9007c0c */ /* 0x000fe4000bf26270 */
[----:B------:R-:W-:Y:S02]  /*17d50*/  SEL R252, R0, RZ, P2 ;  /* 0x000000ff00fc7207 */ /* 0x000fe40001000000 */
[----:B------:R-:W-:Y:S02]  /*17d60*/  SEL R0, RZ, 0x4, P1 ;  /* 0x00000004ff007807 */ /* 0x000fe40000800000 */
[----:B------:R-:W-:Y:S01]  /*17d70*/  ISETP.NE.U32.AND P1, PT, R252, RZ, PT ;  /* 0x000000fffc00720c */ /* 0x000fe20003f25070 */
[----:B------:R-:W-:-:S04]  /*17d80*/  IMAD.U32 R252, RZ, RZ, UR5 ;  /* 0x00000005fffc7e24 */ /* 0x000fc8000f8e00ff */
[----:B----4-:R-:W-:Y:S02]  /*17d90*/  IMAD.WIDE R124, R252, 0x4, R226 ;  /* 0x00000004fc7c7825 */ /* 0x010fe400078e02e2 */
[----:B------:R-:W4:Y:S04]  /*17da0*/  LDL.LU.64 R226, [R1+0x10] ;  /* 0x0000100001e27983 */ /* 0x000f280000300a00 */
[----:B------:R-:W1:Y:S01]  /*17db0*/  S2R R233, SR_TID.X ;  /* 0x0000000000e97919 */ /* 0x000e620000002100 */
[----:B------:R-:W-:-:S03]  /*17dc0*/  SEL R0, R0, RZ, P2 ;  /* 0x000000ff00007207 */ /* 0x000fc60001000000 */
[----:B------:R2:W-:Y:S04]  /*17dd0*/  LDGSTS.E [R232+0x46000], [R124.64], P5 ;  /* 0x460000007ce87fae */ /* 0x0005e8000a92184a */
[----:B------:R2:W-:Y:S01]  /*17de0*/  STL.64 [R1+0xde8], R124 ;  /* 0x000de87c01007387 */ /* 0x0005e20000100a00 */
[----:B-1----:R-:W-:Y:S01]  /*17df0*/  IMAD.WIDE R118, R252, 0x4, R214 ;  /* 0x00000004fc767825 */ /* 0x002fe200078e02d6 */
[--C-:B------:R-:W-:Y:S02]  /*17e00*/  SHF.R.U32.HI R215, RZ, 0x6, R233.reuse ;  /* 0x00000006ffd77819 */ /* 0x100fe400000116e9 */
[----:B------:R-:W-:Y:S02]  /*17e10*/  SHF.R.U32.HI R233, RZ, 0x6, R233 ;  /* 0x00000006ffe97819 */ /* 0x000fe400000116e9 */
[----:B------:R-:W-:Y:S01]  /*17e20*/  SGXT.U32 R215, R215, 0x1 ;  /* 0x00000001d7d7781a */ /* 0x000fe20000000000 */
[----:B------:R1:W-:Y:S01]  /*17e30*/  LDGSTS.E [R232+0x46400], [R118.64], P6 ;  /* 0x4640000076e87fae */ /* 0x0003e2000b12184a */
[----:B------:R-:W-:-:S02]  /*17e40*/  SGXT.U32 R233, R233, 0x1 ;  /* 0x00000001e9e9781a */ /* 0x000fc40000000000 */
[----:B------:R-:W-:Y:S02]  /*17e50*/  LOP3.LUT R215, R215, 0x34, RZ, 0xfc, !PT ;  /* 0x00000034d7d77812 */ /* 0x000fe400078efcff */
[----:B------:R-:W-:Y:S02]  /*17e60*/  LOP3.LUT R233, R233, 0x38, RZ, 0xfc, !PT ;  /* 0x00000038e9e97812 */ /* 0x000fe400078efcff */
[----:B------:R-:W-:Y:S02]  /*17e70*/  ISETP.GE.AND P5, PT, R215, UR4, PT ;  /* 0x00000004d7007c0c */ /* 0x000fe4000bfa6270 */
[----:B------:R-:W-:Y:S02]  /*17e80*/  ISETP.NE.U32.AND P6, PT, R0, RZ, PT ;  /* 0x000000ff0000720c */ /* 0x000fe40003fc5070 */
[----:B------:R-:W-:Y:S02]  /*17e90*/  SEL R0, RZ, 0x4, P5 ;  /* 0x00000004ff007807 */ /* 0x000fe40002800000 */
[----:B------:R-:W-:-:S02]  /*17ea0*/  ISETP.GE.AND P5, PT, R233, UR4, PT ;  /* 0x00000004e9007c0c */ /* 0x000fc4000bfa6270 */
[----:B------:R-:W1:Y:S01]  /*17eb0*/  S2R R233, SR_TID.X ;  /* 0x0000000000e97919 */ /* 0x000e620000002100 */
[----:B------:R-:W-:Y:S02]  /*17ec0*/  SEL R252, R0, RZ, P2 ;  /* 0x000000ff00fc7207 */ /* 0x000fe40001000000 */
[----:B------:R-:W-:Y:S01]  /*17ed0*/  SEL R0, RZ, 0x4, P5 ;  /* 0x00000004ff007807 */ /* 0x000fe20002800000 */
[----:B------:R1:W-:Y:S01]  /*17ee0*/  STL.64 [R1+0xdf0], R118 ;  /* 0x000df07601007387 */ /* 0x0003e20000100a00 */
[----:B------:R-:W-:Y:S01]  /*17ef0*/  ISETP.NE.U32.AND P5, PT, R252, RZ, PT ;  /* 0x000000fffc00720c */ /* 0x000fe20003fa5070 */
[----:B------:R-:W-:Y:S02]  /*17f00*/  IMAD.U32 R252, RZ, RZ, UR5 ;  /* 0x00000005fffc7e24 */ /* 0x000fe4000f8e00ff */
[----:B------:R-:W4:Y:S02]  /*17f10*/  LDL.LU.64 R214, [R1] ;  /* 0x0000000001d67983 */ /* 0x000f240000300a00 */
[----:B--2---:R-:W-:Y:S01]  /*17f20*/  IMAD.WIDE R124, R252, 0x4, R202 ;  /* 0x00000004fc7c7825 */ /* 0x004fe200078e02ca */
[----:B------:R-:W-:-:S04]  /*17f30*/  SEL R0, R0, RZ, P2 ;  /* 0x000000ff00007207 */ /* 0x000fc80001000000 */
[----:B------:R3:W-:Y:S01]  /*17f40*/  LDGSTS.E [R232+0x46800], [R124.64], P3 ;  /* 0x468000007ce87fae */ /* 0x0007e2000992184a */
[----:B-1----:R-:W-:-:S05]  /*17f50*/  IMAD.WIDE R118, R252, 0x4, R208 ;  /* 0x00000004fc767825 */ /* 0x002fca00078e02d0 */
[----:B------:R4:W-:Y:S01]  /*17f60*/  LDGSTS.E [R232+0x46c00], [R118.64], P1 ;  /* 0x46c0000076e87fae */ /* 0x0009e2000892184a */
[----:B------:R-:W-:-:S04]  /*17f70*/  SHF.R.U32.HI R209, RZ, 0x6, R233 ;  /* 0x00000006ffd17819 */ /* 0x000fc800000116e9 */
        /* <DEDUP_REMOVED lines=10> */
[----:B------:R-:W-:Y:S01]  /*18020*/  SEL R0, RZ, 0x4, P3 ;  /* 0x00000004ff007807 */ /* 0x000fe20001800000 */
[----:B------:R-:W1:Y:S01]  /*18030*/  S2R R233, SR_TID.X ;  /* 0x0000000000e97919 */ /* 0x000e620000002100 */
[----:B------:R-:W-:Y:S01]  /*18040*/  ISETP.NE.U32.AND P3, PT, R252, RZ, PT ;  /* 0x000000fffc00720c */ /* 0x000fe20003f65070 */
[----:B------:R-:W-:-:S02]  /*18050*/  IMAD.U32 R252, RZ, RZ, UR5 ;  /* 0x00000005fffc7e24 */ /* 0x000fc4000f8e00ff */
[----:B------:R3:W-:Y:S04]  /*18060*/  STL.64 [R1+0xdd8], R124 ;  /* 0x000dd87c01007387 */ /* 0x0007e80000100a00 */
[----:B------:R4:W-:Y:S01]  /*18070*/  STL.64 [R1+0xde0], R118 ;  /* 0x000de07601007387 */ /* 0x0009e20000100a00 */
[----:B---3--:R-:W-:-:S03]  /*18080*/  IMAD.WIDE R124, R252, 0x4, R220 ;  /* 0x00000004fc7c7825 */ /* 0x008fc600078e02dc */
[----:B------:R-:W2:Y:S04]  /*18090*/  LDL.LU.64 R220, [R1+0xd8] ;  /* 0x0000d80001dc7983 */ /* 0x000ea80000300a00 */
[----:B------:R-:W-:Y:S04]  /*180a0*/  STL.64 [R1+0xdc8], R124 ;  /* 0x000dc87c01007387 */ /* 0x000fe80000100a00 */
[----:B------:R3:W-:Y:S01]  /*180b0*/  LDGSTS.E [R232+0x47000], [R124.64], P6 ;  /* 0x470000007ce87fae */ /* 0x0007e2000b12184a */
[----:B----4-:R-:W-:Y:S01]  /*180c0*/  IMAD.WIDE R118, R252, 0x4, R226 ;  /* 0x00000004fc767825 */ /* 0x010fe200078e02e2 */
[----:B-1----:R-:W-:-:S04]  /*180d0*/  SHF.R.U32.HI R227, RZ, 0x6, R233 ;  /* 0x00000006ffe37819 */ /* 0x002fc800000116e9 */
[----:B------:R-:W-:Y:S01]  /*180e0*/  SGXT.U32 R227, R227, 0x1 ;  /* 0x00000001e3e3781a */ /* 0x000fe20000000000 */
[----:B------:R1:W-:Y:S03]  /*180f0*/  LDGSTS.E [R232+0x47400], [R118.64], P5 ;  /* 0x4740000076e87fae */ /* 0x0003e6000a92184a */
[----:B------:R-:W-:Y:S01]  /*18100*/  LOP3.LUT R227, R227, 0x6, RZ, 0xfc, !PT ;  /* 0x00000006e3e37812 */ /* 0x000fe200078efcff */
[----:B------:R1:W-:Y:S03]  /*18110*/  STL.64 [R1+0xdd0], R118 ;  /* 0x000dd07601007387 */ /* 0x0003e60000100a00 */
[----:B------:R-:W-:Y:S02]  /*18120*/  ISETP.GE.AND P6, PT, R227, UR4, PT ;  /* 0x00000004e3007c0c */ /* 0x000fe4000bfc6270 */
[----:B------:R-:W4:Y:S01]  /*18130*/  LDL.LU.64 R226, [R1+0xc8] ;  /* 0x0000c80001e27983 */ /* 0x000f220000300a00 */
[----:B------:R-:W-:-:S02]  /*18140*/  SHF.R.U32.HI R233, RZ, 0x6, R233 ;  /* 0x00000006ffe97819 */ /* 0x000fc400000116e9 */
[----:B------:R-:W-:Y:S01]  /*18150*/  SEL R0, R0, RZ, P2 ;  /* 0x000000ff00007207 */ /* 0x000fe20001000000 */
[----:B------:R-:W4:Y:S01]  /*18160*/  LDL.LU.64 R208, [R1+0xb8] ;  /* 0x0000b80001d07983 */ /* 0x000f220000300a00 */
[----:B------:R-:W-:-:S04]  /*18170*/  SGXT.U32 R233, R233, 0x1 ;  /* 0x00000001e9e9781a */ /* 0x000fc80000000000 */
[----:B------:R-:W-:Y:S02]  /*18180*/  LOP3.LUT R233, R233, 0xa, RZ, 0xfc, !PT ;  /* 0x0000000ae9e97812 */ /* 0x000fe400078efcff */
[----:B------:R-:W-:Y:S02]  /*18190*/  ISETP.NE.U32.AND P5, PT, R0, RZ, PT ;  /* 0x000000ff0000720c */ /* 0x000fe40003fa5070 */
[----:B------:R-:W-:Y:S02]  /*181a0*/  SEL R0, RZ, 0x4, P6 ;  /* 0x00000004ff007807 */ /* 0x000fe40003000000 */
[----:B------:R-:W-:Y:S02]  /*181b0*/  ISETP.GE.AND P6, PT, R233, UR4, PT ;  /* 0x00000004e9007c0c */ /* 0x000fe4000bfc6270 */
[----:B------:R-:W3:Y:S01]  /*181c0*/  S2R R233, SR_TID.X ;  /* 0x0000000000e97919 */ /* 0x000ee20000002100 */
[----:B------:R-:W-:Y:S02]  /*181d0*/  SEL R252, R0, RZ, P2 ;  /* 0x000000ff00fc7207 */ /* 0x000fe40001000000 */
[----:B------:R-:W-:-:S02]  /*181e0*/  SEL R0, RZ, 0x4, P6 ;  /* 0x00000004ff007807 */ /* 0x000fc40003000000 */
[----:B------:R-:W-:Y:S01]  /*181f0*/  ISETP.NE.U32.AND P6, PT, R252, RZ, PT ;  /* 0x000000fffc00720c */ /* 0x000fe20003fc5070 */
[----:B------:R-:W-:-:S04]  /*18200*/  IMAD.U32 R252, RZ, RZ, UR5 ;  /* 0x00000005fffc7e24 */ /* 0x000fc8000f8e00ff */
[----:B-1----:R-:W-:Y:S01]  /*18210*/  IMAD.WIDE R118, R252, 0x4, R250 ;  /* 0x00000004fc767825 */ /* 0x002fe200078e02fa */
[----:B------:R-:W-:-:S03]  /*18220*/  SEL R0, R0, RZ, P2 ;  /* 0x000000ff00007207 */ /* 0x000fc60001000000 */
[----:B---3--:R-:W-:Y:S01]  /*18230*/  IMAD.WIDE R124, R252, 0x4, R214 ;  /* 0x00000004fc7c7825 */ /* 0x008fe200078e02d6 */
[----:B------:R-:W-:-:S04]  /*18240*/  SHF.R.U32.HI R215, RZ, 0x6, R233 ;  /* 0x00000006ffd77819 */ /* 0x000fc800000116e9 */
[----:B------:R-:W-:Y:S01]  /*18250*/  SGXT.U32 R215, R215, 0x1 ;  /* 0x00000001d7d7781a */ /* 0x000fe20000000000 */
[----:B------:R2:W-:Y:S03]  /*18260*/  LDGSTS.E [R232+0x47800], [R124.64], P1 ;  /* 0x478000007ce87fae */ /* 0x0005e6000892184a */
[----:B------:R-:W-:Y:S01]  /*18270*/  LOP3.LUT R215, R215, 0xe, RZ, 0xfc, !PT ;  /* 0x0000000ed7d77812 */ /* 0x000fe200078efcff */
[----:B------:R2:W-:Y:S01]  /*18280*/  STL.64 [R1+0xdb8], R124 ;  /* 0x000db87c01007387 */ /* 0x0005e20000100a00 */
[----:B------:R-:W-:Y:S02]  /*18290*/  SHF.R.U32.HI R233, RZ, 0x6, R233 ;  /* 0x00000006ffe97819 */ /* 0x000fe400000116e9 */
[----:B------:R-:W-:Y:S01]  /*182a0*/  ISETP.GE.AND P1, PT, R215, UR4, PT ;  /* 0x00000004d7007c0c */ /* 0x000fe2000bf26270 */
[----:B------:R4:W-:Y:S01]  /*182b0*/  STL.64 [R1+0xdc0], R118 ;  /* 0x000dc07601007387 */ /* 0x0009e20000100a00 */
[----:B------:R-:W-:-:S03]  /*182c0*/  SGXT.U32 R233, R233, 0x1 ;  /* 0x00000001e9e9781a */ /* 0x000fc60000000000 */
[----:B------:R-:W3:Y:S01]  /*182d0*/  LDL.LU.64 R214, [R1+0xa8] ;  /* 0x0000a80001d67983 */ /* 0x000ee20000300a00 */
[----:B------:R-:W-:-:S03]  /*182e0*/  LOP3.LUT R233, R233, 0x12, RZ, 0xfc, !PT ;  /* 0x00000012e9e97812 */ /* 0x000fc600078efcff */
[----:B------:R4:W-:Y:S01]  /*182f0*/  LDGSTS.E [R232+0x47c00], [R118.64], P3 ;  /* 0x47c0000076e87fae */ /* 0x0009e2000992184a */
[----:B------:R-:W-:Y:S02]  /*18300*/  ISETP.NE.U32.AND P3, PT, R0, RZ, PT ;  /* 0x000000ff0000720c */ /* 0x000fe40003f65070 */
[----:B------:R-:W-:Y:S02]  /*18310*/  SEL R0, RZ, 0x4, P1 ;  /* 0x00000004ff007807 */ /* 0x000fe40000800000 */
[----:B------:R-:W-:Y:S02]  /*18320*/  ISETP.GE.AND P1, PT, R233, UR4, PT ;  /* 0x00000004e9007c0c */ /* 0x000fe4000bf26270 */
[----:B------:R-:W-:Y:S02]  /*18330*/  SEL R250, R0, RZ, P2 ;  /* 0x000000ff00fa7207 */ /* 0x000fe40001000000 */
[----:B------:R-:W-:Y:S02]  /*18340*/  SEL R0, RZ, 0x4, P1 ;  /* 0x00000004ff007807 */ /* 0x000fe40000800000 */
[----:B------:R-:W-:Y:S01]  /*18350*/  ISETP.NE.U32.AND P1, PT, R250, RZ, PT ;  /* 0x000000fffa00720c */ /* 0x000fe20003f25070 */
[----:B------:R-:W-:-:S04]  /*18360*/  IMAD.U32 R250, RZ, RZ, UR5 ;  /* 0x00000005fffa7e24 */ /* 0x000fc8000f8e00ff */
[C---:B--2---:R-:W-:Y:S02]  /*18370*/  IMAD.WIDE R124, R250.reuse, 0x4, R220 ;  /* 0x00000004fa7c7825 */ /* 0x044fe400078e02dc */
[----:B------:R-:W2:Y:S04]  /*18380*/  LDL.LU.64 R220, [R1+0x98] ;  /* 0x0000980001dc7983 */ /* 0x000ea80000300a00 */
[----:B------:R1:W-:Y:S04]  /*18390*/  STL.64 [R1+0xda8], R124 ;  /* 0x000da87c01007387 */ /* 0x0003e80000100a00 */
[----:B------:R-:W1:Y:S01]  /*183a0*/  S2R R233, SR_TID.X ;  /* 0x0000000000e97919 */ /* 0x000e620000002100 */
[----:B----4-:R-:W-:-:S03]  /*183b0*/  IMAD.WIDE R118, R250, 0x4, R226 ;  /* 0x00000004fa767825 */ /* 0x010fc600078e02e2 */
[----:B------:R-:W4:Y:S01]  /*183c0*/  LDL.LU.64 R226, [R1+0x88] ;  /* 0x0000880001e27983 */ /* 0x000f220000300a00 */
[----:B-1----:R-:W-:Y:S02]  /*183d0*/  SHF.R.S32.HI R232, RZ, 0x6, R233 ;  /* 0x00000006ffe87819 */ /* 0x002fe400000114e9 */
[----:B------:R-:W-:Y:S02]  /*183e0*/  LOP3.LUT R233, R233, 0x3f, RZ, 0xc0, !PT ;  /* 0x0000003fe9e97812 */ /* 0x000fe400078ec0ff */
[----:B------:R-:W-:-:S03]  /*183f0*/  SGXT R232, R232, 0x1 ;  /* 0x00000001e8e8781a */ /* 0x000fc60000000200 */
[----:B------:R-:W-:-:S05]  /*18400*/  IMAD.SHL.U32 R233, R233, 0x4, RZ ;  /* 0x00000004e9e97824 */ /* 0x000fca00078e00ff */
[----:B------:R-:W-:Y:S02]  /*18410*/  LOP3.LUT R233, R233, 0x120, R232, 0x78, !PT ;  /* 0x00000120e9e97812 */ /* 0x000fe400078e78e8 */
[----:B------:R-:W1:Y:S02]  /*18420*/  S2R R232, SR_TID.X ;  /* 0x0000000000e87919 */ /* 0x000e640000002100 */
[----:B------:R-:W-:Y:S02]  /*18430*/  LOP3.LUT R233, R233, 0x40, RZ, 0x3c, !PT ;  /* 0x00000040e9e97812 */ /* 0x000fe400078e3cff */
[----:B------:R-:W-:-:S03]  /*18440*/  SEL R0, R0, RZ, P2 ;  /* 0x000000ff00007207 */ /* 0x000fc60001000000 */
[----:B------:R1:W-:Y:S04]  /*18450*/  LDGSTS.E [R233+0x44200], [R124.64], P5 ;  /* 0x442000007ce97fae */ /* 0x0003e8000a92184a */
[----:B------:R3:W-:Y:S01]  /*18460*/  LDGSTS.E [R233+0x44600], [R118.64], P6 ;  /* 0x4460000076e97fae */ /* 0x0007e2000b12184a */
[--C-:B-1----:R-:W-:Y:S02]  /*18470*/  SHF.R.U32.HI R203, RZ, 0x6, R232.reuse ;  /* 0x00000006ffcb7819 */ /* 0x102fe400000116e8 */
[----:B------:R-:W-:Y:S02]  /*18480*/  SHF.R.U32.HI R232, RZ, 0x6, R232 ;  /* 0x00000006ffe87819 */ /* 0x000fe400000116e8 */
[----:B------:R-:W-:Y:S02]  /*18490*/  SGXT.U32 R203, R203, 0x1 ;  /* 0x00000001cbcb781a */ /* 0x000fe40000000000 */
        /* <DEDUP_REMOVED lines=9> */
[----:B------:R-:W-:Y:S02]  /*18530*/  SEL R0, RZ, 0x4, P5 ;  /* 0x00000004ff007807 */ /* 0x000fe40002800000 */
[----:B------:R-:W-:Y:S01]  /*18540*/  ISETP.NE.U32.AND P5, PT, R250, RZ, PT ;  /* 0x000000fffa00720c */ /* 0x000fe20003fa5070 */
[----:B------:R-:W-:Y:S01]  /*18550*/  IMAD.U32 R250, RZ, RZ, UR5 ;  /* 0x00000005fffa7e24 */ /* 0x000fe2000f8e00ff */
[----:B------:R3:W-:Y:S03]  /*18560*/  STL.64 [R1+0xdb0], R118 ;  /* 0x000db07601007387 */ /* 0x0007e60000100a00 */
[----:B------:R-:W-:Y:S01]  /*18570*/  IMAD.WIDE R124, R250, 0x4, R208 ;  /* 0x00000004fa7c7825 */ /* 0x000fe200078e02d0 */
[----:B------:R-:W-:Y:S01]  /*18580*/  SEL R0, R0, RZ, P2 ;  /* 0x000000ff00007207 */ /* 0x000fe20001000000 */
[----:B------:R-:W4:Y:S04]  /*18590*/  LDL.LU.64 R208, [R1+0x78] ;  /* 0x0000780001d07983 */ /* 0x000f280000300a00 */
[----:B------:R2:W-:Y:S01]  /*185a0*/  LDGSTS.E [R233+0x44a00], [R124.64], P3 ;  /* 0x44a000007ce97fae */ /* 0x0005e2000992184a */
[----:B-1----:R-:W-:-:S04]  /*185b0*/  SHF.R.U32.HI R203, RZ, 0x6, R232 ;  /* 0x00000006ffcb7819 */ /* 0x002fc800000116e8 */
[----:B------:R-:W-:Y:S02]  /*185c0*/  SGXT.U32 R203, R203, 0x1 ;  /* 0x00000001cbcb781a */ /* 0x000fe40000000000 */
[----:B------:R-:W-:Y:S01]  /*185d0*/  SHF.R.U32.HI R232, RZ, 0x6, R232 ;  /* 0x00000006ffe87819 */ /* 0x000fe200000116e8 */
[----:B---3--:R-:W-:Y:S01]  /*185e0*/  IMAD.WIDE R118, R250, 0x4, R214 ;  /* 0x00000004fa767825 */ /* 0x008fe200078e02d6 */
[----:B------:R-:W-:Y:S02]  /*185f0*/  LOP3.LUT R203, R203, 0x1e, RZ, 0xfc, !PT ;  /* 0x0000001ecbcb7812 */ /* 0x000fe400078efcff */
[----:B------:R-:W-:Y:S02]  /*18600*/  SGXT.U32 R232, R232, 0x1 ;  /* 0x00000001e8e8781a */ /* 0x000fe40000000000 */
[----:B------:R-:W-:Y:S01]  /*18610*/  ISETP.GE.AND P3, PT, R203, UR4, PT ;  /* 0x00000004cb007c0c */ /* 0x000fe2000bf66270 */
[----:B------:R4:W-:Y:S01]  /*18620*/  LDGSTS.E [R233+0x44e00], [R118.64], P1 ;  /* 0x44e0000076e97fae */ /* 0x0009e2000892184a */
[----:B------:R-:W-:-:S02]  /*18630*/  LOP3.LUT R232, R232, 0x22, RZ, 0xfc, !PT ;  /* 0x00000022e8e87812 */ /* 0x000fc400078efcff */
[----:B------:R-:W-:Y:S02]  /*18640*/  ISETP.NE.U32.AND P1, PT, R0, RZ, PT ;  /* 0x000000ff0000720c */ /* 0x000fe40003f25070 */
[----:B------:R-:W-:Y:S01]  /*18650*/  SEL R0, RZ, 0x4, P3 ;  /* 0x00000004ff007807 */ /* 0x000fe20001800000 */
[----:B------:R2:W-:Y:S01]  /*18660*/  STL.64 [R1+0xd98], R124 ;  /* 0x000d987c01007387 */ /* 0x0005e20000100a00 */
[----:B------:R-:W-:Y:S02]  /*18670*/  ISETP.GE.AND P3, PT, R232, UR4, PT ;  /* 0x00000004e8007c0c */ /* 0x000fe4000bf66270 */
[----:B------:R-:W-:Y:S01]  /*18680*/  SEL R250, R0, RZ, P2 ;  /* 0x000000ff00fa7207 */ /* 0x000fe20001000000 */
[----:B------:R-:W3:Y:S01]  /*18690*/  LDL.LU.64 R214, [R1+0x68] ;  /* 0x0000680001d67983 */ /* 0x000ee20000300a00 */
[----:B------:R-:W-:Y:S02]  /*186a0*/  SEL R0, RZ, 0x4, P3 ;  /* 0x00000004ff007807 */ /* 0x000fe40001800000 */
[----:B------:R-:W-:Y:S01]  /*186b0*/  ISETP.NE.U32.AND P3, PT, R250, RZ, PT ;  /* 0x000000fffa00720c */ /* 0x000fe20003f65070 */
[----:B------:R-:W-:Y:S01]  /*186c0*/  IMAD.U32 R250, RZ, RZ, UR5 ;  /* 0x00000005fffa7e24 */ /* 0x000fe2000f8e00ff */
[----:B------:R4:W-:Y:S04]  /*186d0*/  STL.64 [R1+0xda0], R118 ;  /* 0x000da07601007387 */ /* 0x0009e80000100a00 */
[----:B------:R-:W3:Y:S04]  /*186e0*/  LDL.LU.64 R196, [R1+0x58] ;  /* 0x0000580001c47983 */ /* 0x000ee80000300a00 */
[----:B------:R-:W1:Y:S01]  /*186f0*/  S2R R232, SR_TID.X ;  /* 0x0000000000e87919 */ /* 0x000e620000002100 */
[----:B--2---:R-:W-:-:S05]  /*18700*/  IMAD.WIDE R124, R250, 0x4, R220 ;  /* 0x00000004fa7c7825 */ /* 0x004fca00078e02dc */
[----:B------:R2:W-:Y:S04]  /*18710*/  STL.64 [R1+0xd88], R124 ;  /* 0x000d887c01007387 */ /* 0x0005e80000100a00 */
[----:B------:R-:W3:Y:S04]  /*18720*/  LDL.LU.64 R220, [R1+0x48] ;  /* 0x0000480001dc7983 */ /* 0x000ee80000300a00 */
        /* <DEDUP_REMOVED lines=9> */
[----:B------:R-:W-:-:S04]  /*187c0*/  SHF.R.U32.HI R232, RZ, 0x6, R232 ;  /* 0x00000006ffe87819 */ /* 0x000fc800000116e8 */
[----:B------:R-:W-:Y:S02]  /*187d0*/  SGXT.U32 R232, R232, 0x1 ;  /* 0x00000001e8e8781a */ /* 0x000fe40000000000 */
[----:B------:R-:W-:Y:S02]  /*187e0*/  SEL R0, R0, RZ, P2 ;  /* 0x000000ff00007207 */ /* 0x000fe40001000000 */
[----:B------:R-:W-:Y:S02]  /*187f0*/  LOP3.LUT R232, R232, 0x2a, RZ, 0xfc, !PT ;  /* 0x0000002ae8e87812 */ /* 0x000fe400078efcff */
[----:B------:R-:W-:Y:S02]  /*18800*/  ISETP.NE.U32.AND P5, PT, R0, RZ, PT ;  /* 0x000000ff0000720c */ /* 0x000fe40003fa5070 */
[----:B------:R-:W-:Y:S02]  /*18810*/  SEL R0, RZ, 0x4, P6 ;  /* 0x00000004ff007807 */ /* 0x000fe40003000000 */
[----:B------:R-:W-:-:S02]  /*18820*/  ISETP.GE.AND P6, PT, R232, UR4, PT ;  /* 0x00000004e8007c0c */ /* 0x000fc4000bfc6270 */
[----:B------:R-:W1:Y:S01]  /*18830*/  S2R R232, SR_TID.X ;  /* 0x0000000000e87919 */ /* 0x000e620000002100 */
[----:B------:R-:W-:Y:S02]  /*18840*/  SEL R250, R0, RZ, P2 ;  /* 0x000000ff00fa7207 */ /* 0x000fe40001000000 */
[----:B------:R-:W-:Y:S02]  /*18850*/  SEL R0, RZ, 0x4, P6 ;  /* 0x00000004ff007807 */ /* 0x000fe40003000000 */
[----:B------:R-:W-:Y:S01]  /*18860*/  ISETP.NE.U32.AND P6, PT, R250, RZ, PT ;  /* 0x000000fffa00720c */ /* 0x000fe20003fc5070 */
[----:B------:R-:W-:Y:S02]  /*18870*/  IMAD.U32 R250, RZ, RZ, UR5 ;  /* 0x00000005fffa7e24 */ /* 0x000fe4000f8e00ff */
[----:B------:R-:W-:Y:S01]  /*18880*/  IMAD.U32 R251, RZ, RZ, UR5 ;  /* 0x00000005fffb7e24 */ /* 0x000fe2000f8e00ff */
[----:B------:R-:W-:Y:S01]  /*18890*/  SEL R0, R0, RZ, P2 ;  /* 0x000000ff00007207 */ /* 0x000fe20001000000 */
[----:B--2---:R-:W-:-:S05]  /*188a0*/  IMAD.WIDE R124, R250, 0x4, R208 ;  /* 0x00000004fa7c7825 */ /* 0x004fca00078e02d0 */
[----:B------:R-:W-:Y:S04]  /*188b0*/  STL.64 [R1+0xd78], R124 ;  /* 0x000d787c01007387 */ /* 0x000fe80000100a00 */
[----:B------:R2:W-:Y:S01]  /*188c0*/  LDGSTS.E [R233+0x45a00], [R124.64], P1 ;  /* 0x45a000007ce97fae */ /* 0x0005e2000892184a */
[----:B---3--:R-:W-:Y:S01]  /*188d0*/  IMAD.WIDE R118, R250, 0x4, R214 ;  /* 0x00000004fa767825 */ /* 0x008fe200078e02d6 */
[--C-:B-1----:R-:W-:Y:S02]  /*188e0*/  SHF.R.U32.HI R215, RZ, 0x6, R232.reuse ;  /* 0x00000006ffd77819 */ /* 0x102fe400000116e8 */
[----:B------:R-:W-:Y:S02]  /*188f0*/  SHF.R.U32.HI R232, RZ, 0x6, R232 ;  /* 0x00000006ffe87819 */ /* 0x000fe400000116e8 */
[----:B------:R-:W-:Y:S01]  /*18900*/  SGXT.U32 R215, R215, 0x1 ;  /* 0x00000001d7d7781a */ /* 0x000fe20000000000 */
[----:B------:R1:W-:Y:S01]  /*18910*/  LDGSTS.E [R233+0x45e00], [R118.64], P3 ;  /* 0x45e0000076e97fae */ /* 0x0003e2000992184a */
[----:B------:R-:W-:-:S02]  /*18920*/  SGXT.U32 R232, R232, 0x1 ;  /* 0x00000001e8e8781a */ /* 0x000fc40000000000 */
[----:B------:R-:W-:Y:S01]  /*18930*/  LOP3.LUT R215, R215, 0x2e, RZ, 0xfc, !PT ;  /* 0x0000002ed7d77812 */ /* 0x000fe200078efcff */
[----:B------:R1:W-:Y:S01]  /*18940*/  STL.64 [R1+0xd80], R118 ;  /* 0x000d807601007387 */ /* 0x0003e20000100a00 */
[----:B------:R-:W-:Y:S02]  /*18950*/  LOP3.LUT R232, R232, 0x32, RZ, 0xfc, !PT ;  /* 0x00000032e8e87812 */ /* 0x000fe400078efcff */
[----:B------:R-:W-:Y:S01]  /*18960*/  ISETP.GE.AND P1, PT, R215, UR4, PT ;  /* 0x00000004d7007c0c */ /* 0x000fe2000bf26270 */
[----:B------:R-:W3:Y:S01]  /*18970*/  LDL.LU.64 R202, [R1+0x28] ;  /* 0x0000280001ca7983 */ /* 0x000ee20000300a00 */
[----:B------:R-:W-:Y:S02]  /*18980*/  ISETP.NE.U32.AND P3, PT, R0, RZ, PT ;  /* 0x000000ff0000720c */ /* 0x000fe40003f65070 */
[----:B------:R-:W-:Y:S01]  /*18990*/  SEL R0, RZ, 0x4, P1 ;  /* 0x00000004ff007807 */ /* 0x000fe20000800000 */
[----:B------:R-:W3:Y:S01]  /*189a0*/  LDL.LU.64 R208, [R1+0x18] ;  /* 0x0000180001d07983 */ /* 0x000ee20000300a00 */
[----:B------:R-:W-:-:S03]  /*189b0*/  ISETP.GE.AND P1, PT, R232, UR4, PT ;  /* 0x00000004e8007c0c */ /* 0x000fc6000bf26270 */
[----:B------:R-:W2:Y:S01]  /*189c0*/  S2R R232, SR_TID.X ;  /* 0x0000000000e87919 */ /* 0x000ea20000002100 */
[----:B-1----:R-:W-:Y:S01]  /*189d0*/  IMAD.WIDE R118, R251, 0x4, R220 ;  /* 0x00000004fb767825 */ /* 0x002fe200078e02dc */
[----:B------:R-:W-:Y:S02]  /*189e0*/  SEL R250, R0, RZ, P2 ;  /* 0x000000ff00fa7207 */ /* 0x000fe40001000000 */
[----:B------:R-:W1:Y:S01]  /*189f0*/  S2R R221, SR_TID.X ;  /* 0x0000000000dd7919 */ /* 0x000e620000002100 */
[----:B------:R-:W-:Y:S02]  /*18a00*/  SEL R0, RZ, 0x4, P1 ;  /* 0x00000004ff007807 */ /* 0x000fe40000800000 */
[----:B------:R-:W-:Y:S01]  /*18a10*/  ISETP.NE.U32.AND P1, PT, R250, RZ, PT ;  /* 0x000000fffa00720c */ /* 0x000fe20003f25070 */
[----:B------:R-:W-:Y:S01]  /*18a20*/  IMAD.U32 R250, RZ, RZ, UR5 ;  /* 0x00000005fffa7e24 */ /* 0x000fe2000f8e00ff */
[----:B------:R-:W3:Y:S03]  /*18a30*/  LDL.LU.64 R214, [R1+0x8] ;  /* 0x0000080001d67983 */ /* 0x000ee60000300a00 */
[----:B--2---:R-:W-:Y:S01]  /*18a40*/  IMAD.WIDE R124, R250, 0x4, R196 ;  /* 0x00000004fa7c7825 */ /* 0x004fe200078e02c4 */
[----:B------:R-:W-:-:S04]  /*18a50*/  SHF.R.U32.HI R197, RZ, 0x6, R232 ;  /* 0x00000006ffc57819 */ /* 0x000fc800000116e8 */
[----:B------:R2:W-:Y:S01]  /*18a60*/  LDGSTS.E [R233+0x46200], [R124.64], P5 ;  /* 0x462000007ce97fae */ /* 0x0005e2000a92184a */
[----:B------:R-:W-:Y:S02]  /*18a70*/  SEL R0, R0, RZ, P2 ;  /* 0x000000ff00007207 */ /* 0x000fe40001000000 */
[----:B------:R-:W-:Y:S01]  /*18a80*/  SGXT.U32 R197, R197, 0x1 ;  /* 0x00000001c5c5781a */ /* 0x000fe20000000000 */
[----:B------:R4:W-:Y:S01]  /*18a90*/  LDGSTS.E [R233+0x46600], [R118.64], P6 ;  /* 0x4660000076e97fae */ /* 0x0009e2000b12184a */
[----:B-1----:R-:W-:-:S04]  /*18aa0*/  SHF.R.U32.HI R221, RZ, 0x6, R221 ;  /* 0x00000006ffdd7819 */ /* 0x002fc800000116dd */
[----:B------:R-:W-:-:S04]  /*18ab0*/  SGXT.U32 R221, R221, 0x1 ;  /* 0x00000001dddd781a */ /* 0x000fc80000000000 */
[----:B------:R-:W-:Y:S02]  /*18ac0*/  LOP3.LUT R221, R221, 0x36, RZ, 0xfc, !PT ;  /* 0x00000036dddd7812 */ /* 0x000fe400078efcff */
[----:B------:R-:W-:Y:S01]  /*18ad0*/  ISETP.NE.U32.AND P5, PT, R0, RZ, PT ;  /* 0x000000ff0000720c */ /* 0x000fe20003fa5070 */
[----:B------:R-:W-:Y:S01]  /*18ae0*/  IMAD.U32 R0, RZ, RZ, UR5 ;  /* 0x00000005ff007e24 */ /* 0x000fe2000f8e00ff */
[----:B------:R-:W-:Y:S02]  /*18af0*/  ISETP.GE.AND P6, PT, R221, UR4, PT ;  /* 0x00000004dd007c0c */ /* 0x000fe4000bfc6270 */
[----:B------:R-:W-:Y:S01]  /*18b00*/  LOP3.LUT R197, R197, 0x3a, RZ, 0xfc, !PT ;  /* 0x0000003ac5c57812 */ /* 0x000fe200078efcff */
[----:B------:R-:W-:Y:S01]  /*18b10*/  STL.64 [R1+0xd68], R124 ;  /* 0x000d687c01007387 */ /* 0x000fe20000100a00 */
[----:B------:R-:W-:-:S03]  /*18b20*/  SEL R250, RZ, 0x4, P6 ;  /* 0x00000004fffa7807 */ /* 0x000fc60003000000 */
[----:B------:R4:W-:Y:S01]  /*18b30*/  STL.64 [R1+0xd70], R118 ;  /* 0x000d707601007387 */ /* 0x0009e20000100a00 */
[----:B------:R-:W-:-:S03]  /*18b40*/  ISETP.GE.AND P6, PT, R197, UR4, PT ;  /* 0x00000004c5007c0c */ /* 0x000fc6000bfc6270 */
[----:B------:R-:W3:Y:S04]  /*18b50*/  LDL.LU.64 R220, [R1+0xf0] ;  /* 0x0000f00001dc7983 */ /* 0x000ee80000300a00 */
[----:B------:R-:W3:Y:S01]  /*18b60*/  LDL.LU.64 R196, [R1+0x2e8] ;  /* 0x0002e80001c47983 */ /* 0x000ee20000300a00 */
[----:B----4-:R-:W-:-:S05]  /*18b70*/  IMAD.WIDE R118, R0, 0x4, R226 ;  /* 0x0000000400767825 */ /* 0x010fca00078e02e2 */
[----:B------:R1:W-:Y:S04]  /*18b80*/  STL.64 [R1+0xd60], R118 ;  /* 0x000d607601007387 */ /* 0x0003e80000100a00 */
[----:B------:R-:W4:Y:S01]  /*18b90*/  LDL.LU.64 R226, [R1+0x2d8] ;  /* 0x0002d80001e27983 */ /* 0x000f220000300a00 */
[----:B------:R-:W-:Y:S02]  /*18ba0*/  SHF.R.U32.HI R232, RZ, 0x6, R232 ;  /* 0x00000006ffe87819 */ /* 0x000fe400000116e8 */
[----:B------:R-:W-:Y:S01]  /*18bb0*/  SEL R0, RZ, 0x4, P6 ;  /* 0x00000004ff007807 */ /* 0x000fe20003000000 */
[----:B------:R1:W-:Y:S01]  /*18bc0*/  LDGSTS.E [R233+0x46a00], [R118.64], P3 ;  /* 0x46a0000076e97fae */ /* 0x0003e2000992184a */
[----:B------:R-:W-:-:S04]  /*18bd0*/  SGXT.U32 R232, R232, 0x1 ;  /* 0x00000001e8e8781a */ /* 0x000fc80000000000 */
[----:B------:R-:W-:Y:S02]  /*18be0*/  LOP3.LUT R232, R232, 0x3e, RZ, 0xfc, !PT ;  /* 0x0000003ee8e87812 */ /* 0x000fe400078efcff */
[----:B------:R-:W-:Y:S02]  /*18bf0*/  SEL R250, R250, RZ, P2 ;  /* 0x000000fffafa7207 */ /* 0x000fe40001000000 */
[----:B------:R-:W-:-:S04]  /*18c00*/  ISETP.GE.AND P6, PT, R232, UR4, PT ;  /* 0x00000004e8007c0c */ /* 0x000fc8000bfc6270 */
[----:B------:R-:W-:Y:S02]  /*18c10*/  SEL R251, RZ, 0x4, P6 ;  /* 0x00000004fffb7807 */ /* 0x000fe40003000000 */
[----:B------:R-:W-:Y:S02]  /*18c20*/  ISETP.NE.U32.AND P6, PT, R250, RZ, PT ;  /* 0x000000fffa00720c */ /* 0x000fe40003fc5070 */
[----:B------:R-:W-:Y:S02]  /*18c30*/  SEL R250, R0, RZ, P2 ;  /* 0x000000ff00fa7207 */ /* 0x000fe40001000000 */
[----:B------:R-:W-:-:S04]  /*18c40*/  SEL R0, R251, RZ, P2 ;  /* 0x000000fffb007207 */ /* 0x000fc80001000000 */
[----:B------:R-:W-:Y:S01]  /*18c50*/  ISETP.NE.U32.AND P3, PT, R0, RZ, PT ;  /* 0x000000ff0000720c */ /* 0x000fe20003f65070 */
[----:B------:R-:W-:Y:S01]  /*18c60*/  IMAD.U32 R0, RZ, RZ, UR5 ;  /* 0x00000005ff007e24 */ /* 0x000fe2000f8e00ff */
[----:B------:R-:W-:Y:S01]  /*18c70*/  ISETP.NE.U32.AND P2, PT, R250, RZ, PT ;  /* 0x000000fffa00720c */ /* 0x000fe20003f45070 */
[----:B------:R-:W-:Y:S01]  /*18c80*/  IMAD.U32 R250, RZ, RZ, UR5 ;  /* 0x00000005fffa7e24 */ /* 0x000fe2000f8e00ff */
[----:B------:R-:W1:Y:S01]  /*18c90*/  S2R R232, SR_TID.X ;  /* 0x0000000000e87919 */ /* 0x000e620000002100 */
[----:B------:R-:W-:-:S04]  /*18ca0*/  IMAD.MOV.U32 R251, RZ, RZ, c[0x0][0x18c] ;  /* 0x00006300fffb7624 */ /* 0x000fc800078e00ff */
[----:B------:R-:W-:Y:S02]  /*18cb0*/  IMAD.SHL.U32 R251, R251, 0x40, RZ ;  /* 0x00000040fbfb7824 */ /* 0x000fe400078e00ff */
[----:B--2---:R-:W-:-:S04]  /*18cc0*/  IMAD.WIDE R124, R250, 0x4, R248 ;  /* 0x00000004fa7c7825 */ /* 0x004fc800078e02f8 */
[----:B---3--:R-:W-:-:S05]  /*18cd0*/  IMAD.WIDE R148, R0, 0x4, R202 ;  /* 0x0000000400947825 */ /* 0x008fca00078e02ca */
[----:B------:R-:W-:Y:S04]  /*18ce0*/  STL.64 [R1+0xd38], R148 ;  /* 0x000d389401007387 */ /* 0x000fe80000100a00 */
[----:B------:R-:W2:Y:S01]  /*18cf0*/  LDL.LU.64 R202, [R1+0x2c8] ;  /* 0x0002c80001ca7983 */ /* 0x000ea20000300a00 */
[----:B------:R-:W-:-:S03]  /*18d00*/  IMAD.WIDE R142, R0, 0x4, R208 ;  /* 0x00000004008e7825 */ /* 0x000fc600078e02d0 */
[----:B------:R-:W3:Y:S04]  /*18d10*/  LDL.LU.64 R208, [R1+0x2b8] ;  /* 0x0002b80001d07983 */ /* 0x000ee80000300a00 */
[----:B------:R-:W-:Y:S04]  /*18d20*/  STL.64 [R1+0xd40], R142 ;  /* 0x000d408e01007387 */ /* 0x000fe80000100a00 */
[----:B------:R1:W-:Y:S01]  /*18d30*/  LDGSTS.E [R233+0x46e00], [R148.64], P1 ;  /* 0x46e0000094e97fae */ /* 0x0003e2000892184a */
[----:B------:R-:W-:-:S03]  /*18d40*/  IMAD.WIDE R136, R250, 0x4, R214 ;  /* 0x00000004fa887825 */ /* 0x000fc600078e02d6 */
[----:B------:R4:W-:Y:S04]  /*18d50*/  LDGSTS.E [R233+0x47200], [R142.64], P5 ;  /* 0x472000008ee97fae */ /* 0x0009e8000a92184a */
[----:B------:R-:W-:Y:S04]  /*18d60*/  STL.64 [R1+0xd48], R136 ;  /* 0x000d488801007387 */ /* 0x000fe80000100a00 */
[----:B------:R-:W3:Y:S01]  /*18d70*/  LDL.LU.64 R214, [R1+0x2a8] ;  /* 0x0002a80001d67983 */ /* 0x000ee20000300a00 */
[----:B-1----:R-:W-:-:S03]  /*18d80*/  LOP3.LUT R250, R232, 0x3f, RZ, 0xc0, !PT ;  /* 0x0000003fe8fa7812 */ /* 0x002fc600078ec0ff */
[----:B------:R1:W-:Y:S01]  /*18d90*/  LDGSTS.E [R233+0x47600], [R136.64], P6 ;  /* 0x4760000088e97fae */ /* 0x0003e2000b12184a */
[----:B------:R-:W-:-:S03]  /*18da0*/  IMAD.WIDE R130, R0, 0x4, R220 ;  /* 0x0000000400827825 */ /* 0x000fc600078e02dc */
[----:B------:R-:W3:Y:S01]  /*18db0*/  LDL.LU.64 R220, [R1+0x2a0] ;  /* 0x0002a00001dc7983 */ /* 0x000ee20000300a00 */
[----:B------:R-:W-:-:S03]  /*18dc0*/  IMAD.WIDE R118, R251, 0x4, R196 ;  /* 0x00000004fb767825 */ /* 0x000fc600078e02c4 */
[----:B------:R-:W-:Y:S04]  /*18dd0*/  STL.64 [R1+0xd50], R130 ;  /* 0x000d508201007387 */ /* 0x000fe80000100a00 */
[----:B------:R-:W-:Y:S04]  /*18de0*/  STL.64 [R1+0xd58], R124 ;  /* 0x000d587c01007387 */ /* 0x000fe80000100a00 */
[----:B------:R1:W-:Y:S01]  /*18df0*/  STL [R1+0xc0c], R118 ;  /* 0x000c0c7601007387 */ /* 0x0003e20000100800 */
[----:B------:R-:W-:-:S03]  /*18e00*/  SHF.R.S32.HI R0, RZ, 0x6, R232 ;  /* 0x00000006ff007819 */ /* 0x000fc600000114e8 */
[----:B------:R1:W-:Y:S04]  /*18e10*/  LDGSTS.E [R233+0x47a00], [R130.64], P2 ;  /* 0x47a0000082e97fae */ /* 0x0003e8000912184a */
[----:B------:R1:W-:Y:S01]  /*18e20*/  LDGSTS.E [R233+0x47e00], [R124.64], P3 ;  /* 0x47e000007ce97fae */ /* 0x0003e2000992184a */
[----:B----4-:R-:W-:Y:S01]  /*18e30*/  IMAD.WIDE R248, R251, 0x4, R226 ;  /* 0x00000004fbf87825 */ /* 0x010fe200078e02e2 */
[----:B------:R-:W-:Y:S02]  /*18e40*/  SGXT R0, R0, 0x1 ;  /* 0x000000010000781a */ /* 0x000fe40000000200 */
[----:B------:R-:W4:Y:S04]  /*18e50*/  LDL.LU.64 R226, [R1+0x290] ;  /* 0x0002900001e27983 */ /* 0x000f280000300a00 */
[----:B-1----:R-:W4:Y:S01]  /*18e60*/  LDL.LU.64 R232, [R1+0x270] ;  /* 0x0002700001e87983 */ /* 0x002f220000300a00 */
[----:B------:R-:W-:-:S03]  /*18e70*/  IMAD.SHL.U32 R252, R250, 0x4, RZ ;  /* 0x00000004fafc7824 */ /* 0x000fc600078e00ff */
[----:B------:R-:W0:Y:S02]  /*18e80*/  LDGDEPBAR ;  /* 0x00000000000079af */ /* 0x000e240000000000 */
[----:B------:R-:W-:-:S05]  /*18e90*/  LOP3.LUT R252, R252, 0x110, R0, 0x78, !PT ;  /* 0x00000110fcfc7812 */ /* 0x000fca00078e7800 */
[----:B------:R1:W-:Y:S04]  /*18ea0*/  LDGSTS.E [R252+0x20000], [R118.64], P4 ;  /* 0x2000000076fc7fae */ /* 0x0003e8000a12184a */
[----:B------:R3:W-:Y:S01]  /*18eb0*/  LDGSTS.E [R252+0x20800], [R248.64], P4 ;  /* 0x20800000f8fc7fae */ /* 0x0007e2000a12184a */
[----:B-1----:R-:W-:-:S05]  /*18ec0*/  IMAD.MOV.U32 R118, RZ, RZ, R119 ;  /* 0x000000ffff767224 */ /* 0x002fca00078e0077 */
[----:B------:R2:W-:Y:S04]  /*18ed0*/  STL [R1+0xc04], R118 ;  /* 0x000c047601007387 */ /* 0x0005e80000100800 */
[----:B------:R-:W-:Y:S04]  /*18ee0*/  STL [R1+0xc08], R248 ;  /* 0x000c08f801007387 */ /* 0x000fe80000100800 */
[----:B------:R3:W-:Y:S01]  /*18ef0*/  STL [R1+0xc00], R249 ;  /* 0x000c00f901007387 */ /* 0x0007e20000100800 */
[----:B--2---:R-:W-:-:S05]  /*18f00*/  IMAD.WIDE R118, R251, 0x4, R202 ;  /* 0x00000004fb767825 */ /* 0x004fca00078e02ca */
[----:B------:R1:W-:Y:S01]  /*18f10*/  LDGSTS.E [R252+0x21000], [R118.64], P4 ;  /* 0x2100000076fc7fae */ /* 0x0003e2000a12184a */
[----:B---3--:R-:W-:-:S03]  /*18f20*/  IMAD.WIDE R248, R251, 0x4, R208 ;  /* 0x00000004fbf87825 */ /* 0x008fc600078e02d0 */
[----:B------:R1:W-:Y:S04]  /*18f30*/  STL [R1+0xbfc], R118 ;  /* 0x000bfc7601007387 */ /* 0x0003e80000100800 */
[----:B------:R2:W-:Y:S01]  /*18f40*/  LDGSTS.E [R252+0x21800], [R248.64], P4 ;  /* 0x21800000f8fc7fae */ /* 0x0005e2000a12184a */
[----:B-1----:R-:W-:-:S05]  /*18f50*/  IMAD.MOV.U32 R118, RZ, RZ, R119 ;  /* 0x000000ffff767224 */ /* 0x002fca00078e0077 */
[----:B------:R1:W-:Y:S04]  /*18f60*/  STL [R1+0xbf4], R118 ;  /* 0x000bf47601007387 */ /* 0x0003e80000100800 */
[----:B------:R-:W-:Y:S04]  /*18f70*/  STL [R1+0xbf8], R248 ;  /* 0x000bf8f801007387 */ /* 0x000fe80000100800 */
[----:B------:R2:W-:Y:S01]  /*18f80*/  STL [R1+0xbf0], R249 ;  /* 0x000bf0f901007387 */ /* 0x0005e20000100800 */
[----:B-1----:R-:W-:-:S03]  /*18f90*/  IMAD.WIDE R118, R251, 0x4, R214 ;  /* 0x00000004fb767825 */ /* 0x002fc600078e02d6 */
[----:B------:R-:W3:Y:S04]  /*18fa0*/  LDL.LU.64 R142, [R1+0x250] ;  /* 0x00025000018e7983 */ /* 0x000ee80000300a00 */
[----:B------:R-:W3:Y:S04]  /*18fb0*/  LDL.LU.64 R148, [R1+0x238] ;  /* 0x0002380001947983 */ /* 0x000ee80000300a00 */
[----:B------:R-:W3:Y:S04]  /*18fc0*/  LDL.LU.64 R154, [R1+0x220] ;  /* 0x00022000019a7983 */ /* 0x000ee80000300a00 */
[----:B------:R-:W3:Y:S04]  /*18fd0*/  LDL.LU.64 R160, [R1+0x208] ;  /* 0x0002080001a07983 */ /* 0x000ee80000300a00 */
[----:B------:R-:W3:Y:S04]  /*18fe0*/  LDL.LU.64 R166, [R1+0x1f0] ;  /* 0x0001f00001a67983 */ /* 0x000ee80000300a00 */
[----:B------:R1:W-:Y:S01]  /*18ff0*/  LDGSTS.E [R252+0x22000], [R118.64], P4 ;  /* 0x2200000076fc7fae */ /* 0x0003e2000a12184a */
[----:B--2---:R-:W-:-:S03]  /*19000*/  IMAD.WIDE R248, R251, 0x4, R220 ;  /* 0x00000004fbf87825 */ /* 0x004fc600078e02dc */
[----:B------:R1:W-:Y:S04]  /*19010*/  STL [R1+0xbec], R118 ;  /* 0x000bec7601007387 */ /* 0x0003e80000100800 */
[----:B------:R-:W2:Y:S04]  /*19020*/  LDL.LU.64 R172, [R1+0x1d8] ;  /* 0x0001d80001ac7983 */ /* 0x000ea80000300a00 */
[----:B------:R-:W2:Y:S01]  /*19030*/  LDL.LU.64 R178, [R1+0x1c0] ;  /* 0x0001c00001b27983 */ /* 0x000ea20000300a00 */
[----:B-1----:R-:W-:-:S03]  /*19040*/  IMAD.MOV.U32 R118, RZ, RZ, R119 ;  /* 0x000000ffff767224 */ /* 0x002fc600078e0077 */
[----:B------:R-:W2:Y:S04]  /*19050*/  LDL.LU.64 R184, [R1+0x1a8] ;  /* 0x0001a80001b87983 */ /* 0x000ea80000300a00 */
[----:B------:R4:W-:Y:S04]  /*19060*/  STL [R1+0xbe4], R118 ;  /* 0x000be47601007387 */ /* 0x0009e80000100800 */
[----:B------:R-:W-:Y:S04]  /*19070*/  STL [R1+0xbe8], R248 ;  /* 0x000be8f801007387 */ /* 0x000fe80000100800 */
[----:B------:R-:W2:Y:S04]  /*19080*/  LDL.LU.64 R190, [R1+0x190] ;  /* 0x0001900001be7983 */ /* 0x000ea80000300a00 */
[----:B------:R1:W-:Y:S04]  /*19090*/  STL [R1+0xbe0], R249 ;  /* 0x000be0f901007387 */ /* 0x0003e80000100800 */
[----:B------:R-:W2:Y:S04]  /*190a0*/  LDL.LU.64 R196, [R1+0x178] ;  /* 0x0001780001c47983 */ /* 0x000ea80000300a00 */
[----:B------:R-:W2:Y:S04]  /*190b0*/  LDL.LU.64 R202, [R1+0x160] ;  /* 0x0001600001ca7983 */ /* 0x000ea80000300a00 */
[----:B------:R-:W2:Y:S04]  /*190c0*/  LDL.LU.64 R208, [R1+0x148] ;  /* 0x0001480001d07983 */ /* 0x000ea80000300a00 */
[----:B------:R1:W-:Y:S04]  /*190d0*/  LDGSTS.E [R252+0x22800], [R248.64], P4 ;  /* 0x22800000f8fc7fae */ /* 0x0003e8000a12184a */
[----:B------:R-:W2:Y:S01]  /*190e0*/  LDL.LU.64 R214, [R1+0x130] ;  /* 0x0001300001d67983 */ /* 0x000ea20000300a00 */
[----:B----4-:R-:W-:-:S05]  /*190f0*/  IMAD.WIDE R118, R251, 0x4, R226 ;  /* 0x00000004fb767825 */ /* 0x010fca00078e02e2 */
[----:B------:R4:W-:Y:S01]  /*19100*/  LDGSTS.E [R252+0x23000], [R118.64], P4 ;  /* 0x2300000076fc7fae */ /* 0x0009e2000a12184a */
[----:B-1----:R-:W-:-:S03]  /*19110*/  IMAD.WIDE R248, R251, 0x4, R232 ;  /* 0x00000004fbf87825 */ /* 0x002fc600078e02e8 */
[----:B------:R4:W-:Y:S04]  /*19120*/  STL [R1+0xbdc], R118 ;  /* 0x000bdc7601007387 */ /* 0x0009e80000100800 */
[----:B------:R-:W2:Y:S04]  /*19130*/  LDL.LU.64 R220, [R1+0x118] ;  /* 0x0001180001dc7983 */ /* 0x000ea80000300a00 */
[----:B------:R-:W2:Y:S01]  /*19140*/  LDL.LU.64 R226, [R1+0x100] ;  /* 0x0001000001e27983 */ /* 0x000ea20000300a00 */
[----:B----4-:R-:W-:-:S03]  /*19150*/  MOV R118, R119 ;  /* 0x0000007700767202 */ /* 0x010fc60000000f00 */
[----:B------:R1:W-:Y:S01]  /*19160*/  LDGSTS.E [R252+0x23800], [R248.64], P4 ;  /* 0x23800000f8fc7fae */ /* 0x0003e2000a12184a */
[----:B------:R-:W-:-:S03]  /*19170*/  IMAD.WIDE R232, R251, 0x4, R240 ;  /* 0x00000004fbe87825 */ /* 0x000fc600078e02f0 */
[----:B------:R-:W-:Y:S04]  /*19180*/  STL [R1+0xbd4], R118 ;  /* 0x000bd47601007387 */ /* 0x000fe80000100800 */
[----:B------:R-:W-:Y:S04]  /*19190*/  STL [R1+0xbd8], R248 ;  /* 0x000bd8f801007387 */ /* 0x000fe80000100800 */
[----:B------:R1:W-:Y:S04]  /*191a0*/  STL [R1+0xbd0], R249 ;  /* 0x000bd0f901007387 */ /* 0x0003e80000100800 */
[----:B------:R-:W4:Y:S01]  /*191b0*/  LDL.LU.64 R240, [R1+0x1418] ;  /* 0x0014180001f07983 */ /* 0x000f220000300a00 */
[----:B-1----:R-:W-:-:S03]  /*191c0*/  IMAD.WIDE R248, R251, 0x4, R246 ;  /* 0x00000004fbf87825 */ /* 0x002fc600078e02f6 */
[----:B------:R-:W4:Y:S01]  /*191d0*/  LDL.LU.64 R246, [R1+0x1410] ;  /* 0x0014100001f67983 */ /* 0x000f220000300a00 */
[----:B------:R-:W-:-:S04]  /*191e0*/  IMAD.WIDE R30, R251, 0x4, R30 ;  /* 0x00000004fb1e7825 */ /* 0x000fc800078e021e */
        /* <DEDUP_REMOVED lines=15> */
[----:B---3--:R-:W-:-:S04]  /*192e0*/  IMAD.WIDE R118, R251, 0x4, R142 ;  /* 0x00000004fb767825 */ /* 0x008fc800078e028e */
[C---:B------:R-:W-:Y:S01]  /*192f0*/  IMAD.WIDE R124, R251.reuse, 0x4, R148 ;  /* 0x00000004fb7c7825 */ /* 0x040fe200078e0294 */
[----:B------:R1:W-:Y:S03]  /*19300*/  STL.64 [R1+0x8], R118 ;  /* 0x0000087601007387 */ /* 0x0003e60000100a00 */
[C---:B------:R-:W-:Y:S01]  /*19310*/  IMAD.WIDE R130, R251.reuse, 0x4, R154 ;  /* 0x00000004fb827825 */ /* 0x040fe200078e029a */
[----:B------:R3:W-:Y:S03]  /*19320*/  STL.64 [R1+0x10], R124 ;  /* 0x0000107c01007387 */ /* 0x0007e60000100a00 */
[C---:B------:R-:W-:Y:S01]  /*19330*/  IMAD.WIDE R136, R251.reuse, 0x4, R160 ;  /* 0x00000004fb887825 */ /* 0x040fe200078e02a0 */
[----:B------:R1:W-:Y:S03]  /*19340*/  STL.64 [R1+0x18], R130 ;  /* 0x0000188201007387 */ /* 0x0003e60000100a00 */
[C---:B------:R-:W-:Y:S01]  /*19350*/  IMAD.WIDE R142, R251.reuse, 0x4, R166 ;  /* 0x00000004fb8e7825 */ /* 0x040fe200078e02a6 */
[----:B------:R1:W-:Y:S04]  /*19360*/  STL.64 [R1+0x20], R136 ;  /* 0x0000208801007387 */ /* 0x0003e80000100a00 */
[----:B------:R1:W-:Y:S04]  /*19370*/  STL.64 [R1+0x28], R142 ;  /* 0x0000288e01007387 */ /* 0x0003e80000100a00 */
[----:B------:R1:W-:Y:S01]  /*19380*/  LDGSTS.E [R252+0x24000], [R118.64], P4 ;  /* 0x2400000076fc7fae */ /* 0x0003e2000a12184a */
[----:B--2---:R-:W-:-:S03]  /*19390*/  IMAD.WIDE R148, R251, 0x4, R172 ;  /* 0x00000004fb947825 */ /* 0x004fc600078e02ac */
[----:B------:R3:W-:Y:S01]  /*193a0*/  LDGSTS.E [R252+0x24800], [R124.64], P4 ;  /* 0x248000007cfc7fae */ /* 0x0007e2000a12184a */
[----:B------:R-:W-:-:S03]  /*193b0*/  IMAD.WIDE R154, R251, 0x4, R178 ;  /* 0x00000004fb9a7825 */ /* 0x000fc600078e02b2 */
[----:B------:R2:W-:Y:S01]  /*193c0*/  STL.64 [R1+0x30], R148 ;  /* 0x0000309401007387 */ /* 0x0005e20000100a00 */
[----:B------:R-:W-:-:S03]  /*193d0*/  IMAD.WIDE R160, R251, 0x4, R184 ;  /* 0x00000004fba07825 */ /* 0x000fc600078e02b8 */
[----:B------:R1:W-:Y:S04]  /*193e0*/  STL.64 [R1+0x38], R154 ;  /* 0x0000389a01007387 */ /* 0x0003e80000100a00 */
[----:B------:R1:W-:Y:S04]  /*193f0*/  STL.64 [R1+0x40], R160 ;  /* 0x000040a001007387 */ /* 0x0003e80000100a00 */
[----:B------:R1:W-:Y:S01]  /*19400*/  LDGSTS.E [R252+0x25000], [R130.64], P4 ;  /* 0x2500000082fc7fae */ /* 0x0003e2000a12184a */
[----:B------:R-:W-:-:S03]  /*19410*/  IMAD.WIDE R166, R251, 0x4, R190 ;  /* 0x00000004fba67825 */ /* 0x000fc600078e02be */
[----:B------:R1:W-:Y:S01]  /*19420*/  LDGSTS.E [R252+0x25800], [R136.64], P4 ;  /* 0x2580000088fc7fae */ /* 0x0003e2000a12184a */
[----:B------:R-:W-:-:S03]  /*19430*/  IMAD.WIDE R172, R251, 0x4, R196 ;  /* 0x00000004fbac7825 */ /* 0x000fc600078e02c4 */
[----:B------:R1:W-:Y:S01]  /*19440*/  STL.64 [R1+0x48], R166 ;  /* 0x000048a601007387 */ /* 0x0003e20000100a00 */
[----:B------:R-:W-:-:S03]  /*19450*/  IMAD.WIDE R178, R251, 0x4, R202 ;  /* 0x00000004fbb27825 */ /* 0x000fc600078e02ca */
[----:B------:R1:W-:Y:S01]  /*19460*/  STL.64 [R1+0x50], R172 ;  /* 0x000050ac01007387 */ /* 0x0003e20000100a00 */
[----:B------:R-:W-:-:S03]  /*19470*/  IMAD.WIDE R184, R251, 0x4, R208 ;  /* 0x00000004fbb87825 */ /* 0x000fc600078e02d0 */
[----:B------:R1:W-:Y:S01]  /*19480*/  STL.64 [R1+0x58], R178 ;  /* 0x000058b201007387 */ /* 0x0003e20000100a00 */
[----:B------:R-:W-:-:S03]  /*19490*/  IMAD.WIDE R208, R251, 0x4, R54 ;  /* 0x00000004fbd07825 */ /* 0x000fc600078e0236 */
[----:B------:R1:W-:Y:S01]  /*194a0*/  LDGSTS.E [R252+0x26000], [R142.64], P4 ;  /* 0x260000008efc7fae */ /* 0x0003e2000a12184a */
[----:B------:R-:W-:-:S03]  /*194b0*/  IMAD.WIDE R190, R251, 0x4, R214 ;  /* 0x00000004fbbe7825 */ /* 0x000fc600078e02d6 */
[----:B------:R1:W-:Y:S01]  /*194c0*/  STL.64 [R1+0x60], R184 ;  /* 0x000060b801007387 */ /* 0x0003e20000100a00 */
[----:B------:R-:W-:-:S03]  /*194d0*/  IMAD.WIDE R214, R251, 0x4, R48 ;  /* 0x00000004fbd67825 */ /* 0x000fc600078e0230 */
[----:B------:R2:W-:Y:S04]  /*194e0*/  LDGSTS.E [R252+0x26800], [R148.64], P4 ;  /* 0x2680000094fc7fae */ /* 0x0005e8000a12184a */
[----:B------:R1:W-:Y:S04]  /*194f0*/  STL.64 [R1+0x68], R190 ;  /* 0x000068be01007387 */ /* 0x0003e80000100a00 */
[----:B------:R1:W-:Y:S04]  /*19500*/  LDGSTS.E [R252+0x27000], [R154.64], P4 ;  /* 0x270000009afc7fae */ /* 0x0003e8000a12184a */
[----:B------:R1:W-:Y:S04]  /*19510*/  LDGSTS.E [R252+0x27800], [R160.64], P4 ;  /* 0x27800000a0fc7fae */ /* 0x0003e8000a12184a */
[----:B------:R1:W-:Y:S04]  /*19520*/  LDGSTS.E [R252+0x28000], [R166.64], P4 ;  /* 0x28000000a6fc7fae */ /* 0x0003e8000a12184a */
[----:B------:R1:W-:Y:S04]  /*19530*/  LDGSTS.E [R252+0x28800], [R172.64], P4 ;  /* 0x28800000acfc7fae */ /* 0x0003e8000a12184a */
[----:B------:R1:W-:Y:S04]  /*19540*/  LDGSTS.E [R252+0x29000], [R178.64], P4 ;  /* 0x29000000b2fc7fae */ /* 0x0003e8000a12184a */
[----:B------:R1:W-:Y:S04]  /*19550*/  LDGSTS.E [R252+0x29800], [R184.64], P4 ;  /* 0x29800000b8fc7fae */ /* 0x0003e8000a12184a */
[----:B------:R1:W-:Y:S01]  /*19560*/  LDGSTS.E [R252+0x2a000], [R190.64], P4 ;  /* 0x2a000000befc7fae */ /* 0x0003e2000a12184a */
        /* <DEDUP_REMOVED lines=10> */
[C---:B------:R-:W-:Y:S01]  /*19610*/  IMAD.WIDE R202, R251.reuse, 0x4, R226 ;  /* 0x00000004fbca7825 */ /* 0x040fe200078e02e2 */
[----:B------:R1:W-:Y:S03]  /*19620*/  STL.64 [R1+0x70], R196 ;  /* 0x000070c401007387 */ /* 0x0003e60000100a00 */
[C---:B------:R-:W-:Y:S01]  /*19630*/  IMAD.WIDE R220, R251.reuse, 0x4, R42 ;  /* 0x00000004fbdc7825 */ /* 0x040fe200078e022a */
[----:B------:R1:W-:Y:S03]  /*19640*/  STL.64 [R1+0x78], R202 ;  /* 0x000078ca01007387 */ /* 0x0003e60000100a00 */
[C---:B------:R-:W-:Y:S01]  /*19650*/  IMAD.WIDE R226, R251.reuse, 0x4, R36 ;  /* 0x00000004fbe27825 */ /* 0x040fe200078e0224 */
[----:B------:R-:W-:Y:S04]  /*19660*/  STL.64 [R1+0x80], R208 ;  /* 0x000080d001007387 */ /* 0x000fe80000100a00 */
[----:B------:R-:W-:Y:S04]  /*19670*/  STL.64 [R1+0x88], R214 ;  /* 0x000088d601007387 */ /* 0x000fe80000100a00 */
[----:B------:R-:W-:Y:S01]  /*19680*/  STL.64 [R1+0x90], R220 ;  /* 0x000090dc01007387 */ /* 0x000fe20000100a00 */
[----:B----4-:R-:W-:-:S03]  /*19690*/  IMAD.WIDE R240, R251, 0x4, R240 ;  /* 0x00000004fbf07825 */ /* 0x010fc600078e02f0 */
[----:B------:R-:W-:Y:S04]  /*196a0*/  STL.64 [R1+0xa0], R226 ;  /* 0x0000a0e201007387 */ /* 0x000fe80000100a00 */
[----:B------:R-:W-:Y:S01]  /*196b0*/  STL.64 [R1+0xb0], R30 ;  /* 0x0000b01e01007387 */ /* 0x000fe20000100a00 */
[----:B------:R-:W-:-:S03]  /*196c0*/  IMAD.WIDE R246, R251, 0x4, R246 ;  /* 0x00000004fbf67825 */ /* 0x000fc600078e02f6 */
[----:B------:R2:W-:Y:S04]  /*196d0*/  LDGSTS.E [R252+0x2a800], [R196.64], P4 ;  /* 0x2a800000c4fc7fae */ /* 0x0005e8000a12184a */
[----:B------:R-:W-:Y:S04]  /*196e0*/  STL.64 [R1+0xc0], R24 ;  /* 0x0000c01801007387 */ /* 0x000fe80000100a00 */
[----:B------:R2:W-:Y:S04]  /*196f0*/  LDGSTS.E [R252+0x2b000], [R202.64], P4 ;  /* 0x2b000000cafc7fae */ /* 0x0005e8000a12184a */
[----:B-1----:R-:W4:Y:S04]  /*19700*/  LDL.LU.64 R118, [R1+0x1408] ;  /* 0x0014080001767983 */ /* 0x002f280000300a00 */
[----:B------:R1:W-:Y:S04]  /*19710*/  LDGSTS.E [R252+0x2b800], [R246.64], P4 ;  /* 0x2b800000f6fc7fae */ /* 0x0003e8000a12184a */
[----:B------:R-:W-:Y:S04]  /*19720*/  STL.64 [R1+0xd0], R18 ;  /* 0x0000d01201007387 */ /* 0x000fe80000100a00 */
[----:B------:R1:W-:Y:S04]  /*19730*/  LDGSTS.E [R252+0x2c000], [R240.64], P4 ;  /* 0x2c000000f0fc7fae */ /* 0x0003e8000a12184a */
[----:B---3--:R-:W3:Y:S04]  /*19740*/  LDL.LU.64 R124, [R1+0x1400] ;  /* 0x00140000017c7983 */ /* 0x008ee80000300a00 */
[----:B------:R1:W-:Y:S04]  /*19750*/  LDGSTS.E [R252+0x2c800], [R234.64], P4 ;  /* 0x2c800000eafc7fae */ /* 0x0003e8000a12184a */
[----:B------:R-:W-:Y:S04]  /*19760*/  STL.64 [R1+0xe0], R12 ;  /* 0x0000e00c01007387 */ /* 0x000fe80000100a00 */
[----:B------:R1:W-:Y:S04]  /*19770*/  LDGSTS.E [R252+0x2d000], [R228.64], P4 ;  /* 0x2d000000e4fc7fae */ /* 0x0003e8000a12184a */
[----:B------:R-:W3:Y:S04]  /*19780*/  LDL.LU.64 R130, [R1+0x13f8] ;  /* 0x0013f80001827983 */ /* 0x000ee80000300a00 */
[----:B------:R1:W-:Y:S04]  /*19790*/  LDGSTS.E [R252+0x2d800], [R222.64], P4 ;  /* 0x2d800000defc7fae */ /* 0x0003e8000a12184a */
[----:B------:R-:W-:Y:S04]  /*197a0*/  STL.64 [R1+0x100], R6 ;  /* 0x0001000601007387 */ /* 0x000fe80000100a00 */
[----:B------:R1:W-:Y:S04]  /*197b0*/  LDGSTS.E [R252+0x2e000], [R216.64], P4 ;  /* 0x2e000000d8fc7fae */ /* 0x0003e8000a12184a */
[----:B------:R-:W3:Y:S04]  /*197c0*/  LDL.LU.64 R136, [R1+0x13f0] ;  /* 0x0013f00001887983 */ /* 0x000ee80000300a00 */
[----:B------:R1:W-:Y:S04]  /*197d0*/  LDGSTS.E [R252+0x2e800], [R210.64], P4 ;  /* 0x2e800000d2fc7fae */ /* 0x0003e8000a12184a */
[----:B------:R-:W3:Y:S04]  /*197e0*/  LDL.LU.64 R142, [R1+0x13e8] ;  /* 0x0013e800018e7983 */ /* 0x000ee80000300a00 */
[----:B------:R1:W-:Y:S04]  /*197f0*/  LDGSTS.E [R252+0x2f000], [R204.64], P4 ;  /* 0x2f000000ccfc7fae */ /* 0x0003e8000a12184a */
[----:B--2---:R-:W2:Y:S04]  /*19800*/  LDL.LU.64 R148, [R1+0x13e0] ;  /* 0x0013e00001947983 */ /* 0x004ea80000300a00 */
        /* <DEDUP_REMOVED lines=10> */
[----:B------:R1:W-:Y:S01]  /*198b0*/  LDGSTS.E [R252+0x32000], [R168.64], P4 ;  /* 0x32000000a8fc7fae */ /* 0x0003e2000a12184a */
[----:B------:R-:W-:-:S03]  /*198c0*/  IMAD.WIDE R114, R251, 0x4, R114 ;  /* 0x00000004fb727825 */ /* 0x000fc600078e0272 */
        /* <DEDUP_REMOVED lines=15> */
[----:B------:R-:W3:Y:S04]  /*199c0*/  LDL.LU.64 R42, [R1+0x2b0] ;  /* 0x0002b000012a7983 */ /* 0x000ee80000300a00 */
[----:B------:R1:W-:Y:S01]  /*199d0*/  LDGSTS.E [R252+0x35000], [R132.64], P4 ;  /* 0x3500000084fc7fae */ /* 0x0003e2000a12184a */
[----:B------:R-:W-:-:S03]  /*199e0*/  IMAD.WIDE R78, R251, 0x4, R78 ;  /* 0x00000004fb4e7825 */ /* 0x000fc600078e024e */
[----:B------:R-:W4:Y:S04]  /*199f0*/  LDL.LU.64 R48, [R1+0x2f8] ;  /* 0x0002f80001307983 */ /* 0x000f280000300a00 */
[----:B------:R1:W-:Y:S01]  /*19a00*/  LDGSTS.E [R252+0x35800], [R126.64], P4 ;  /* 0x358000007efc7fae */ /* 0x0003e2000a12184a */
[----:B------:R-:W-:-:S03]  /*19a10*/  IMAD.WIDE R72, R251, 0x4, R72 ;  /* 0x00000004fb487825 */ /* 0x000fc600078e0248 */
[----:B------:R-:W4:Y:S04]  /*19a20*/  LDL.LU.64 R54, [R1+0x2f0] ;  /* 0x0002f00001367983 */ /* 0x000f280000300a00 */
[----:B------:R1:W-:Y:S01]  /*19a30*/  LDGSTS.E [R252+0x36000], [R120.64], P4 ;  /* 0x3600000078fc7fae */ /* 0x0003e2000a12184a */
[----:B------:R-:W-:-:S03]  /*19a40*/  IMAD.WIDE R66, R251, 0x4, R66 ;  /* 0x00000004fb427825 */ /* 0x000fc600078e0242 */
[----:B------:R-:W-:Y:S04]  /*19a50*/  STL.64 [R1+0x12f0], R246 ;  /* 0x0012f0f601007387 */ /* 0x000fe80000100a00 */
[----:B------:R1:W-:Y:S01]  /*19a60*/  LDGSTS.E [R252+0x36800], [R114.64], P4 ;  /* 0x3680000072fc7fae */ /* 0x0003e2000a12184a */
[----:B------:R-:W-:-:S03]  /*19a70*/  IMAD.WIDE R60, R251, 0x4, R60 ;  /* 0x00000004fb3c7825 */ /* 0x000fc600078e023c */
[----:B------:R-:W-:Y:S04]  /*19a80*/  STL.64 [R1+0x12f8], R240 ;  /* 0x0012f8f001007387 */ /* 0x000fe80000100a00 */
[----:B------:R1:W-:Y:S04]  /*19a90*/  LDGSTS.E [R252+0x37000], [R108.64], P4 ;  /* 0x370000006cfc7fae */ /* 0x0003e8000a12184a */
[----:B------:R-:W-:Y:S04]  /*19aa0*/  STL.64 [R1+0x1300], R234 ;  /* 0x001300ea01007387 */ /* 0x000fe80000100a00 */
[----:B------:R1:W-:Y:S04]  /*19ab0*/  LDGSTS.E [R252+0x37800], [R102.64], P4 ;  /* 0x3780000066fc7fae */ /* 0x0003e8000a12184a */
[----:B------:R-:W-:Y:S04]  /*19ac0*/  STL.64 [R1+0x1308], R228 ;  /* 0x001308e401007387 */ /* 0x000fe80000100a00 */
[----:B------:R1:W-:Y:S04]  /*19ad0*/  LDGSTS.E [R252+0x38000], [R96.64], P4 ;  /* 0x3800000060fc7fae */ /* 0x0003e8000a12184a */
[----:B------:R1:W-:Y:S04]  /*19ae0*/  STL.64 [R1+0x1310], R222 ;  /* 0x001310de01007387 */ /* 0x0003e80000100a00 */
[----:B------:R2:W-:Y:S04]  /*19af0*/  LDGSTS.E [R252+0x38800], [R90.64], P4 ;  /* 0x388000005afc7fae */ /* 0x0005e8000a12184a */
[----:B------:R2:W-:Y:S01]  /*19b00*/  LDGSTS.E [R252+0x39000], [R84.64], P4 ;  /* 0x3900000054fc7fae */ /* 0x0005e2000a12184a */
[----:B-1----:R-:W-:-:S03]  /*19b10*/  IMAD.SHL.U32 R223, R250, 0x4, RZ ;  /* 0x00000004fadf7824 */ /* 0x002fc600078e00ff */
[----:B------:R1:W-:Y:S04]  /*19b20*/  LDGSTS.E [R252+0x39800], [R78.64], P4 ;  /* 0x398000004efc7fae */ /* 0x0003e8000a12184a */
[----:B------:R1:W-:Y:S01]  /*19b30*/  LDGSTS.E [R252+0x3a000], [R72.64], P4 ;  /* 0x3a00000048fc7fae */ /* 0x0003e2000a12184a */
[----:B------:R-:W-:-:S03]  /*19b40*/  LOP3.LUT R223, R223, 0x110, R0, 0x78, !PT ;  /* 0x00000110dfdf7812 */ /* 0x000fc600078e7800 */
[----:B------:R-:W-:Y:S04]  /*19b50*/  STL.64 [R1+0x1318], R216 ;  /* 0x001318d801007387 */ /* 0x000fe80000100a00 */
[----:B------:R1:W-:Y:S04]  /*19b60*/  LDGSTS.E [R252+0x3a800], [R66.64], P4 ;  /* 0x3a80000042fc7fae */ /* 0x0003e8000a12184a */
[----:B------:R-:W-:Y:S04]  /*19b70*/  STL.64 [R1+0x1320], R210 ;  /* 0x001320d201007387 */ /* 0x000fe80000100a00 */
[----:B------:R1:W-:Y:S04]  /*19b80*/  LDGSTS.E [R252+0x3b000], [R60.64], P4 ;  /* 0x3b0000003cfc7fae */ /* 0x0003e8000a12184a */
[----:B------:R-:W-:Y:S04]  /*19b90*/  STL.64 [R1+0x1328], R204 ;  /* 0x001328cc01007387 */ /* 0x000fe80000100a00 */
[----:B------:R1:W-:Y:S01]  /*19ba0*/  LDGSTS.E [R252+0x3b800], [R208.64], P4 ;  /* 0x3b800000d0fc7fae */ /* 0x0003e2000a12184a */
[----:B------:R-:W-:-:S03]  /*19bb0*/  LOP3.LUT R223, R223, 0x20, RZ, 0x3c, !PT ;  /* 0x00000020dfdf7812 */ /* 0x000fc600078e3cff */
[----:B------:R-:W-:Y:S04]  /*19bc0*/  STL.64 [R1+0x1330], R198 ;  /* 0x001330c601007387 */ /* 0x000fe80000100a00 */
[----:B------:R1:W-:Y:S04]  /*19bd0*/  LDGSTS.E [R252+0x3c000], [R214.64], P4 ;  /* 0x3c000000d6fc7fae */ /* 0x0003e8000a12184a */
[----:B------:R-:W-:Y:S04]  /*19be0*/  STL.64 [R1+0x1338], R192 ;  /* 0x001338c001007387 */ /* 0x000fe80000100a00 */
[----:B------:R1:W-:Y:S01]  /*19bf0*/  LDGSTS.E [R252+0x3c800], [R220.64], P4 ;  /* 0x3c800000dcfc7fae */ /* 0x0003e2000a12184a */
[----:B------:R-:W-:-:S03]  /*19c00*/  IMAD.MOV.U32 R0, RZ, RZ, R233 ;  /* 0x000000ffff007224 */ /* 0x000fc600078e00e9 */
[----:B------:R-:W-:Y:S04]  /*19c10*/  STL.64 [R1+0x1340], R186 ;  /* 0x001340ba01007387 */ /* 0x000fe80000100a00 */
[----:B------:R1:W-:Y:S04]  /*19c20*/  LDGSTS.E [R252+0x3d000], [R226.64], P4 ;  /* 0x3d000000e2fc7fae */ /* 0x0003e8000a12184a */
[----:B------:R-:W-:Y:S04]  /*19c30*/  STL.64 [R1+0x1348], R180 ;  /* 0x001348b401007387 */ /* 0x000fe80000100a00 */
[----:B------:R2:W-:Y:S04]  /*19c40*/  LDGSTS.E [R252+0x3d800], [R30.64], P4 ;  /* 0x3d8000001efc7fae */ /* 0x0005e8000a12184a */
[----:B-1----:R-:W4:Y:S04]  /*19c50*/  LDL.LU.64 R208, [R1+0x1390] ;  /* 0x0013900001d07983 */ /* 0x002f280000300a00 */
[----:B------:R1:W-:Y:S04]  /*19c60*/  LDGSTS.E [R252+0x3e000], [R24.64], P4 ;  /* 0x3e00000018fc7fae */ /* 0x0003e8000a12184a */
[----:B------:R-:W4:Y:S04]  /*19c70*/  LDL.LU.64 R214, [R1+0x1388] ;  /* 0x0013880001d67983 */ /* 0x000f280000300a00 */
[----:B------:R1:W-:Y:S04]  /*19c80*/  LDGSTS.E [R252+0x3e800], [R18.64], P4 ;  /* 0x3e80000012fc7fae */ /* 0x0003e8000a12184a */
[----:B------:R-:W4:Y:S04]  /*19c90*/  LDL.LU.64 R220, [R1+0x1380] ;  /* 0x0013800001dc7983 */ /* 0x000f280000300a00 */
[----:B------:R3:W-:Y:S04]  /*19ca0*/  LDGSTS.E [R252+0x3f000], [R12.64], P4 ;  /* 0x3f0000000cfc7fae */ /* 0x0007e8000a12184a */
[----:B------:R-:W4:Y:S04]  /*19cb0*/  LDL.LU.64 R226, [R1+0x1378] ;  /* 0x0013780001e27983 */ /* 0x000f280000300a00 */
[----:B------:R2:W-:Y:S04]  /*19cc0*/  LDGSTS.E [R252+0x3f800], [R6.64], P4 ;  /* 0x3f80000006fc7fae */ /* 0x0005e8000a12184a */
[----:B------:R1:W-:Y:S04]  /*19cd0*/  LDGSTS.E [R223+0x20200], [R232.64], P4 ;  /* 0x20200000e8df7fae */ /* 0x0003e8000a12184a */
[----:B------:R1:W-:Y:S04]  /*19ce0*/  STL [R1+0xbcc], R232 ;  /* 0x000bcce801007387 */ /* 0x0003e80000100800 */
[----:B------:R2:W-:Y:S04]  /*19cf0*/  LDGSTS.E [R223+0x20a00], [R248.64], P4 ;  /* 0x20a00000f8df7fae */ /* 0x0005e8000a12184a */
[----:B-1----:R-:W4:Y:S04]  /*19d00*/  LDL.LU.64 R232, [R1+0x1370] ;  /* 0x0013700001e87983 */ /* 0x002f280000300a00 */
[----:B------:R-:W-:Y:S04]  /*19d10*/  STL [R1+0xbc4], R0 ;  /* 0x000bc40001007387 */ /* 0x000fe80000100800 */
[----:B------:R-:W-:Y:S04]  /*19d20*/  STL [R1+0xbc8], R248 ;  /* 0x000bc8f801007387 */ /* 0x000fe80000100800 */
[----:B------:R-:W-:Y:S04]  /*19d30*/  STL [R1+0xbc0], R249 ;  /* 0x000bc0f901007387 */ /* 0x000fe80000100800 */
[----:B------:R-:W4:Y:S04]  /*19d40*/  LDL.LU.64 R186, [R1+0x288] ;  /* 0x0002880001ba7983 */ /* 0x000f280000300a00 */
[----:B------:R-:W4:Y:S01]  /*19d50*/  LDL.LU.64 R192, [R1+0x268] ;  /* 0x0002680001c07983 */ /* 0x000f220000300a00 */
[----:B--2---:R-:W-:-:S05]  /*19d60*/  IMAD.WIDE R6, R251, 0x4, R36 ;  /* 0x00000004fb067825 */ /* 0x004fca00078e0224 */
[----:B------:R-:W-:Y:S01]  /*19d70*/  STL [R1+0xbbc], R6 ;  /* 0x000bbc0601007387 */ /* 0x000fe20000100800 */
[----:B---3--:R-:W-:-:S03]  /*19d80*/  IMAD.WIDE R12, R251, 0x4, R42 ;  /* 0x00000004fb0c7825 */ /* 0x008fc600078e022a */
[----:B------:R4:W-:Y:S04]  /*19d90*/  STL [R1+0xbb4], R7 ;  /* 0x000bb40701007387 */ /* 0x0009e80000100800 */
[----:B------:R-:W-:Y:S04]  /*19da0*/  STL [R1+0xbb8], R12 ;  /* 0x000bb80c01007387 */ /* 0x000fe80000100800 */
[----:B------:R1:W-:Y:S04]  /*19db0*/  STL [R1+0xbb0], R13 ;  /* 0x000bb00d01007387 */ /* 0x0003e80000100800 */
[----:B------:R-:W2:Y:S04]  /*19dc0*/  LDL.LU.64 R18, [R1+0x248] ;  /* 0x0002480001127983 */ /* 0x000ea80000300a00 */
[----:B------:R-:W3:Y:S04]  /*19dd0*/  LDL.LU.64 R24, [R1+0x230] ;  /* 0x0002300001187983 */ /* 0x000ee80000300a00 */
[----:B------:R-:W3:Y:S04]  /*19de0*/  LDL.LU.64 R30, [R1+0x218] ;  /* 0x00021800011e7983 */ /* 0x000ee80000300a00 */
[----:B------:R4:W-:Y:S04]  /*19df0*/  LDGSTS.E [R223+0x21200], [R6.64], P4 ;  /* 0x2120000006df7fae */ /* 0x0009e8000a12184a */
[----:B------:R-:W3:Y:S04]  /*19e00*/  LDL.LU.64 R36, [R1+0x200] ;  /* 0x0002000001247983 */ /* 0x000ee80000300a00 */
[----:B------:R1:W-:Y:S01]  /*19e10*/  LDGSTS.E [R223+0x21a00], [R12.64], P4 ;  /* 0x21a000000cdf7fae */ /* 0x0003e2000a12184a */
[----:B----4-:R-:W-:-:S03]  /*19e20*/  IMAD.WIDE R6, R251, 0x4, R48 ;  /* 0x00000004fb067825 */ /* 0x010fc600078e0230 */
[----:B------:R-:W3:Y:S04]  /*19e30*/  LDL.LU.64 R42, [R1+0x1e8] ;  /* 0x0001e800012a7983 */ /* 0x000ee80000300a00 */
[----:B------:R-:W3:Y:S01]  /*19e40*/  LDL.LU.64 R48, [R1+0x1d0] ;  /* 0x0001d00001307983 */ /* 0x000ee20000300a00 */
[----:B-1----:R-:W-:-:S03]  /*19e50*/  IMAD.WIDE R12, R251, 0x4, R54 ;  /* 0x00000004fb0c7825 */ /* 0x002fc600078e0236 */
[----:B------:R1:W-:Y:S04]  /*19e60*/  LDGSTS.E [R223+0x22200], [R6.64], P4 ;  /* 0x2220000006df7fae */ /* 0x0003e8000a12184a */
[----:B------:R-:W3:Y:S04]  /*19e70*/  LDL.LU.64 R54, [R1+0x1b8] ;  /* 0x0001b80001367983 */ /* 0x000ee80000300a00 */
[----:B------:R-:W3:Y:S04]  /*19e80*/  LDL.LU.64 R198, [R1+0x1a0] ;  /* 0x0001a00001c67983 */ /* 0x000ee80000300a00 */
[----:B------:R-:W3:Y:S04]  /*19e90*/  LDL.LU.64 R216, [R1+0x188] ;  /* 0x0001880001d87983 */ /* 0x000ee80000300a00 */
[----:B------:R-:W3:Y:S04]  /*19ea0*/  LDL.LU.64 R210, [R1+0x170] ;  /* 0x0001700001d27983 */ /* 0x000ee80000300a00 */
[----:B------:R-:W3:Y:S04]  /*19eb0*/  LDL.LU.64 R204, [R1+0x158] ;  /* 0x0001580001cc7983 */ /* 0x000ee80000300a00 */
[----:B------:R-:W3:Y:S04]  /*19ec0*/  LDL.LU.64 R228, [R1+0x140] ;  /* 0x0001400001e47983 */ /* 0x000ee80000300a00 */
[----:B------:R-:W3:Y:S04]  /*19ed0*/  LDL.LU.64 R234, [R1+0x128] ;  /* 0x0001280001ea7983 */ /* 0x000ee80000300a00 */
[----:B------:R-:W-:Y:S04]  /*19ee0*/  STL [R1+0xbac], R6 ;  /* 0x000bac0601007387 */ /* 0x000fe80000100800 */
[----:B------:R-:W3:Y:S04]  /*19ef0*/  LDL.LU.64 R240, [R1+0x110] ;  /* 0x0001100001f07983 */ /* 0x000ee80000300a00 */
[----:B------:R1:W-:Y:S04]  /*19f00*/  STL [R1+0xba4], R7 ;  /* 0x000ba40701007387 */ /* 0x0003e80000100800 */
[----:B------:R-:W3:Y:S04]  /*19f10*/  LDL.LU.64 R246, [R1+0xf8] ;  /* 0x0000f80001f67983 */ /* 0x000ee80000300a00 */
[----:B------:R-:W-:Y:S04]  /*19f20*/  STL [R1+0xba8], R12 ;  /* 0x000ba80c01007387 */ /* 0x000fe80000100800 */
[----:B------:R1:W-:Y:S04]  /*19f30*/  LDGSTS.E [R223+0x22a00], [R12.64], P4 ;  /* 0x22a000000cdf7fae */ /* 0x0003e8000a12184a */
[----:B------:R1:W-:Y:S02]  /*19f40*/  STL [R1+0xba0], R13 ;  /* 0x000ba00d01007387 */ /* 0x0003e40000100800 */
[----:B-1----:R-:W-:-:S04]  /*19f50*/  IMAD.WIDE R6, R251, 0x4, R186 ;  /* 0x00000004fb067825 */ /* 0x002fc800078e02ba */
[C---:B------:R-:W-:Y:S01]  /*19f60*/  IMAD.WIDE R12, R251.reuse, 0x4, R192 ;  /* 0x00000004fb0c7825 */ /* 0x040fe200078e02c0 */
[----:B------:R-:W-:Y:S04]  /*19f70*/  STL [R1+0xb9c], R6 ;  /* 0x000b9c0601007387 */ /* 0x000fe80000100800 */
[----:B------:R1:W-:Y:S04]  /*19f80*/  STL [R1+0xb94], R7 ;  /* 0x000b940701007387 */ /* 0x0003e80000100800 */
[----:B------:R1:W-:Y:S04]  /*19f90*/  LDGSTS.E [R223+0x23200], [R6.64], P4 ;  /* 0x2320000006df7fae */ /* 0x0003e8000a12184a */
[----:B------:R-:W-:Y:S04]  /*19fa0*/  STL [R1+0xb98], R12 ;  /* 0x000b980c01007387 */ /* 0x000fe80000100800 */
[----:B------:R1:W-:Y:S04]  /*19fb0*/  LDGSTS.E [R223+0x23a00], [R12.64], P4 ;  /* 0x23a000000cdf7fae */ /* 0x0003e8000a12184a */
[----:B------:R1:W-:Y:S02]  /*19fc0*/  STL [R1+0xb90], R13 ;  /* 0x000b900d01007387 */ /* 0x0003e40000100800 */
[----:B-1----:R-:W-:-:S02]  /*19fd0*/  IMAD.WIDE R6, R251, 0x4, R238 ;  /* 0x00000004fb067825 */ /* 0x002fc400078e02ee */
[----:B------:R-:W4:Y:S02]  /*19fe0*/  LDL.LU.64 R238, [R1+0x1368] ;  /* 0x0013680001ee7983 */ /* 0x000f240000300a00 */
[C---:B------:R-:W-:Y:S02]  /*19ff0*/  IMAD.WIDE R12, R251.reuse, 0x4, R244 ;  /* 0x00000004fb0c7825 */ /* 0x040fe400078e02f4 */
[----:B------:R-:W4:Y:S02]  /*1a000*/  LDL.LU.64 R244, [R1+0x1360] ;  /* 0x0013600001f47983 */ /* 0x000f240000300a00 */
        /* <DEDUP_REMOVED lines=14> */
[----:B--2---:R-:W-:-:S04]  /*1a0f0*/  IMAD.WIDE R18, R251, 0x4, R18 ;  /* 0x00000004fb127825 */ /* 0x004fc800078e0212 */
[C---:B---3--:R-:W-:Y:S01]  /*1a100*/  IMAD.WIDE R24, R251.reuse, 0x4, R24 ;  /* 0x00000004fb187825 */ /* 0x048fe200078e0218 */
[----:B------:R1:W-:Y:S03]  /*1a110*/  LDGSTS.E [R223+0x24200], [R18.64], P4 ;  /* 0x2420000012df7fae */ /* 0x0003e6000a12184a */
[C---:B------:R-:W-:Y:S01]  /*1a120*/  IMAD.WIDE R30, R251.reuse, 0x4, R30 ;  /* 0x00000004fb1e7825 */ /* 0x040fe200078e021e */
[----:B------:R1:W-:Y:S04]  /*1a130*/  LDGSTS.E [R223+0x24a00], [R24.64], P4 ;  /* 0x24a0000018df7fae */ /* 0x0003e8000a12184a */
[----:B------:R1:W-:Y:S01]  /*1a140*/  LDGSTS.E [R223+0x25200], [R30.64], P4 ;  /* 0x252000001edf7fae */ /* 0x0003e2000a12184a */
[----:B------:R-:W-:-:S05]  /*1a150*/  IMAD.WIDE R36, R251, 0x4, R36 ;  /* 0x00000004fb247825 */ /* 0x000fca00078e0224 */
[----:B------:R1:W-:Y:S01]  /*1a160*/  LDGSTS.E [R223+0x25a00], [R36.64], P4 ;  /* 0x25a0000024df7fae */ /* 0x0003e2000a12184a */
[----:B------:R-:W-:-:S04]  /*1a170*/  IMAD.WIDE R42, R251, 0x4, R42 ;  /* 0x00000004fb2a7825 */ /* 0x000fc800078e022a */
[C---:B------:R-:W-:Y:S01]  /*1a180*/  IMAD.WIDE R48, R251.reuse, 0x4, R48 ;  /* 0x00000004fb307825 */ /* 0x040fe200078e0230 */
[----:B------:R1:W-:Y:S04]  /*1a190*/  LDGSTS.E [R223+0x26200], [R42.64], P4 ;  /* 0x262000002adf7fae */ /* 0x0003e8000a12184a */
[----:B------:R1:W-:Y:S01]  /*1a1a0*/  LDGSTS.E [R223+0x26a00], [R48.64], P4 ;  /* 0x26a0000030df7fae */ /* 0x0003e2000a12184a */
[----:B------:R-:W-:-:S04]  /*1a1b0*/  IMAD.WIDE R54, R251, 0x4, R54 ;  /* 0x00000004fb367825 */ /* 0x000fc800078e0236 */
[C---:B------:R-:W-:Y:S01]  /*1a1c0*/  IMAD.WIDE R248, R251.reuse, 0x4, R198 ;  /* 0x00000004fbf87825 */ /* 0x040fe200078e02c6 */
[----:B------:R1:W-:Y:S03]  /*1a1d0*/  LDGSTS.E [R223+0x27200], [R54.64], P4 ;  /* 0x2720000036df7fae */ /* 0x0003e6000a12184a */
        /* <DEDUP_REMOVED lines=11> */
[----:B------:R-:W-:Y:S04]  /*1a290*/  STL.64 [R1], R216 ;  /* 0x000000d801007387 */ /* 0x000fe80000100a00 */
[----:B------:R1:W-:Y:S01]  /*1a2a0*/  LDGSTS.E [R223+0x2a200], [R192.64], P4 ;  /* 0x2a200000c0df7fae */ /* 0x0003e2000a12184a */
[----:B------:R-:W-:-:S03]  /*1a2b0*/  IMAD.WIDE R180, R251, 0x4, R246 ;  /* 0x00000004fbb47825 */ /* 0x000fc600078e02f6 */
[----:B------:R-:W-:Y:S04]  /*1a2c0*/  STL.64 [R1+0x98], R210 ;  /* 0x000098d201007387 */ /* 0x000fe80000100a00 */
[----:B------:R1:W-:Y:S04]  /*1a2d0*/  LDGSTS.E [R223+0x2aa00], [R186.64], P4 ;  /* 0x2aa00000badf7fae */ /* 0x0003e8000a12184a */
[----:B------:R-:W-:Y:S04]  /*1a2e0*/  STL.64 [R1+0xa8], R204 ;  /* 0x0000a8cc01007387 */ /* 0x000fe80000100a00 */
[----:B------:R1:W-:Y:S04]  /*1a2f0*/  LDGSTS.E [R223+0x2b200], [R180.64], P4 ;  /* 0x2b200000b4df7fae */ /* 0x0003e8000a12184a */
[----:B------:R-:W-:Y:S04]  /*1a300*/  STL.64 [R1+0xb8], R198 ;  /* 0x0000b8c601007387 */ /* 0x000fe80000100a00 */
[----:B------:R-:W-:Y:S01]  /*1a310*/  STL.64 [R1+0xc8], R192 ;  /* 0x0000c8c001007387 */ /* 0x000fe20000100a00 */
[----:B------:R-:W-:-:S03]  /*1a320*/  IMAD.WIDE R184, R251, 0x4, R184 ;  /* 0x00000004fbb87825 */ /* 0x000fc600078e02b8 */
        /* <DEDUP_REMOVED lines=12> */
[----:B------:R1:W-:Y:S01]  /*1a3f0*/  STL.64 [R1+0x158], R22 ;  /* 0x0001581601007387 */ /* 0x0003e20000100a00 */
[----:B------:R-:W-:-:S03]  /*1a400*/  IMAD.WIDE R154, R251, 0x4, R154 ;  /* 0x00000004fb9a7825 */ /* 0x000fc600078e029a */
[----:B------:R-:W-:Y:S01]  /*1a410*/  STL.64 [R1+0x160], R16 ;  /* 0x0001601001007387 */ /* 0x000fe20000100a00 */
[----:B------:R-:W-:-:S03]  /*1a420*/  IMAD.WIDE R148, R251, 0x4, R148 ;  /* 0x00000004fb947825 */ /* 0x000fc600078e0294 */
[----:B------:R-:W-:Y:S01]  /*1a430*/  STL.64 [R1+0x170], R10 ;  /* 0x0001700a01007387 */ /* 0x000fe20000100a00 */
[----:B------:R-:W-:-:S03]  /*1a440*/  IMAD.WIDE R142, R251, 0x4, R142 ;  /* 0x00000004fb8e7825 */ /* 0x000fc600078e028e */
[----:B------:R1:W-:Y:S01]  /*1a450*/  STL.64 [R1+0x178], R4 ;  /* 0x0001780401007387 */ /* 0x0003e20000100a00 */
[----:B------:R-:W-:-:S03]  /*1a460*/  IMAD.WIDE R136, R251, 0x4, R136 ;  /* 0x00000004fb887825 */ /* 0x000fc600078e0288 */
[----:B------:R-:W2:Y:S01]  /*1a470*/  LDL.LU.64 R228, [R1+0x350] ;  /* 0x0003500001e47983 */ /* 0x000ea20000300a00 */
[----:B------:R-:W-:-:S03]  /*1a480*/  IMAD.WIDE R130, R251, 0x4, R130 ;  /* 0x00000004fb827825 */ /* 0x000fc600078e0282 */
[----:B------:R-:W2:Y:S01]  /*1a490*/  LDL.LU.64 R234, [R1+0x340] ;  /* 0x0003400001ea7983 */ /* 0x000ea20000300a00 */
        /* <DEDUP_REMOVED lines=8> */
[----:B------:R-:W-:Y:S03]  /*1a520*/  STL.64 [R1+0x12e8], R142 ;  /* 0x0012e88e01007387 */ /* 0x000fe60000100a00 */
[C---:B------:R-:W-:Y:S01]  /*1a530*/  IMAD.WIDE R76, R251.reuse, 0x4, R76 ;  /* 0x00000004fb4c7825 */ /* 0x040fe200078e024c */
[----:B------:R-:W-:Y:S03]  /*1a540*/  STL.64 [R1+0x12d8], R136 ;  /* 0x0012d88801007387 */ /* 0x000fe60000100a00 */
[----:B------:R-:W-:-:S04]  /*1a550*/  IMAD.WIDE R70, R251, 0x4, R70 ;  /* 0x00000004fb467825 */ /* 0x000fc800078e0246 */
[----:B----4-:R-:W-:-:S04]  /*1a560*/  IMAD.WIDE R238, R251, 0x4, R238 ;  /* 0x00000004fbee7825 */ /* 0x010fc800078e02ee */
[----:B------:R-:W-:-:S05]  /*1a570*/  IMAD.WIDE R244, R251, 0x4, R244 ;  /* 0x00000004fbf47825 */ /* 0x000fca00078e02f4 */
        /* <DEDUP_REMOVED lines=22> */
[----:B------:R-:W-:-:S03]  /*1a6e0*/  IMAD.WIDE R64, R251, 0x4, R64 ;  /* 0x00000004fb407825 */ /* 0x000fc600078e0240 */
[----:B------:R2:W-:Y:S01]  /*1a6f0*/  LDGSTS.E [R223+0x36a00], [R112.64], P4 ;  /* 0x36a0000070df7fae */ /* 0x0005e2000a12184a */
[----:B------:R-:W-:-:S03]  /*1a700*/  IMAD.WIDE R58, R251, 0x4, R58 ;  /* 0x00000004fb3a7825 */ /* 0x000fc600078e023a */
[----:B------:R2:W-:Y:S01]  /*1a710*/  LDGSTS.E [R223+0x37200], [R106.64], P4 ;  /* 0x372000006adf7fae */ /* 0x0005e2000a12184a */
[----:B------:R-:W-:-:S03]  /*1a720*/  IMAD.WIDE R52, R251, 0x4, R52 ;  /* 0x00000004fb347825 */ /* 0x000fc600078e0234 */
[----:B------:R2:W-:Y:S04]  /*1a730*/  LDGSTS.E [R223+0x37a00], [R100.64], P4 ;  /* 0x37a0000064df7fae */ /* 0x0005e8000a12184a */
[----:B------:R2:W-:Y:S04]  /*1a740*/  LDGSTS.E [R223+0x38200], [R94.64], P4 ;  /* 0x382000005edf7fae */ /* 0x0005e8000a12184a */
[----:B------:R2:W-:Y:S04]  /*1a750*/  LDGSTS.E [R223+0x38a00], [R88.64], P4 ;  /* 0x38a0000058df7fae */ /* 0x0005e8000a12184a */
[----:B------:R2:W-:Y:S04]  /*1a760*/  LDGSTS.E [R223+0x39200], [R82.64], P4 ;  /* 0x3920000052df7fae */ /* 0x0005e8000a12184a */
[----:B------:R-:W-:Y:S04]  /*1a770*/  STL.64 [R1+0x12d0], R130 ;  /* 0x0012d08201007387 */ /* 0x000fe80000100a00 */
[----:B------:R2:W-:Y:S04]  /*1a780*/  LDGSTS.E [R223+0x39a00], [R76.64], P4 ;  /* 0x39a000004cdf7fae */ /* 0x0005e8000a12184a */
[----:B------:R-:W-:Y:S04]  /*1a790*/  STL.64 [R1+0x12c8], R124 ;  /* 0x0012c87c01007387 */ /* 0x000fe80000100a00 */
[----:B------:R2:W-:Y:S04]  /*1a7a0*/  LDGSTS.E [R223+0x3a200], [R70.64], P4 ;  /* 0x3a20000046df7fae */ /* 0x0005e8000a12184a */
[----:B------:R-:W-:Y:S04]  /*1a7b0*/  STL.64 [R1+0x12e0], R118 ;  /* 0x0012e07601007387 */ /* 0x000fe80000100a00 */
[----:B------:R2:W-:Y:S04]  /*1a7c0*/  LDGSTS.E [R223+0x3aa00], [R64.64], P4 ;  /* 0x3aa0000040df7fae */ /* 0x0005e8000a12184a */
[----:B------:R2:W-:Y:S04]  /*1a7d0*/  LDGSTS.E [R223+0x3b200], [R58.64], P4 ;  /* 0x3b2000003adf7fae */ /* 0x0005e8000a12184a */
[----:B------:R-:W4:Y:S04]  /*1a7e0*/  LDL.LU.64 R240, [R1+0x330] ;  /* 0x0003300001f07983 */ /* 0x000f280000300a00 */
[----:B------:R1:W-:Y:S04]  /*1a7f0*/  LDGSTS.E [R223+0x3ba00], [R52.64], P4 ;  /* 0x3ba0000034df7fae */ /* 0x0003e8000a12184a */
[----:B------:R1:W-:Y:S04]  /*1a800*/  LDGSTS.E [R223+0x3c200], [R46.64], P4 ;  /* 0x3c2000002edf7fae */ /* 0x0003e8000a12184a */
[----:B------:R-:W4:Y:S04]  /*1a810*/  LDL.LU.64 R246, [R1+0x310] ;  /* 0x0003100001f67983 */ /* 0x000f280000300a00 */
[----:B------:R1:W-:Y:S04]  /*1a820*/  LDGSTS.E [R223+0x3ca00], [R40.64], P4 ;  /* 0x3ca0000028df7fae */ /* 0x0003e8000a12184a */
[----:B------:R-:W-:Y:S04]  /*1a830*/  STL [R1+0xb8c], R6 ;  /* 0x000b8c0601007387 */ /* 0x000fe80000100800 */
[----:B------:R1:W-:Y:S04]  /*1a840*/  LDGSTS.E [R223+0x3d200], [R34.64], P4 ;  /* 0x3d20000022df7fae */ /* 0x0003e8000a12184a */
[----:B------:R1:W-:Y:S04]  /*1a850*/  STL [R1+0xb84], R7 ;  /* 0x000b840701007387 */ /* 0x0003e80000100800 */
[----:B------:R1:W-:Y:S04]  /*1a860*/  LDGSTS.E [R223+0x3da00], [R28.64], P4 ;  /* 0x3da000001cdf7fae */ /* 0x0003e8000a12184a */
[----:B------:R-:W-:Y:S04]  /*1a870*/  STL [R1+0xb88], R12 ;  /* 0x000b880c01007387 */ /* 0x000fe80000100800 */
[----:B------:R1:W-:Y:S04]  /*1a880*/  LDGSTS.E [R223+0x3e200], [R22.64], P4 ;  /* 0x3e20000016df7fae */ /* 0x0003e8000a12184a */
[----:B------:R-:W-:Y:S04]  /*1a890*/  STL [R1+0xb80], R13 ;  /* 0x000b800d01007387 */ /* 0x000fe80000100800 */
[----:B------:R-:W3:Y:S04]  /*1a8a0*/  S2R R252, SR_TID.X ;  /* 0x0000000000fc7919 */ /* 0x000ee80000002100 */
[----:B-1----:R-:W4:Y:S04]  /*1a8b0*/  LDL.LU.64 R22, [R1+0x280] ;  /* 0x0002800001167983 */ /* 0x002f280000300a00 */
[----:B------:R-:W4:Y:S04]  /*1a8c0*/  LDL.LU.64 R28, [R1+0x260] ;  /* 0x00026000011c7983 */ /* 0x000f280000300a00 */
[----:B------:R1:W-:Y:S04]  /*1a8d0*/  LDGSTS.E [R223+0x3ea00], [R16.64], P4 ;  /* 0x3ea0000010df7fae */ /* 0x0003e8000a12184a */
[----:B------:R1:W-:Y:S04]  /*1a8e0*/  LDGSTS.E [R223+0x3f200], [R10.64], P4 ;  /* 0x3f2000000adf7fae */ /* 0x0003e8000a12184a */
[----:B------:R2:W-:Y:S01]  /*1a8f0*/  LDGSTS.E [R223+0x3fa00], [R4.64], P4 ;  /* 0x3fa0000004df7fae */ /* 0x0005e2000a12184a */
[----:B---3--:R-:W-:-:S02]  /*1a900*/  SHF.R.S32.HI R250, RZ, 0x6, R252 ;  /* 0x00000006fffa7819 */ /* 0x008fc400000114fc */
[----:B------:R-:W-:Y:S02]  /*1a910*/  LOP3.LUT R252, R252, 0x3f, RZ, 0xc0, !PT ;  /* 0x0000003ffcfc7812 */ /* 0x000fe400078ec0ff */
[----:B------:R-:W-:-:S03]  /*1a920*/  SGXT R250, R250, 0x1 ;  /* 0x00000001fafa781a */ /* 0x000fc60000000200 */
[----:B------:R-:W-:-:S05]  /*1a930*/  IMAD.SHL.U32 R0, R252, 0x4, RZ ;  /* 0x00000004fc007824 */ /* 0x000fca00078e00ff */
[----:B------:R-:W-:-:S04]  /*1a940*/  LOP3.LUT R0, R0, 0x110, R250, 0x78, !PT ;  /* 0x0000011000007812 */ /* 0x000fc800078e78fa */
[----:B------:R-:W-:Y:S01]  /*1a950*/  LOP3.LUT R0, R0, 0x40, RZ, 0x3c, !PT ;  /* 0x0000004000007812 */ /* 0x000fe200078e3cff */
[----:B--2---:R-:W-:-:S04]  /*1a960*/  IMAD.WIDE R4, R251, 0x4, R234 ;  /* 0x00000004fb047825 */ /* 0x004fc800078e02ea */
[----:B------:R2:W-:Y:S04]  /*1a970*/  LDGSTS.E [R0+0x20400], [R6.64], P4 ;  /* 0x2040000006007fae */ /* 0x0005e8000a12184a */
[----:B------:R3:W-:Y:S01]  /*1a980*/  LDGSTS.E [R0+0x20c00], [R12.64], P4 ;  /* 0x20c000000c007fae */ /* 0x0007e2000a12184a */
[----:B--2---:R-:W-:-:S05]  /*1a990*/  IMAD.WIDE R6, R251, 0x4, R228 ;  /* 0x00000004fb067825 */ /* 0x004fca00078e02e4 */
[----:B------:R-:W-:Y:S04]  /*1a9a0*/  STL [R1+0xb74], R6 ;  /* 0x000b740601007387 */ /* 0x000fe80000100800 */
[----:B------:R4:W-:Y:S04]  /*1a9b0*/  STL [R1+0xb70], R7 ;  /* 0x000b700701007387 */ /* 0x0009e80000100800 */
[----:B------:R-:W-:Y:S04]  /*1a9c0*/  STL [R1+0xb7c], R4 ;  /* 0x000b7c0401007387 */ /* 0x000fe80000100800 */
[----:B------:R2:W-:Y:S04]  /*1a9d0*/  STL [R1+0xb78], R5 ;  /* 0x000b780501007387 */ /* 0x0005e80000100800 */
[----:B------:R-:W3:Y:S04]  /*1a9e0*/  LDL.LU.64 R34, [R1+0x240] ;  /* 0x0002400001227983 */ /* 0x000ee80000300a00 */
        /* <DEDUP_REMOVED lines=8> */
[----:B------:R4:W-:Y:S04]  /*1aa70*/  LDGSTS.E [R0+0x21400], [R6.64], P4 ;  /* 0x2140000006007fae */ /* 0x0009e8000a12184a */
[----:B------:R-:W3:Y:S04]  /*1aa80*/  LDL.LU.64 R216, [R1+0x168] ;  /* 0x0001680001d87983 */ /* 0x000ee80000300a00 */
[----:B-1----:R-:W3:Y:S04]  /*1aa90*/  LDL.LU.64 R222, [R1+0x150] ;  /* 0x0001500001de7983 */ /* 0x002ee80000300a00 */
[----:B------:R2:W-:Y:S04]  /*1aaa0*/  LDGSTS.E [R0+0x21c00], [R4.64], P4 ;  /* 0x21c0000004007fae */ /* 0x0005e8000a12184a */
[----:B------:R-:W3:Y:S04]  /*1aab0*/  LDL.LU.64 R228, [R1+0x138] ;  /* 0x0001380001e47983 */ /* 0x000ee80000300a00 */
[----:B------:R-:W3:Y:S01]  /*1aac0*/  LDL.LU.64 R234, [R1+0x120] ;  /* 0x0001200001ea7983 */ /* 0x000ee20000300a00 */
[----:B----4-:R-:W-:-:S03]  /*1aad0*/  IMAD.WIDE R6, R251, 0x4, R240 ;  /* 0x00000004fb067825 */ /* 0x010fc600078e02f0 */
[----:B------:R-:W4:Y:S04]  /*1aae0*/  LDL.LU.64 R240, [R1+0x108] ;  /* 0x0001080001f07983 */ /* 0x000f280000300a00 */
[----:B------:R1:W-:Y:S01]  /*1aaf0*/  LDGSTS.E [R0+0x22400], [R6.64], P4 ;  /* 0x2240000006007fae */ /* 0x0003e2000a12184a */
[----:B--2---:R-:W-:-:S03]  /*1ab00*/  IMAD.WIDE R4, R251, 0x4, R246 ;  /* 0x00000004fb047825 */ /* 0x004fc600078e02f6 */
[----:B------:R-:W2:Y:S04]  /*1ab10*/  LDL.LU.64 R246, [R1+0xe8] ;  /* 0x0000e80001f67983 */ /* 0x000ea80000300a00 */
[----:B------:R-:W-:Y:S04]  /*1ab20*/  STL [R1+0xb64], R6 ;  /* 0x000b640601007387 */ /* 0x000fe80000100800 */
[----:B------:R1:W-:Y:S04]  /*1ab30*/  STL [R1+0xb60], R7 ;  /* 0x000b600701007387 */ /* 0x0003e80000100800 */
        /* <DEDUP_REMOVED lines=12> */
[----:B------:R-:W2:Y:S02]  /*1ac00*/  LDL.LU.64 R236, [R1+0x1358] ;  /* 0x0013580001ec7983 */ /* 0x000ea40000300a00 */
[C---:B------:R-:W-:Y:S02]  /*1ac10*/  IMAD.WIDE R4, R251.reuse, 0x4, R242 ;  /* 0x00000004fb047825 */ /* 0x040fe400078e02f2 */
[----:B------:R-:W2:Y:S02]  /*1ac20*/  LDL.LU.64 R242, [R1+0x1350] ;  /* 0x0013500001f27983 */ /* 0x000ea40000300a00 */
[----:B------:R-:W-:-:S04]  /*1ac30*/  IMAD.WIDE R230, R251, 0x4, R230 ;  /* 0x00000004fbe67825 */ /* 0x000fc800078e02e6 */
[----:B------:R-:W-:-:S04]  /*1ac40*/  IMAD.WIDE R224, R251, 0x4, R224 ;  /* 0x00000004fbe07825 */ /* 0x000fc800078e02e0 */
[----:B------:R-:W-:-:S04]  /*1ac50*/  IMAD.WIDE R218, R251, 0x4, R218 ;  /* 0x00000004fbda7825 */ /* 0x000fc800078e02da */
[----:B------:R-:W-:-:S04]  /*1ac60*/  IMAD.WIDE R212, R251, 0x4, R212 ;  /* 0x00000004fbd47825 */ /* 0x000fc800078e02d4 */
[----:B---3--:R-:W-:-:S04]  /*1ac70*/  IMAD.WIDE R10, R251, 0x4, R34 ;  /* 0x00000004fb0a7825 */ /* 0x008fc800078e0222 */
        /* <DEDUP_REMOVED lines=15> */
[----:B------:R1:W-:Y:S04]  /*1ad70*/  LDGSTS.E [R0+0x27c00], [R46.64], P4 ;  /* 0x27c000002e007fae */ /* 0x0003e8000a12184a */
[----:B------:R1:W-:Y:S01]  /*1ad80*/  LDGSTS.E [R0+0x28400], [R142.64], P4 ;  /* 0x284000008e007fae */ /* 0x0003e2000a12184a */
[----:B------:R-:W-:-:S04]  /*1ad90*/  IMAD.WIDE R118, R251, 0x4, R216 ;  /* 0x00000004fb767825 */ /* 0x000fc800078e02d8 */
        /* <DEDUP_REMOVED lines=29> */
[----:B----4-:R-:W-:-:S05]  /*1af70*/  IMAD.WIDE R186, R251, 0x4, R240 ;  /* 0x00000004fbba7825 */ /* 0x010fca00078e02f0 */
[----:B------:R3:W-:Y:S01]  /*1af80*/  LDGSTS.E [R0+0x2ac00], [R186.64], P4 ;  /* 0x2ac00000ba007fae */ /* 0x0007e2000a12184a */
[----:B--2---:R-:W-:-:S05]  /*1af90*/  IMAD.WIDE R180, R251, 0x4, R246 ;  /* 0x00000004fbb47825 */ /* 0x004fca00078e02f6 */
[----:B------:R2:W-:Y:S01]  /*1afa0*/  LDGSTS.E [R0+0x2b400], [R180.64], P4 ;  /* 0x2b400000b4007fae */ /* 0x0005e2000a12184a */
[----:B------:R-:W-:-:S03]  /*1afb0*/  IMAD.WIDE R80, R251, 0x4, R80 ;  /* 0x00000004fb507825 */ /* 0x000fc600078e0250 */
[----:B------:R-:W-:Y:S01]  /*1afc0*/  STL.64 [R1+0x108], R186 ;  /* 0x000108ba01007387 */ /* 0x000fe20000100a00 */
[----:B------:R-:W-:-:S03]  /*1afd0*/  IMAD.WIDE R74, R251, 0x4, R74 ;  /* 0x00000004fb4a7825 */ /* 0x000fc600078e024a */
[----:B------:R-:W-:Y:S01]  /*1afe0*/  STL.64 [R1+0xe8], R180 ;  /* 0x0000e8b401007387 */ /* 0x000fe20000100a00 */
[----:B------:R-:W-:-:S03]  /*1aff0*/  IMAD.WIDE R68, R251, 0x4, R68 ;  /* 0x00000004fb447825 */ /* 0x000fc600078e0244 */
[----:B------:R-:W-:Y:S01]  /*1b000*/  STL.64 [R1+0x150], R2 ;  /* 0x0001500201007387 */ /* 0x000fe20000100a00 */
[----:B------:R-:W-:-:S03]  /*1b010*/  IMAD.WIDE R62, R251, 0x4, R62 ;  /* 0x00000004fb3e7825 */ /* 0x000fc600078e023e */
[----:B------:R-:W4:Y:S04]  /*1b020*/  LDL.LU.64 R216, [R1+0x348] ;  /* 0x0003480001d87983 */ /* 0x000f280000300a00 */
[----:B------:R-:W2:Y:S04]  /*1b030*/  LDL.LU.64 R222, [R1+0x338] ;  /* 0x0003380001de7983 */ /* 0x000ea80000300a00 */
[----:B------:R-:W3:Y:S04]  /*1b040*/  LDL.LU.64 R228, [R1+0x318] ;  /* 0x0003180001e47983 */ /* 0x000ee80000300a00 */
[----:B------:R-:W3:Y:S01]  /*1b050*/  LDL.LU.64 R234, [R1+0x298] ;  /* 0x0002980001ea7983 */ /* 0x000ee20000300a00 */
[----:B------:R-:W-:-:S04]  /*1b060*/  IMAD.WIDE R236, R251, 0x4, R236 ;  /* 0x00000004fbec7825 */ /* 0x000fc800078e02ec */
        /* <DEDUP_REMOVED lines=32> */
[----:B------:R1:W-:Y:S04]  /*1b270*/  STL.64 [R1+0x12c0], R62 ;  /* 0x0012c03e01007387 */ /* 0x0003e80000100a00 */
[----:B-1----:R-:W3:Y:S04]  /*1b280*/  LDL.LU.64 R62, [R1+0x150] ;  /* 0x00015000013e7983 */ /* 0x002ee80000300a00 */
[----:B------:R-:W-:Y:S04]  /*1b290*/  STL [R1+0xb40], R6 ;  /* 0x000b400601007387 */ /* 0x000fe80000100800 */
[----:B------:R-:W4:Y:S04]  /*1b2a0*/  LDL.LU.64 R240, [R1+0x278] ;  /* 0x0002780001f07983 */ /* 0x000f280000300a00 */
[----:B------:R-:W-:Y:S04]  /*1b2b0*/  STL [R1+0xb3c], R7 ;  /* 0x000b3c0701007387 */ /* 0x000fe80000100800 */
[----:B------:R-:W4:Y:S01]  /*1b2c0*/  LDL.LU.64 R246, [R1+0x258] ;  /* 0x0002580001f67983 */ /* 0x000f220000300a00 */
[----:B------:R-:W-:-:S04]  /*1b2d0*/  IMAD.WIDE R56, R251, 0x4, R56 ;  /* 0x00000004fb387825 */ /* 0x000fc800078e0238 */
[C---:B------:R-:W-:Y:S01]  /*1b2e0*/  IMAD.WIDE R50, R251.reuse, 0x4, R50 ;  /* 0x00000004fb327825 */ /* 0x040fe200078e0232 */
[----:B------:R2:W-:Y:S03]  /*1b2f0*/  LDGSTS.E [R0+0x3b400], [R56.64], P4 ;  /* 0x3b40000038007fae */ /* 0x0005e6000a12184a */
[----:B------:R-:W-:Y:S01]  /*1b300*/  IMAD.SHL.U32 R252, R252, 0x4, RZ ;  /* 0x00000004fcfc7824 */ /* 0x000fe200078e00ff */
[----:B------:R2:W-:Y:S01]  /*1b310*/  LDGSTS.E [R0+0x3bc00], [R50.64], P4 ;  /* 0x3bc0000032007fae */ /* 0x0005e2000a12184a */
[----:B------:R-:W-:-:S04]  /*1b320*/  IMAD.WIDE R44, R251, 0x4, R44 ;  /* 0x00000004fb2c7825 */ /* 0x000fc800078e022c */
[C---:B------:R-:W-:Y:S01]  /*1b330*/  IMAD.WIDE R38, R251.reuse, 0x4, R38 ;  /* 0x00000004fb267825 */ /* 0x040fe200078e0226 */
[----:B------:R-:W-:Y:S01]  /*1b340*/  LOP3.LUT R252, R252, 0x110, R250, 0x78, !PT ;  /* 0x00000110fcfc7812 */ /* 0x000fe200078e78fa */
[----:B------:R2:W-:Y:S02]  /*1b350*/  LDGSTS.E [R0+0x3c400], [R44.64], P4 ;  /* 0x3c4000002c007fae */ /* 0x0005e4000a12184a */
[C---:B------:R-:W-:Y:S02]  /*1b360*/  IMAD.WIDE R32, R251.reuse, 0x4, R32 ;  /* 0x00000004fb207825 */ /* 0x040fe400078e0220 */
[----:B------:R2:W-:Y:S02]  /*1b370*/  LDGSTS.E [R0+0x3cc00], [R38.64], P4 ;  /* 0x3cc0000026007fae */ /* 0x0005e4000a12184a */
[----:B------:R-:W-:-:S04]  /*1b380*/  IMAD.WIDE R26, R251, 0x4, R26 ;  /* 0x00000004fb1a7825 */ /* 0x000fc800078e021a */
[C---:B------:R-:W-:Y:S01]  /*1b390*/  IMAD.WIDE R20, R251.reuse, 0x4, R20 ;  /* 0x00000004fb147825 */ /* 0x040fe200078e0214 */
[----:B------:R2:W-:Y:S03]  /*1b3a0*/  LDGSTS.E [R0+0x3d400], [R32.64], P4 ;  /* 0x3d40000020007fae */ /* 0x0005e6000a12184a */
[C---:B------:R-:W-:Y:S01]  /*1b3b0*/  IMAD.WIDE R14, R251.reuse, 0x4, R14 ;  /* 0x00000004fb0e7825 */ /* 0x040fe200078e020e */
[----:B------:R2:W-:Y:S01]  /*1b3c0*/  LDGSTS.E [R0+0x3dc00], [R26.64], P4 ;  /* 0x3dc000001a007fae */ /* 0x0005e2000a12184a */
[----:B------:R-:W-:Y:S02]  /*1b3d0*/  LOP3.LUT R252, R252, 0x60, RZ, 0x3c, !PT ;  /* 0x00000060fcfc7812 */ /* 0x000fe400078e3cff */
[C---:B------:R-:W-:Y:S01]  /*1b3e0*/  IMAD.WIDE R8, R251.reuse, 0x4, R8 ;  /* 0x00000004fb087825 */ /* 0x040fe200078e0208 */
[----:B------:R2:W-:Y:S04]  /*1b3f0*/  LDGSTS.E [R0+0x3e400], [R20.64], P4 ;  /* 0x3e40000014007fae */ /* 0x0005e8000a12184a */
[----:B------:R2:W-:Y:S04]  /*1b400*/  LDGSTS.E [R0+0x3ec00], [R14.64], P4 ;  /* 0x3ec000000e007fae */ /* 0x0005e8000a12184a */
[----:B------:R2:W-:Y:S04]  /*1b410*/  LDGSTS.E [R0+0x3f400], [R8.64], P4 ;  /* 0x3f40000008007fae */ /* 0x0005e8000a12184a */
[----:B------:R-:W-:Y:S04]  /*1b420*/  STL [R1+0xb48], R4 ;  /* 0x000b480401007387 */ /* 0x000fe80000100800 */
[----:B------:R4:W-:Y:S01]  /*1b430*/  STL [R1+0xb44], R5 ;  /* 0x000b440501007387 */ /* 0x0009e20000100800 */
[----:B--2---:R-:W-:-:S03]  /*1b440*/  IMAD.WIDE R2, R251, 0x4, R222 ;  /* 0x00000004fb027825 */ /* 0x004fc600078e02de */
[----:B---3--:R2:W-:Y:S04]  /*1b450*/  LDGSTS.E [R0+0x3fc00], [R62.64], P4 ;  /* 0x3fc000003e007fae */ /* 0x0085e8000a12184a */
[----:B------:R3:W-:Y:S04]  /*1b460*/  LDGSTS.E [R252+0x20600], [R6.64], P4 ;  /* 0x2060000006fc7fae */ /* 0x0007e8000a12184a */
[----:B------:R4:W-:Y:S02]  /*1b470*/  LDGSTS.E [R252+0x20e00], [R4.64], P4 ;  /* 0x20e0000004fc7fae */ /* 0x0009e4000a12184a */
[----:B----4-:R-:W-:-:S05]  /*1b480*/  IMAD.WIDE R4, R251, 0x4, R216 ;  /* 0x00000004fb047825 */ /* 0x010fca00078e02d8 */
[----:B------:R-:W-:Y:S04]  /*1b490*/  STL [R1+0xb30], R4 ;  /* 0x000b300401007387 */ /* 0x000fe80000100800 */
[----:B------:R3:W-:Y:S04]  /*1b4a0*/  STL [R1+0xb2c], R5 ;  /* 0x000b2c0501007387 */ /* 0x0007e80000100800 */
[----:B------:R-:W-:Y:S04]  /*1b4b0*/  STL [R1+0xb38], R2 ;  /* 0x000b380201007387 */ /* 0x000fe80000100800 */
[----:B------:R4:W-:Y:S04]  /*1b4c0*/  STL [R1+0xb34], R3 ;  /* 0x000b340301007387 */ /* 0x0009e80000100800 */
[----:B------:R-:W2:Y:S04]  /*1b4d0*/  LDL.LU.64 R180, [R1+0x8] ;  /* 0x0000080001b47983 */ /* 0x000ea80000300a00 */
[----:B------:R-:W2:Y:S04]  /*1b4e0*/  LDL.LU.64 R186, [R1+0x10] ;  /* 0x0000100001ba7983 */ /* 0x000ea80000300a00 */
[----:B------:R-:W2:Y:S04]  /*1b4f0*/  LDL.LU.64 R192, [R1+0x18] ;  /* 0x0000180001c07983 */ /* 0x000ea80000300a00 */
[----:B------:R3:W-:Y:S04]  /*1b500*/  LDGSTS.E [R252+0x21600], [R4.64], P4 ;  /* 0x2160000004fc7fae */ /* 0x0007e8000a12184a */
[----:B------:R-:W2:Y:S04]  /*1b510*/  LDL.LU.64 R198, [R1+0x20] ;  /* 0x0000200001c67983 */ /* 0x000ea80000300a00 */
[----:B------:R4:W-:Y:S01]  /*1b520*/  LDGSTS.E [R252+0x21e00], [R2.64], P4 ;  /* 0x21e0000002fc7fae */ /* 0x0009e2000a12184a */
[----:B---3--:R-:W-:-:S05]  /*1b530*/  IMAD.WIDE R4, R251, 0x4, R228 ;  /* 0x00000004fb047825 */ /* 0x008fca00078e02e4 */
[----:B------:R-:W-:Y:S04]  /*1b540*/  STL [R1+0xb20], R4 ;  /* 0x000b200401007387 */ /* 0x000fe80000100800 */
[----:B------:R-:W3:Y:S04]  /*1b550*/  LDL.LU.64 R204, [R1+0x28] ;  /* 0x0000280001cc7983 */ /* 0x000ee80000300a00 */
[----:B------:R4:W-:Y:S04]  /*1b560*/  STL [R1+0xb1c], R5 ;  /* 0x000b1c0501007387 */ /* 0x0009e80000100800 */
[----:B------:R-:W3:Y:S01]  /*1b570*/  LDL.LU.64 R210, [R1+0x30] ;  /* 0x0000300001d27983 */ /* 0x000ee20000300a00 */
[----:B----4-:R-:W-:-:S03]  /*1b580*/  IMAD.WIDE R2, R251, 0x4, R234 ;  /* 0x00000004fb027825 */ /* 0x010fc600078e02ea */
[----:B------:R-:W4:Y:S04]  /*1b590*/  LDL.LU.64 R216, [R1+0x38] ;  /* 0x0000380001d87983 */ /* 0x000f280000300a00 */
[----:B------:R-:W-:Y:S04]  /*1b5a0*/  STL [R1+0xb28], R2 ;  /* 0x000b280201007387 */ /* 0x000fe80000100800 */
[----:B------:R-:W3:Y:S04]  /*1b5b0*/  LDL.LU.64 R222, [R1+0x40] ;  /* 0x0000400001de7983 */ /* 0x000ee80000300a00 */
[----:B------:R1:W-:Y:S04]  /*1b5c0*/  STL [R1+0xb24], R3 ;  /* 0x000b240301007387 */ /* 0x0003e80000100800 */
[----:B------:R-:W3:Y:S04]  /*1b5d0*/  LDL.LU.64 R228, [R1+0x48] ;  /* 0x0000480001e47983 */ /* 0x000ee80000300a00 */
[----:B------:R-:W3:Y:S04]  /*1b5e0*/  LDL.LU.64 R234, [R1+0x50] ;  /* 0x0000500001ea7983 */ /* 0x000ee80000300a00 */
[----:B------:R1:W-:Y:S04]  /*1b5f0*/  LDGSTS.E [R252+0x22600], [R4.64], P4 ;  /* 0x2260000004fc7fae */ /* 0x0003e8000a12184a */
[----:B------:R1:W-:Y:S02]  /*1b600*/  LDGSTS.E [R252+0x22e00], [R2.64], P4 ;  /* 0x22e0000002fc7fae */ /* 0x0003e4000a12184a */
[----:B-1----:R-:W-:-:S02]  /*1b610*/  IMAD.WIDE R4, R251, 0x4, R240 ;  /* 0x00000004fb047825 */ /* 0x002fc400078e02f0 */
[----:B------:R-:W4:Y:S02]  /*1b620*/  LDL.LU.64 R240, [R1+0x58] ;  /* 0x0000580001f07983 */ /* 0x000f240000300a00 */
[----:B------:R-:W-:Y:S02]  /*1b630*/  IMAD.WIDE R2, R251, 0x4, R246 ;  /* 0x00000004fb027825 */ /* 0x000fe400078e02f6 */
[----:B------:R-:W4:Y:S04]  /*1b640*/  LDL.LU.64 R246, [R1+0x60] ;  /* 0x0000600001f67983 */ /* 0x000f280000300a00 */
[----:B------:R-:W-:Y:S04]  /*1b650*/  STL [R1+0x410], R4 ;  /* 0x0004100401007387 */ /* 0x000fe80000100800 */
[----:B------:R1:W-:Y:S04]  /*1b660*/  LDGSTS.E [R252+0x23600], [R4.64], P4 ;  /* 0x2360000004fc7fae */ /* 0x0003e8000a12184a */
[----:B------:R1:W-:Y:S04]  /*1b670*/  STL [R1+0x40c], R5 ;  /* 0x00040c0501007387 */ /* 0x0003e80000100800 */
[----:B------:R1:W-:Y:S04]  /*1b680*/  LDGSTS.E [R252+0x23e00], [R2.64], P4 ;  /* 0x23e0000002fc7fae */ /* 0x0003e8000a12184a */
[----:B-1----:R-:W4:Y:S04]  /*1b690*/  LDL.LU.64 R4, [R1+0x70] ;  /* 0x0000700001047983 */ /* 0x002f280000300a00 */
[----:B------:R-:W4:Y:S04]  /*1b6a0*/  LDL.LU.64 R6, [R1+0x78] ;  /* 0x0000780001067983 */ /* 0x000f280000300a00 */
[----:B------:R-:W-:Y:S04]  /*1b6b0*/  STL [R1+0x418], R2 ;  /* 0x0004180201007387 */ /* 0x000fe80000100800 */
[----:B------:R1:W-:Y:S04]  /*1b6c0*/  STL [R1+0x414], R3 ;  /* 0x0004140301007387 */ /* 0x0003e80000100800 */
[----:B-1----:R-:W4:Y:S01]  /*1b6d0*/  LDL.LU.64 R2, [R1+0x68] ;  /* 0x0000680001027983 */ /* 0x002f220000300a00 */
[----:B--2---:R-:W-:-:S03]  /*1b6e0*/  IMAD.MOV.U32 R0, RZ, RZ, R181 ;  /* 0x000000ffff007224 */ /* 0x004fc600078e00b5 */
[----:B------:R1:W-:Y:S04]  /*1b6f0*/  STL [R1+0x420], R180 ;  /* 0x000420b401007387 */ /* 0x0003e80000100800 */
[----:B-1----:R-:W2:Y:S04]  /*1b700*/  LDL.LU.64 R180, [R1+0x1348] ;  /* 0x0013480001b47983 */ /* 0x002ea80000300a00 */
[----:B------:R-:W-:Y:S04]  /*1b710*/  STL [R1+0x440], R186 ;  /* 0x000440ba01007387 */ /* 0x000fe80000100800 */
[----:B------:R1:W-:Y:S02]  /*1b720*/  STL [R1+0x41c], R0 ;  /* 0x00041c0001007387 */ /* 0x0003e40000100800 */
[----:B-1----:R-:W-:-:S02]  /*1b730*/  IMAD.MOV.U32 R0, RZ, RZ, R187 ;  /* 0x000000ffff007224 */ /* 0x002fc400078e00bb */
[----:B------:R-:W2:Y:S04]  /*1b740*/  LDL.LU.64 R186, [R1+0x1340] ;  /* 0x0013400001ba7983 */ /* 0x000ea80000300a00 */
        /* <DEDUP_REMOVED lines=8> */
[----:B---3--:R-:W-:Y:S04]  /*1b7d0*/  STL [R1+0x4a0], R204 ;  /* 0x0004a0cc01007387 */ /* 0x008fe80000100800 */
[----:B------:R1:W-:Y:S02]  /*1b7e0*/  STL [R1+0x47c], R0 ;  /* 0x00047c0001007387 */ /* 0x0003e40000100800 */
[----:B-1----:R-:W-:-:S02]  /*1b7f0*/  IMAD.MOV.U32 R0, RZ, RZ, R205 ;  /* 0x000000ffff007224 */ /* 0x002fc400078e00cd */
[----:B------:R-:W3:Y:S04]  /*1b800*/  LDL.LU.64 R204, [R1+0x1328] ;  /* 0x0013280001cc7983 */ /* 0x000ee80000300a00 */
[----:B------:R-:W-:Y:S04]  /*1b810*/  STL [R1+0x4c0], R210 ;  /* 0x0004c0d201007387 */ /* 0x000fe80000100800 */
[----:B------:R1:W-:Y:S02]  /*1b820*/  STL [R1+0x49c], R0 ;  /* 0x00049c0001007387 */ /* 0x0003e40000100800 */
[----:B-1----:R-:W-:-:S02]  /*1b830*/  IMAD.MOV.U32 R0, RZ, RZ, R211 ;  /* 0x000000ffff007224 */ /* 0x002fc400078e00d3 */
[----:B------:R-:W2:Y:S04]  /*1b840*/  LDL.LU.64 R210, [R1+0x1320] ;  /* 0x0013200001d27983 */ /* 0x000ea80000300a00 */
[----:B----4-:R-:W-:Y:S04]  /*1b850*/  STL [R1+0x4e0], R216 ;  /* 0x0004e0d801007387 */ /* 0x010fe80000100800 */
[----:B------:R1:W-:Y:S02]  /*1b860*/  STL [R1+0x4bc], R0 ;  /* 0x0004bc0001007387 */ /* 0x0003e40000100800 */
[----:B-1----:R-:W-:-:S02]  /*1b870*/  IMAD.MOV.U32 R0, RZ, RZ, R217 ;  /* 0x000000ffff007224 */ /* 0x002fc400078e00d9 */
[----:B------:R-:W4:Y:S04]  /*1b880*/  LDL.LU.64 R216, [R1+0x1318] ;  /* 0x0013180001d87983 */ /* 0x000f280000300a00 */
        /* <DEDUP_REMOVED lines=21> */
[----:B------:R1:W-:Y:S04]  /*1b9e0*/  STL [R1+0x57c], R0 ;  /* 0x00057c0001007387 */ /* 0x0003e80000100800 */
[----:B------:R-:W-:Y:S01]  /*1b9f0*/  STL [R1+0x5c0], R4 ;  /* 0x0005c00401007387 */ /* 0x000fe20000100800 */
[----:B-1----:R-:W-:-:S05]  /*1ba00*/  IMAD.MOV.U32 R0, RZ, RZ, R3 ;  /* 0x000000ffff007224 */ /* 0x002fca00078e0003 */
[----:B------:R1:W-:Y:S04]  /*1ba10*/  STL [R1+0x59c], R0 ;  /* 0x00059c0001007387 */ /* 0x0003e80000100800 */
[----:B------:R-:W-:Y:S01]  /*1ba20*/  STL [R1+0x5e0], R6 ;  /* 0x0005e00601007387 */ /* 0x000fe20000100800 */
[----:B-1----:R-:W-:-:S05]  /*1ba30*/  IMAD.MOV.U32 R0, RZ, RZ, R5 ;  /* 0x000000ffff007224 */ /* 0x002fca00078e0005 */
[----:B------:R1:W-:Y:S02]  /*1ba40*/  STL [R1+0x5bc], R0 ;  /* 0x0005bc0001007387 */ /* 0x0003e40000100800 */
[----:B-1----:R-:W-:Y:S02]  /*1ba50*/  IMAD.MOV.U32 R0, RZ, RZ, R7 ;  /* 0x000000ffff007224 */ /* 0x002fe400078e0007 */
[----:B--2---:R-:W-:Y:S04]  /*1ba60*/  STL [R1+0x600], R246 ;  /* 0x000600f601007387 */ /* 0x004fe80000100800 */
[----:B------:R-:W-:Y:S04]  /*1ba70*/  STL [R1+0x5dc], R0 ;  /* 0x0005dc0001007387 */ /* 0x000fe80000100800 */
        /* <DEDUP_REMOVED lines=9> */
[----:B----4-:R-:W-:Y:S04]  /*1bb10*/  STL [R1+0x6a0], R216 ;  /* 0x0006a0d801007387 */ /* 0x010fe80000100800 */
[----:B------:R1:W-:Y:S04]  /*1bb20*/  STL [R1+0x69c], R217 ;  /* 0x00069cd901007387 */ /* 0x0003e80000100800 */
[----:B------:R-:W-:Y:S04]  /*1bb30*/  STL [R1+0x6c0], R210 ;  /* 0x0006c0d201007387 */ /* 0x000fe80000100800 */
[----:B------:R-:W-:Y:S04]  /*1bb40*/  STL [R1+0x6bc], R211 ;  /* 0x0006bcd301007387 */ /* 0x000fe80000100800 */
[----:B---3--:R-:W-:Y:S04]  /*1bb50*/  STL [R1+0x6e0], R204 ;  /* 0x0006e0cc01007387 */ /* 0x008fe80000100800 */
        /* <DEDUP_REMOVED lines=27> */
[----:B-1----:R-:W2:Y:S04]  /*1bd10*/  LDL.LU.64 R216, [R1+0x80] ;  /* 0x0000800001d87983 */ /* 0x002ea80000300a00 */
[----:B------:R-:W-:Y:S04]  /*1bd20*/  STL [R1+0x8a0], R120 ;  /* 0x0008a07801007387 */ /* 0x000fe80000100800 */
[----:B------:R-:W3:Y:S04]  /*1bd30*/  LDL.LU.64 R228, [R1+0x88] ;  /* 0x0000880001e47983 */ /* 0x000ee80000300a00 */
[----:B------:R-:W-:Y:S04]  /*1bd40*/  STL [R1+0x89c], R121 ;  /* 0x00089c7901007387 */ /* 0x000fe80000100800 */
[----:B------:R-:W4:Y:S04]  /*1bd50*/  LDL.LU.64 R234, [R1+0x90] ;  /* 0x0000900001ea7983 */ /* 0x000f280000300a00 */
[----:B------:R-:W-:Y:S04]  /*1bd60*/  STL [R1+0x8c0], R114 ;  /* 0x0008c07201007387 */ /* 0x000fe80000100800 */
[----:B------:R-:W4:Y:S04]  /*1bd70*/  LDL.LU.64 R240, [R1+0xa0] ;  /* 0x0000a00001f07983 */ /* 0x000f280000300a00 */
[----:B------:R-:W-:Y:S04]  /*1bd80*/  STL [R1+0x8bc], R115 ;  /* 0x0008bc7301007387 */ /* 0x000fe80000100800 */
[----:B------:R-:W4:Y:S04]  /*1bd90*/  LDL.LU.64 R246, [R1+0xb0] ;  /* 0x0000b00001f67983 */ /* 0x000f280000300a00 */
[----:B------:R-:W-:Y:S04]  /*1bda0*/  STL [R1+0x8e0], R108 ;  /* 0x0008e06c01007387 */ /* 0x000fe80000100800 */
[----:B------:R-:W-:Y:S04]  /*1bdb0*/  STL [R1+0x8dc], R109 ;  /* 0x0008dc6d01007387 */ /* 0x000fe80000100800 */
[----:B------:R-:W4:Y:S04]  /*1bdc0*/  LDL.LU.64 R2, [R1+0xc0] ;  /* 0x0000c00001027983 */ /* 0x000f280000300a00 */
[----:B------:R-:W-:Y:S04]  /*1bdd0*/  STL [R1+0x900], R102 ;  /* 0x0009006601007387 */ /* 0x000fe80000100800 */
        /* <DEDUP_REMOVED lines=14> */
[----:B------:R-:W-:Y:S04]  /*1bec0*/  STL [R1+0x9c0], R66 ;  /* 0x0009c04201007387 */ /* 0x000fe80000100800 */
[----:B------:R-:W-:Y:S04]  /*1bed0*/  STL [R1+0x9bc], R67 ;  /* 0x0009bc4301007387 */ /* 0x000fe80000100800 */
[----:B------:R-:W-:Y:S04]  /*1bee0*/  STL [R1+0x9e0], R60 ;  /* 0x0009e03c01007387 */ /* 0x000fe80000100800 */
[----:B------:R-:W-:Y:S01]  /*1bef0*/  STL [R1+0x9dc], R61 ;  /* 0x0009dc3d01007387 */ /* 0x000fe20000100800 */
[----:B--2---:R-:W-:-:S03]  /*1bf00*/  IMAD.MOV.U32 R0, RZ, RZ, R217 ;  /* 0x000000ffff007224 */ /* 0x004fc600078e00d9 */
[----:B------:R-:W-:Y:S04]  /*1bf10*/  STL [R1+0xa00], R216 ;  /* 0x000a00d801007387 */ /* 0x000fe80000100800 */
[----:B---3--:R-:W-:Y:S04]  /*1bf20*/  STL [R1+0xa20], R228 ;  /* 0x000a20e401007387 */ /* 0x008fe80000100800 */
[----:B------:R1:W-:Y:S04]  /*1bf30*/  STL [R1+0x9fc], R0 ;  /* 0x0009fc0001007387 */ /* 0x0003e80000100800 */
[----:B----4-:R-:W-:Y:S01]  /*1bf40*/  STL [R1+0xa40], R234 ;  /* 0x000a40ea01007387 */ /* 0x010fe20000100800 */
[----:B-1----:R-:W-:-:S05]  /*1bf50*/  MOV R0, R229 ;  /* 0x000000e500007202 */ /* 0x002fca0000000f00 */
[----:B------:R1:W-:Y:S04]  /*1bf60*/  STL [R1+0xa1c], R0 ;  /* 0x000a1c0001007387 */ /* 0x0003e80000100800 */
[----:B------:R-:W-:Y:S01]  /*1bf70*/  STL [R1+0xa60], R240 ;  /* 0x000a60f001007387 */ /* 0x000fe20000100800 */
[----:B-1----:R-:W-:-:S05]  /*1bf80*/  IMAD.MOV.U32 R0, RZ, RZ, R235 ;  /* 0x000000ffff007224 */ /* 0x002fca00078e00eb */
[----:B------:R1:W-:Y:S04]  /*1bf90*/  STL [R1+0xa3c], R0 ;  /* 0x000a3c0001007387 */ /* 0x0003e80000100800 */
[----:B------:R-:W-:Y:S01]  /*1bfa0*/  STL [R1+0xa80], R246 ;  /* 0x000a80f601007387 */ /* 0x000fe20000100800 */
[----:B-1----:R-:W-:-:S05]  /*1bfb0*/  IMAD.MOV.U32 R0, RZ, RZ, R241 ;  /* 0x000000ffff007224 */ /* 0x002fca00078e00f1 */
[----:B------:R1:W-:Y:S04]  /*1bfc0*/  STL [R1+0xa5c], R0 ;  /* 0x000a5c0001007387 */ /* 0x0003e80000100800 */
[----:B------:R-:W2:Y:S01]  /*1bfd0*/  LDL.LU.64 R228, [R1] ;  /* 0x0000000001e47983 */ /* 0x000ea20000300a00 */
[----:B-1----:R-:W-:-:S05]  /*1bfe0*/  IMAD.MOV.U32 R0, RZ, RZ, R247 ;  /* 0x000000ffff007224 */ /* 0x002fca00078e00f7 */
[----:B------:R1:W-:Y:S04]  /*1bff0*/  STL [R1+0xa7c], R0 ;  /* 0x000a7c0001007387 */ /* 0x0003e80000100800 */
[----:B------:R-:W-:Y:S04]  /*1c000*/  STL [R1+0xaa0], R2 ;  /* 0x000aa00201007387 */ /* 0x000fe80000100800 */
[----:B------:R-:W3:Y:S01]  /*1c010*/  LDL.LU.64 R234, [R1+0x98] ;  /* 0x0000980001ea7983 */ /* 0x000ee20000300a00 */
[----:B-1----:R-:W-:-:S03]  /*1c020*/  IMAD.MOV.U32 R0, RZ, RZ, R3 ;  /* 0x000000ffff007224 */ /* 0x002fc600078e0003 */
[----:B------:R-:W4:Y:S04]  /*1c030*/  LDL.LU.64 R240, [R1+0xa8] ;  /* 0x0000a80001f07983 */ /* 0x000f280000300a00 */
[----:B------:R1:W-:Y:S04]  /*1c040*/  STL [R1+0xa9c], R0 ;  /* 0x000a9c0001007387 */ /* 0x0003e80000100800 */
[----:B------:R1:W-:Y:S04]  /*1c050*/  STL [R1+0xac0], R4 ;  /* 0x000ac00401007387 */ /* 0x0003e80000100800 */
[----:B------:R-:W4:Y:S01]  /*1c060*/  LDL.LU.64 R246, [R1+0xb8] ;  /* 0x0000b80001f67983 */ /* 0x000f220000300a00 */
        /* <DEDUP_REMOVED lines=8> */
[----:B------:R-:W-:Y:S01]  /*1c0f0*/  STL [R1+0xb00], R222 ;  /* 0x000b00de01007387 */ /* 0x000fe20000100800 */
[----:B-1----:R-:W-:-:S03]  /*1c100*/  IMAD.MOV.U32 R0, RZ, RZ, R223 ;  /* 0x000000ffff007224 */ /* 0x002fc600078e00df */
[----:B------:R-:W-:Y:S04]  /*1c110*/  STL [R1+0x428], R18 ;  /* 0x0004281201007387 */ /* 0x000fe80000100800 */
[----:B------:R2:W-:Y:S04]  /*1c120*/  STL [R1+0xafc], R0 ;  /* 0x000afc0001007387 */ /* 0x0005e80000100800 */
        /* <DEDUP_REMOVED lines=20> */
[----:B-1----:R-:W-:-:S05]  /*1c270*/  IMAD.MOV.U32 R0, RZ, RZ, R235 ;  /* 0x000000ffff007224 */ /* 0x002fca00078e00eb */
[----:B------:R1:W-:Y:S04]  /*1c280*/  STL [R1+0x544], R0 ;  /* 0x0005440001007387 */ /* 0x0003e80000100800 */
[----:B------:R-:W-:Y:S01]  /*1c290*/  STL [R1+0x588], R246 ;  /* 0x000588f601007387 */ /* 0x000fe20000100800 */
        /* <DEDUP_REMOVED lines=40> */
[----:B------:R-:W-:-:S03]  /*1c520*/  IMAD.MOV.U32 R234, RZ, RZ, R142 ;  /* 0x000000ffffea7224 */ /* 0x000fc600078e008e */
[----:B------:R-:W-:Y:S01]  /*1c530*/  STL [R1+0x7a4], R167 ;  /* 0x0007a4a701007387 */ /* 0x000fe20000100800 */
[----:B------:R-:W-:-:S03]  /*1c540*/  IMAD.MOV.U32 R235, RZ, RZ, R143 ;  /* 0x000000ffffeb7224 */ /* 0x000fc600078e008f */
[----:B------:R-:W-:Y:S04]  /*1c550*/  STL [R1+0x7c8], R160 ;  /* 0x0007c8a001007387 */ /* 0x000fe80000100800 */
[----:B------:R-:W-:Y:S04]  /*1c560*/  STL [R1+0x7c4], R161 ;  /* 0x0007c4a101007387 */ /* 0x000fe80000100800 */
[----:B------:R-:W-:Y:S04]  /*1c570*/  STL [R1+0x7e8], R154 ;  /* 0x0007e89a01007387 */ /* 0x000fe80000100800 */
[----:B------:R-:W2:Y:S01]  /*1c580*/  LDL.LU.64 R142, [R1+0x12e8] ;  /* 0x0012e800018e7983 */ /* 0x000ea20000300a00 */
[----:B------:R-:W-:-:S02]  /*1c590*/  IMAD.MOV.U32 R240, RZ, RZ, R118 ;  /* 0x000000fffff07224 */ /* 0x000fc400078e0076 */
[----:B------:R-:W-:Y:S01]  /*1c5a0*/  IMAD.MOV.U32 R241, RZ, RZ, R119 ;  /* 0x000000fffff17224 */ /* 0x000fe200078e0077 */
[----:B------:R-:W-:Y:S01]  /*1c5b0*/  STL [R1+0x7e4], R155 ;  /* 0x0007e49b01007387 */ /* 0x000fe20000100800 */
[----:B------:R-:W-:-:S03]  /*1c5c0*/  IMAD.MOV.U32 R246, RZ, RZ, R136 ;  /* 0x000000fffff67224 */ /* 0x000fc600078e0088 */
[----:B------:R-:W-:Y:S01]  /*1c5d0*/  STL [R1+0x808], R148 ;  /* 0x0008089401007387 */ /* 0x000fe20000100800 */
[----:B------:R-:W-:-:S03]  /*1c5e0*/  IMAD.MOV.U32 R247, RZ, RZ, R137 ;  /* 0x000000fffff77224 */ /* 0x000fc600078e0089 */
[----:B------:R-:W3:Y:S01]  /*1c5f0*/  LDL.LU.64 R118, [R1+0x12e0] ;  /* 0x0012e00001767983 */ /* 0x000ee20000300a00 */
[----:B------:R-:W-:Y:S01]  /*1c600*/  MOV R4, R130 ;  /* 0x0000008200047202 */ /* 0x000fe20000000f00 */
[----:B------:R-:W-:Y:S02]  /*1c610*/  IMAD.MOV.U32 R5, RZ, RZ, R131 ;  /* 0x000000ffff057224 */ /* 0x000fe400078e0083 */
[----:B------:R-:W4:Y:S04]  /*1c620*/  LDL.LU.64 R2, [R1+0x160] ;  /* 0x0001600001027983 */ /* 0x000f280000300a00 */
[----:B------:R-:W3:Y:S01]  /*1c630*/  LDL.LU.64 R136, [R1+0x12d8] ;  /* 0x0012d80001887983 */ /* 0x000ee20000300a00 */
[----:B------:R-:W-:-:S03]  /*1c640*/  IMAD.MOV.U32 R6, RZ, RZ, R124 ;  /* 0x000000ffff067224 */ /* 0x000fc600078e007c */
[----:B------:R-:W-:Y:S01]  /*1c650*/  STL [R1+0x804], R149 ;  /* 0x0008049501007387 */ /* 0x000fe20000100800 */
[----:B------:R-:W-:-:S03]  /*1c660*/  IMAD.MOV.U32 R7, RZ, RZ, R125 ;  /* 0x000000ffff077224 */ /* 0x000fc600078e007d */
[----:B------:R-:W4:Y:S04]  /*1c670*/  LDL.LU.64 R130, [R1+0x12d0] ;  /* 0x0012d00001827983 */ /* 0x000f280000300a00 */
[----:B--2---:R-:W-:Y:S04]  /*1c680*/  STL [R1+0x828], R142 ;  /* 0x0008288e01007387 */ /* 0x004fe80000100800 */
[----:B------:R-:W2:Y:S04]  /*1c690*/  LDL.LU.64 R124, [R1+0x12c8] ;  /* 0x0012c800017c7983 */ /* 0x000ea80000300a00 */
[----:B------:R-:W-:Y:S04]  /*1c6a0*/  STL [R1+0x824], R143 ;  /* 0x0008248f01007387 */ /* 0x000fe80000100800 */
[----:B---3--:R-:W-:Y:S04]  /*1c6b0*/  STL [R1+0x848], R136 ;  /* 0x0008488801007387 */ /* 0x008fe80000100800 */
[----:B------:R-:W-:Y:S04]  /*1c6c0*/  STL [R1+0x844], R137 ;  /* 0x0008448901007387 */ /* 0x000fe80000100800 */
[----:B----4-:R-:W-:Y:S04]  /*1c6d0*/  STL [R1+0x868], R130 ;  /* 0x0008688201007387 */ /* 0x010fe80000100800 */
[----:B------:R-:W3:Y:S04]  /*1c6e0*/  LDL.LU.64 R222, [R1+0x178] ;  /* 0x0001780001de7983 */ /* 0x000ee80000300a00 */
[----:B------:R-:W-:Y:S01]  /*1c6f0*/  STL [R1+0x864], R131 ;  /* 0x0008648301007387 */ /* 0x000fe20000100800 */
[----:B------:R-:W-:-:S02]  /*1c700*/  IMAD.MOV.U32 R228, RZ, RZ, R234 ;  /* 0x000000ffffe47224 */ /* 0x000fc400078e00ea */
[----:B------:R-:W-:Y:S02]  /*1c710*/  IMAD.MOV.U32 R229, RZ, RZ, R235 ;  /* 0x000000ffffe57224 */ /* 0x000fe400078e00eb */
[----:B------:R-:W-:Y:S02]  /*1c720*/  IMAD.MOV.U32 R234, RZ, RZ, R240 ;  /* 0x000000ffffea7224 */ /* 0x000fe400078e00f0 */
[----:B------:R-:W-:Y:S02]  /*1c730*/  IMAD.MOV.U32 R235, RZ, RZ, R241 ;  /* 0x000000ffffeb7224 */ /* 0x000fe400078e00f1 */
[----:B------:R-:W-:Y:S02]  /*1c740*/  IMAD.MOV.U32 R240, RZ, RZ, R246 ;  /* 0x000000fffff07224 */ /* 0x000fe400078e00f6 */
[----:B------:R-:W-:Y:S02]  /*1c750*/  IMAD.MOV.U32 R241, RZ, RZ, R247 ;  /* 0x000000fffff17224 */ /* 0x000fe400078e00f7 */
[----:B------:R-:W-:-:S02]  /*1c760*/  IMAD.MOV.U32 R246, RZ, RZ, R4 ;  /* 0x000000fffff67224 */ /* 0x000fc400078e0004 */
[----:B------:R-:W-:Y:S02]  /*1c770*/  IMAD.MOV.U32 R247, RZ, RZ, R5 ;  /* 0x000000fffff77224 */ /* 0x000fe400078e0005 */
[----:B------:R-:W-:Y:S02]  /*1c780*/  IMAD.MOV.U32 R4, RZ, RZ, R6 ;  /* 0x000000ffff047224 */ /* 0x000fe400078e0006 */
[----:B------:R-:W-:Y:S01]  /*1c790*/  IMAD.MOV.U32 R5, RZ, RZ, R7 ;  /* 0x000000ffff057224 */ /* 0x000fe200078e0007 */
        /* <DEDUP_REMOVED lines=8> */
[----:B------:R-:W1:Y:S04]  /*1c820*/  LDL.LU.64 R192, [R1+0xf8] ;  /* 0x0000f80001c07983 */ /* 0x000e680000300a00 */
[----:B------:R-:W-:Y:S04]  /*1c830*/  STL [R1+0x908], R100 ;  /* 0x0009086401007387 */ /* 0x000fe80000100800 */
[----:B------:R-:W2:Y:S04]  /*1c840*/  LDL.LU.64 R198, [R1+0x118] ;  /* 0x0001180001c67983 */ /* 0x000ea80000300a00 */
[----:B------:R-:W-:Y:S04]  /*1c850*/  STL [R1+0x904], R101 ;  /* 0x0009046501007387 */ /* 0x000fe80000100800 */
[----:B------:R-:W4:Y:S04]  /*1c860*/  LDL.LU.64 R204, [R1+0x130] ;  /* 0x0001300001cc7983 */ /* 0x000f280000300a00 */
[----:B------:R-:W-:Y:S04]  /*1c870*/  STL [R1+0x928], R94 ;  /* 0x0009285e01007387 */ /* 0x000fe80000100800 */
[----:B------:R-:W3:Y:S04]  /*1c880*/  LDL.LU.64 R210, [R1+0x148] ;  /* 0x0001480001d27983 */ /* 0x000ee80000300a00 */
[----:B------:R-:W3:Y:S04]  /*1c890*/  LDL.LU.64 R216, [R1+0x158] ;  /* 0x0001580001d87983 */ /* 0x000ee80000300a00 */
[----:B------:R-:W-:Y:S04]  /*1c8a0*/  STL [R1+0x924], R95 ;  /* 0x0009245f01007387 */ /* 0x000fe80000100800 */
[----:B------:R-:W-:Y:S04]  /*1c8b0*/  STL [R1+0x948], R88 ;  /* 0x0009485801007387 */ /* 0x000fe80000100800 */
[----:B------:R-:W-:Y:S04]  /*1c8c0*/  STL [R1+0x944], R89 ;  /* 0x0009445901007387 */ /* 0x000fe80000100800 */
[----:B------:R-:W3:Y:S04]  /*1c8d0*/  LDL.LU.64 R6, [R1+0x170] ;  /* 0x0001700001067983 */ /* 0x000ee80000300a00 */
        /* <DEDUP_REMOVED lines=12> */
[----:B-1----:R-:W-:-:S03]  /*1c9a0*/  IMAD.MOV.U32 R0, RZ, RZ, R193 ;  /* 0x000000ffff007224 */ /* 0x002fc600078e00c1 */
[----:B------:R-:W-:Y:S04]  /*1c9b0*/  STL [R1+0xa28], R192 ;  /* 0x000a28c001007387 */ /* 0x000fe80000100800 */
[----:B--2---:R-:W-:Y:S04]  /*1c9c0*/  STL [R1+0xa48], R198 ;  /* 0x000a48c601007387 */ /* 0x004fe80000100800 */
[----:B------:R1:W-:Y:S04]  /*1c9d0*/  STL [R1+0xa24], R0 ;  /* 0x000a240001007387 */ /* 0x0003e80000100800 */
[----:B----4-:R-:W-:Y:S01]  /*1c9e0*/  STL [R1+0xa68], R204 ;  /* 0x000a68cc01007387 */ /* 0x010fe20000100800 */
[----:B-1----:R-:W-:-:S05]  /*1c9f0*/  IMAD.MOV.U32 R0, RZ, RZ, R199 ;  /* 0x000000ffff007224 */ /* 0x002fca00078e00c7 */
[----:B------:R1:W-:Y:S04]  /*1ca00*/  STL [R1+0xa44], R0 ;  /* 0x000a440001007387 */ /* 0x0003e80000100800 */
[----:B---3--:R-:W-:Y:S01]  /*1ca10*/  STL [R1+0xa88], R210 ;  /* 0x000a88d201007387 */ /* 0x008fe20000100800 */
[----:B-1----:R-:W-:-:S05]  /*1ca20*/  IMAD.MOV.U32 R0, RZ, RZ, R205 ;  /* 0x000000ffff007224 */ /* 0x002fca00078e00cd */
[----:B------:R1:W-:Y:S02]  /*1ca30*/  STL [R1+0xa64], R0 ;  /* 0x000a640001007387 */ /* 0x0003e40000100800 */
[----:B-1----:R-:W-:-:S05]  /*1ca40*/  IMAD.MOV.U32 R0, RZ, RZ, R211 ;  /* 0x000000ffff007224 */ /* 0x002fca00078e00d3 */
[----:B------:R1:W-:Y:S04]  /*1ca50*/  STL [R1+0xa84], R0 ;  /* 0x000a840001007387 */ /* 0x0003e80000100800 */
[----:B------:R-:W-:Y:S01]  /*1ca60*/  STL [R1+0xaa8], R216 ;  /* 0x000aa8d801007387 */ /* 0x000fe20000100800 */
[----:B-1----:R-:W-:-:S05]  /*1ca70*/  IMAD.MOV.U32 R0, RZ, RZ, R217 ;  /* 0x000000ffff007224 */ /* 0x002fca00078e00d9 */
[----:B------:R1:W-:Y:S04]  /*1ca80*/  STL [R1+0xaa4], R0 ;  /* 0x000aa40001007387 */ /* 0x0003e80000100800 */
[----:B------:R2:W-:Y:S01]  /*1ca90*/  STL [R1+0xac8], R2 ;  /* 0x000ac80201007387 */ /* 0x0005e20000100800 */
[----:B-1----:R-:W-:-:S05]  /*1caa0*/  IMAD.MOV.U32 R0, RZ, RZ, R3 ;  /* 0x000000ffff007224 */ /* 0x002fca00078e0003 */
[----:B------:R1:W-:Y:S01]  /*1cab0*/  STL [R1+0xac4], R0 ;  /* 0x000ac40001007387 */ /* 0x0003e20000100800 */
[----:B--2---:R-:W-:Y:S01]  /*1cac0*/  IMAD.MOV.U32 R2, RZ, RZ, R4 ;  /* 0x000000ffff027224 */ /* 0x004fe200078e0004 */
[----:B------:R-:W-:Y:S02]  /*1cad0*/  MOV R3, R5 ;  /* 0x0000000500037202 */ /* 0x000fe40000000f00 */
[----:B------:R2:W-:Y:S04]  /*1cae0*/  STL [R1+0xae8], R6 ;  /* 0x000ae80601007387 */ /* 0x0005e80000100800 */
[----:B------:R-:W3:Y:S01]  /*1caf0*/  LDL.LU.64 R4, [R1+0x108] ;  /* 0x0001080001047983 */ /* 0x000ee20000300a00 */
[----:B-1----:R-:W-:-:S03]  /*1cb00*/  IMAD.MOV.U32 R0, RZ, RZ, R7 ;  /* 0x000000ffff007224 */ /* 0x002fc600078e0007 */
[----:B--2---:R-:W2:Y:S04]  /*1cb10*/  LDL.LU.64 R6, [R1+0xe8] ;  /* 0x0000e80001067983 */ /* 0x004ea80000300a00 */
        /* <DEDUP_REMOVED lines=34> */
[----:B------:R-:W-:Y:S02]  /*1cd40*/  IMAD.MOV.U32 R240, RZ, RZ, R62 ;  /* 0x000000fffff07224 */ /* 0x000fe400078e003e */
[----:B------:R-:W-:Y:S01]  /*1cd50*/  IMAD.MOV.U32 R241, RZ, RZ, R63 ;  /* 0x000000fffff17224 */ /* 0x000fe200078e003f */
[----:B---3--:R-:W-:Y:S04]  /*1cd60*/  STL [R1+0x5d0], R4 ;  /* 0x0005d00401007387 */ /* 0x008fe80000100800 */
[----:B------:R1:W-:Y:S04]  /*1cd70*/  STL [R1+0x5ac], R0 ;  /* 0x0005ac0001007387 */ /* 0x0003e80000100800 */
[----:B--2---:R-:W-:Y:S01]  /*1cd80*/  STL [R1+0x5f0], R6 ;  /* 0x0005f00601007387 */ /* 0x004fe20000100800 */
        /* <DEDUP_REMOVED lines=60> */
[----:B------:R-:W2:Y:S04]  /*1d150*/  LDL.LU.64 R62, [R1+0x12c0] ;  /* 0x0012c000013e7983 */ /* 0x000ea80000300a00 */
[----:B------:R-:W-:Y:S04]  /*1d160*/  STL [R1+0x990], R74 ;  /* 0x0009904a01007387 */ /* 0x000fe80000100800 */
[----:B------:R-:W-:Y:S04]  /*1d170*/  STL [R1+0x98c], R75 ;  /* 0x00098c4b01007387 */ /* 0x000fe80000100800 */
[----:B------:R-:W3:Y:S04]  /*1d180*/  LDL.LU.64 R2, [R1+0x368] ;  /* 0x0003680001027983 */ /* 0x000ee80000300a00 */
[----:B------:R-:W-:Y:S04]  /*1d190*/  STL [R1+0x9b0], R68 ;  /* 0x0009b04401007387 */ /* 0x000fe80000100800 */
[----:B------:R-:W4:Y:S04]  /*1d1a0*/  LDL.LU.64 R4, [R1+0x370] ;  /* 0x0003700001047983 */ /* 0x000f280000300a00 */
[----:B------:R-:W-:Y:S01]  /*1d1b0*/  STL [R1+0x9ac], R69 ;  /* 0x0009ac4501007387 */ /* 0x000fe20000100800 */
[----:B-1----:R-:W-:-:S03]  /*1d1c0*/  IMAD.MOV.U32 R0, RZ, RZ, R241 ;  /* 0x000000ffff007224 */ /* 0x002fc600078e00f1 */
[----:B--2---:R-:W-:Y:S04]  /*1d1d0*/  STL [R1+0x9d0], R62 ;  /* 0x0009d03e01007387 */ /* 0x004fe80000100800 */
[----:B------:R-:W-:Y:S04]  /*1d1e0*/  STL [R1+0x9cc], R63 ;  /* 0x0009cc3f01007387 */ /* 0x000fe80000100800 */
[----:B------:R-:W-:Y:S04]  /*1d1f0*/  STL [R1+0x9f0], R56 ;  /* 0x0009f03801007387 */ /* 0x000fe80000100800 */
[----:B------:R-:W-:Y:S04]  /*1d200*/  STL [R1+0x9ec], R57 ;  /* 0x0009ec3901007387 */ /* 0x000fe80000100800 */
[----:B------:R-:W-:Y:S04]  /*1d210*/  STL [R1+0xa10], R50 ;  /* 0x000a103201007387 */ /* 0x000fe80000100800 */
[----:B------:R-:W-:Y:S04]  /*1d220*/  STL [R1+0xa0c], R51 ;  /* 0x000a0c3301007387 */ /* 0x000fe80000100800 */
[----:B------:R-:W2:Y:S04]  /*1d230*/  LDL.LU.64 R216, [R1+0x378] ;  /* 0x0003780001d87983 */ /* 0x000ea80000300a00 */
[----:B------:R-:W-:Y:S04]  /*1d240*/  STL [R1+0xa30], R44 ;  /* 0x000a302c01007387 */ /* 0x000fe80000100800 */
[----:B------:R-:W2:Y:S04]  /*1d250*/  LDL.LU.64 R246, [R1+0x380] ;  /* 0x0003800001f67983 */ /* 0x000ea80000300a00 */
        /* <DEDUP_REMOVED lines=14> */
[----:B------:R-:W-:Y:S01]  /*1d340*/  STL [R1+0xaec], R9 ;  /* 0x000aec0901007387 */ /* 0x000fe20000100800 */
[----:B---3--:R-:W-:-:S03]  /*1d350*/  IMAD.WIDE R2, R251, 0x4, R2 ;  /* 0x00000004fb027825 */ /* 0x008fc600078e0202 */
[----:B------:R1:W-:Y:S04]  /*1d360*/  STL [R1+0xb10], R240 ;  /* 0x000b10f001007387 */ /* 0x0003e80000100800 */
[----:B------:R-:W3:Y:S01]  /*1d370*/  LDL.LU.64 R228, [R1+0x398] ;  /* 0x0003980001e47983 */ /* 0x000ee20000300a00 */
[----:B----4-:R-:W-:-:S03]  /*1d380*/  IMAD.WIDE R4, R251, 0x4, R4 ;  /* 0x00000004fb047825 */ /* 0x010fc600078e0204 */
[----:B------:R-:W-:Y:S04]  /*1d390*/  STL [R1+0xb0c], R0 ;  /* 0x000b0c0001007387 */ /* 0x000fe80000100800 */
[----:B------:R-:W4:Y:S04]  /*1d3a0*/  LDL.LU.64 R234, [R1+0x3a0] ;  /* 0x0003a00001ea7983 */ /* 0x000f280000300a00 */
[----:B------:R-:W-:Y:S04]  /*1d3b0*/  STL [R1+0x438], R2 ;  /* 0x0004380201007387 */ /* 0x000fe80000100800 */
[----:B------:R2:W-:Y:S04]  /*1d3c0*/  STL [R1+0x434], R3 ;  /* 0x0004340301007387 */ /* 0x0005e80000100800 */
[----:B------:R-:W-:Y:S04]  /*1d3d0*/  STL [R1+0x458], R4 ;  /* 0x0004580401007387 */ /* 0x000fe80000100800 */
[----:B------:R2:W-:Y:S04]  /*1d3e0*/  STL [R1+0x454], R5 ;  /* 0x0004540501007387 */ /* 0x0005e80000100800 */
[----:B-1----:R-:W4:Y:S04]  /*1d3f0*/  LDL.LU.64 R240, [R1+0x3a8] ;  /* 0x0003a80001f07983 */ /* 0x002f280000300a00 */
[----:B------:R2:W-:Y:S04]  /*1d400*/  LDGSTS.E [R252+0x24600], [R2.64], P4 ;  /* 0x2460000002fc7fae */ /* 0x0005e8000a12184a */
[----:B------:R1:W-:Y:S01]  /*1d410*/  LDGSTS.E [R252+0x24e00], [R4.64], P4 ;  /* 0x24e0000004fc7fae */ /* 0x0003e2000a12184a */
[----:B--2---:R-:W-:-:S03]  /*1d420*/  IMAD.WIDE R2, R251, 0x4, R216 ;  /* 0x00000004fb027825 */ /* 0x004fc600078e02d8 */
[----:B------:R-:W2:Y:S01]  /*1d430*/  LDL.LU.64 R216, [R1+0x3b0] ;  /* 0x0003b00001d87983 */ /* 0x000ea20000300a00 */
[----:B-1----:R-:W-:-:S03]  /*1d440*/  IMAD.WIDE R4, R251, 0x4, R246 ;  /* 0x00000004fb047825 */ /* 0x002fc600078e02f6 */
[----:B------:R-:W-:Y:S04]  /*1d450*/  STL [R1+0x478], R2 ;  /* 0x0004780201007387 */ /* 0x000fe80000100800 */
[----:B------:R1:W-:Y:S04]  /*1d460*/  STL [R1+0x474], R3 ;  /* 0x0004740301007387 */ /* 0x0003e80000100800 */
[----:B------:R-:W-:Y:S04]  /*1d470*/  STL [R1+0x498], R4 ;  /* 0x0004980401007387 */ /* 0x000fe80000100800 */
[----:B------:R1:W-:Y:S04]  /*1d480*/  STL [R1+0x494], R5 ;  /* 0x0004940501007387 */ /* 0x0003e80000100800 */
[----:B------:R-:W2:Y:S04]  /*1d490*/  LDL.LU.64 R246, [R1+0x3b8] ;  /* 0x0003b80001f67983 */ /* 0x000ea80000300a00 */
[----:B------:R1:W-:Y:S04]  /*1d4a0*/  LDGSTS.E [R252+0x25600], [R2.64], P4 ;  /* 0x2560000002fc7fae */ /* 0x0003e8000a12184a */
[----:B------:R1:W-:Y:S02]  /*1d4b0*/  LDGSTS.E [R252+0x25e00], [R4.64], P4 ;  /* 0x25e0000004fc7fae */ /* 0x0003e4000a12184a */
[----:B-1----:R-:W-:-:S02]  /*1d4c0*/  IMAD.WIDE R2, R251, 0x4, R6 ;  /* 0x00000004fb027825 */ /* 0x002fc400078e0206 */
[----:B------:R-:W2:Y:S02]  /*1d4d0*/  LDL.LU.64 R6, [R1+0x3c0] ;  /* 0x0003c00001067983 */ /* 0x000ea40000300a00 */
[C---:B------:R-:W-:Y:S02]  /*1d4e0*/  IMAD.WIDE R4, R251.reuse, 0x4, R222 ;  /* 0x00000004fb047825 */ /* 0x040fe400078e02de */
[----:B------:R-:W-:Y:S04]  /*1d4f0*/  STL [R1+0x4b8], R2 ;  /* 0x0004b80201007387 */ /* 0x000fe80000100800 */
[----:B------:R3:W-:Y:S04]  /*1d500*/  STL [R1+0x4b4], R3 ;  /* 0x0004b40301007387 */ /* 0x0007e80000100800 */
[----:B------:R-:W-:Y:S04]  /*1d510*/  STL [R1+0x4d8], R4 ;  /* 0x0004d80401007387 */ /* 0x000fe80000100800 */
[----:B------:R4:W-:Y:S04]  /*1d520*/  STL [R1+0x4d4], R5 ;  /* 0x0004d40501007387 */ /* 0x0009e80000100800 */
[----:B------:R3:W-:Y:S04]  /*1d530*/  LDGSTS.E [R252+0x26600], [R2.64], P4 ;  /* 0x2660000002fc7fae */ /* 0x0007e8000a12184a */
[----:B------:R-:W2:Y:S04]  /*1d540*/  LDL.LU.64 R222, [R1+0x3c8] ;  /* 0x0003c80001de7983 */ /* 0x000ea80000300a00 */
[----:B------:R4:W-:Y:S01]  /*1d550*/  LDGSTS.E [R252+0x26e00], [R4.64], P4 ;  /* 0x26e0000004fc7fae */ /* 0x0009e2000a12184a */
[----:B---3--:R-:W-:-:S03]  /*1d560*/  IMAD.WIDE R2, R251, 0x4, R228 ;  /* 0x00000004fb027825 */ /* 0x008fc600078e02e4 */
[----:B------:R-:W3:Y:S01]  /*1d570*/  LDL.LU.64 R228, [R1+0x3d0] ;  /* 0x0003d00001e47983 */ /* 0x000ee20000300a00 */
[----:B----4-:R-:W-:-:S03]  /*1d580*/  IMAD.WIDE R4, R251, 0x4, R234 ;  /* 0x00000004fb047825 */ /* 0x010fc600078e02ea */
[----:B------:R-:W-:Y:S04]  /*1d590*/  STL [R1+0x4f8], R2 ;  /* 0x0004f80201007387 */ /* 0x000fe80000100800 */
[----:B------:R1:W-:Y:S04]  /*1d5a0*/  STL [R1+0x4f4], R3 ;  /* 0x0004f40301007387 */ /* 0x0003e80000100800 */
[----:B------:R-:W-:Y:S04]  /*1d5b0*/  STL [R1+0x518], R4 ;  /* 0x0005180401007387 */ /* 0x000fe80000100800 */
[----:B------:R2:W-:Y:S04]  /*1d5c0*/  STL [R1+0x514], R5 ;  /* 0x0005140501007387 */ /* 0x0005e80000100800 */
[----:B------:R-:W3:Y:S04]  /*1d5d0*/  LDL.LU.64 R234, [R1+0x3d8] ;  /* 0x0003d80001ea7983 */ /* 0x000ee80000300a00 */
[----:B------:R1:W-:Y:S04]  /*1d5e0*/  LDGSTS.E [R252+0x27600], [R2.64], P4 ;  /* 0x2760000002fc7fae */ /* 0x0003e8000a12184a */
[----:B------:R2:W-:Y:S01]  /*1d5f0*/  LDGSTS.E [R252+0x27e00], [R4.64], P4 ;  /* 0x27e0000004fc7fae */ /* 0x0005e2000a12184a */
[----:B-1----:R-:W-:-:S03]  /*1d600*/  IMAD.WIDE R2, R251, 0x4, R240 ;  /* 0x00000004fb027825 */ /* 0x002fc600078e02f0 */
[----:B------:R-:W3:Y:S04]  /*1d610*/  LDL.LU.64 R240, [R1+0x3e0] ;  /* 0x0003e00001f07983 */ /* 0x000ee80000300a00 */
[----:B------:R-:W-:Y:S04]  /*1d620*/  STL [R1+0x538], R2 ;  /* 0x0005380201007387 */ /* 0x000fe80000100800 */
[----:B------:R1:W-:Y:S04]  /*1d630*/  STL [R1+0x534], R3 ;  /* 0x0005340301007387 */ /* 0x0003e80000100800 */
[----:B------:R1:W-:Y:S01]  /*1d640*/  LDGSTS.E [R252+0x28600], [R2.64], P4 ;  /* 0x2860000002fc7fae */ /* 0x0003e2000a12184a */
[----:B--2---:R-:W-:-:S05]  /*1d650*/  IMAD.WIDE R4, R251, 0x4, R216 ;  /* 0x00000004fb047825 */ /* 0x004fca00078e02d8 */
[----:B------:R-:W-:Y:S04]  /*1d660*/  STL [R1+0x558], R4 ;  /* 0x0005580401007387 */ /* 0x000fe80000100800 */
[----:B------:R2:W-:Y:S04]  /*1d670*/  STL [R1+0x554], R5 ;  /* 0x0005540501007387 */ /* 0x0005e80000100800 */
[----:B------:R-:W4:Y:S04]  /*1d680*/  LDL.LU.64 R216, [R1+0x3e8] ;  /* 0x0003e80001d87983 */ /* 0x000f280000300a00 */
[----:B------:R2:W-:Y:S01]  /*1d690*/  LDGSTS.E [R252+0x28e00], [R4.64], P4 ;  /* 0x28e0000004fc7fae */ /* 0x0005e2000a12184a */
[----:B-1----:R-:W-:-:S03]  /*1d6a0*/  IMAD.WIDE R2, R251, 0x4, R246 ;  /* 0x00000004fb027825 */ /* 0x002fc600078e02f6 */
[----:B------:R-:W4:Y:S04]  /*1d6b0*/  LDL.LU.64 R246, [R1+0x3f0] ;  /* 0x0003f00001f67983 */ /* 0x000f280000300a00 */
[----:B------:R-:W-:Y:S04]  /*1d6c0*/  STL [R1+0x578], R2 ;  /* 0x0005780201007387 */ /* 0x000fe80000100800 */
[----:B------:R1:W-:Y:S04]  /*1d6d0*/  STL [R1+0x574], R3 ;  /* 0x0005740301007387 */ /* 0x0003e80000100800 */
[----:B------:R1:W-:Y:S01]  /*1d6e0*/  LDGSTS.E [R252+0x29600], [R2.64], P4 ;  /* 0x2960000002fc7fae */ /* 0x0003e2000a12184a */
[----:B--2---:R-:W-:-:S05]  /*1d6f0*/  IMAD.WIDE R4, R251, 0x4, R6 ;  /* 0x00000004fb047825 */ /* 0x004fca00078e0206 */
[----:B------:R-:W-:Y:S04]  /*1d700*/  STL [R1+0x598], R4 ;  /* 0x0005980401007387 */ /* 0x000fe80000100800 */
[----:B------:R3:W-:Y:S04]  /*1d710*/  STL [R1+0x594], R5 ;  /* 0x0005940501007387 */ /* 0x0007e80000100800 */
[----:B------:R-:W2:Y:S04]  /*1d720*/  LDL.LU.64 R6, [R1+0x3f8] ;  /* 0x0003f80001067983 */ /* 0x000ea80000300a00 */
[----:B------:R3:W-:Y:S01]  /*1d730*/  LDGSTS.E [R252+0x29e00], [R4.64], P4 ;  /* 0x29e0000004fc7fae */ /* 0x0007e2000a12184a */
[----:B-1----:R-:W-:-:S03]  /*1d740*/  IMAD.WIDE R2, R251, 0x4, R222 ;  /* 0x00000004fb027825 */ /* 0x002fc600078e02de */
[----:B------:R-:W2:Y:S04]  /*1d750*/  LDL.LU.64 R222, [R1+0x400] ;  /* 0x0004000001de7983 */ /* 0x000ea80000300a00 */
[----:B------:R-:W-:Y:S01]  /*1d760*/  STL [R1+0x5b8], R2 ;  /* 0x0005b80201007387 */ /* 0x000fe20000100800 */
[----:B---3--:R-:W-:-:S03]  /*1d770*/  IMAD.WIDE R4, R251, 0x4, R228 ;  /* 0x00000004fb047825 */ /* 0x008fc600078e02e4 */
[----:B------:R1:W-:Y:S04]  /*1d780*/  STL [R1+0x5b4], R3 ;  /* 0x0005b40301007387 */ /* 0x0003e80000100800 */
[----:B------:R-:W-:Y:S04]  /*1d790*/  STL [R1+0x5d8], R4 ;  /* 0x0005d80401007387 */ /* 0x000fe80000100800 */
[----:B------:R3:W-:Y:S04]  /*1d7a0*/  STL [R1+0x5d4], R5 ;  /* 0x0005d40501007387 */ /* 0x0007e80000100800 */
[----:B------:R1:W-:Y:S04]  /*1d7b0*/  LDGSTS.E [R252+0x2a600], [R2.64], P4 ;  /* 0x2a60000002fc7fae */ /* 0x0003e8000a12184a */
[----:B------:R-:W2:Y:S04]  /*1d7c0*/  LDL.LU.64 R228, [R1+0xc10] ;  /* 0x000c100001e47983 */ /* 0x000ea80000300a00 */
[----:B------:R3:W-:Y:S01]  /*1d7d0*/  LDGSTS.E [R252+0x2ae00], [R4.64], P4 ;  /* 0x2ae0000004fc7fae */ /* 0x0007e2000a12184a */
[----:B-1----:R-:W-:-:S03]  /*1d7e0*/  IMAD.WIDE R2, R251, 0x4, R234 ;  /* 0x00000004fb027825 */ /* 0x002fc600078e02ea */
[----:B------:R-:W2:Y:S04]  /*1d7f0*/  LDL.LU.64 R234, [R1+0xc18] ;  /* 0x000c180001ea7983 */ /* 0x000ea80000300a00 */
[----:B------:R-:W-:Y:S04]  /*1d800*/  STL [R1+0x5f8], R2 ;  /* 0x0005f80201007387 */ /* 0x000fe80000100800 */
[----:B------:R4:W-:Y:S04]  /*1d810*/  STL [R1+0x5f4], R3 ;  /* 0x0005f40301007387 */ /* 0x0009e80000100800 */
[----:B------:R4:W-:Y:S01]  /*1d820*/  LDGSTS.E [R252+0x2b600], [R2.64], P4 ;  /* 0x2b60000002fc7fae */ /* 0x0009e2000a12184a */
[----:B---3--:R-:W-:-:S05]  /*1d830*/  IMAD.WIDE R4, R251, 0x4, R240 ;  /* 0x00000004fb047825 */ /* 0x008fca00078e02f0 */
[----:B------:R-:W-:Y:S04]  /*1d840*/  STL [R1+0x618], R4 ;  /* 0x0006180401007387 */ /* 0x000fe80000100800 */
[----:B------:R1:W-:Y:S04]  /*1d850*/  STL [R1+0x614], R5 ;  /* 0x0006140501007387 */ /* 0x0003e80000100800 */
[----:B------:R-:W3:Y:S04]  /*1d860*/  LDL.LU.64 R240, [R1+0xc20] ;  /* 0x000c200001f07983 */ /* 0x000ee80000300a00 */
[----:B------:R1:W-:Y:S01]  /*1d870*/  LDGSTS.E [R252+0x2be00], [R4.64], P4 ;  /* 0x2be0000004fc7fae */ /* 0x0003e2000a12184a */
[----:B----4-:R-:W-:-:S03]  /*1d880*/  IMAD.WIDE R2, R251, 0x4, R216 ;  /* 0x00000004fb027825 */ /* 0x010fc600078e02d8 */
[----:B------:R-:W4:Y:S04]  /*1d890*/  LDL.LU.64 R216, [R1+0xc28] ;  /* 0x000c280001d87983 */ /* 0x000f280000300a00 */
[----:B------:R-:W-:Y:S01]  /*1d8a0*/  STL [R1+0x638], R2 ;  /* 0x0006380201007387 */ /* 0x000fe20000100800 */
[----:B-1----:R-:W-:-:S03]  /*1d8b0*/  IMAD.WIDE R4, R251, 0x4, R246 ;  /* 0x00000004fb047825 */ /* 0x002fc600078e02f6 */
[----:B------:R2:W-:Y:S04]  /*1d8c0*/  STL [R1+0x634], R3 ;  /* 0x0006340301007387 */ /* 0x0005e80000100800 */
[----:B------:R-:W-:Y:S04]  /*1d8d0*/  STL [R1+0x658], R4 ;  /* 0x0006580401007387 */ /* 0x000fe80000100800 */
[----:B------:R1:W-:Y:S04]  /*1d8e0*/  STL [R1+0x654], R5 ;  /* 0x0006540501007387 */ /* 0x0003e80000100800 */
[----:B------:R-:W4:Y:S04]  /*1d8f0*/  LDL.LU.64 R246, [R1+0xc30] ;  /* 0x000c300001f67983 */ /* 0x000f280000300a00 */
[----:B------:R2:W-:Y:S04]  /*1d900*/  LDGSTS.E [R252+0x2c600], [R2.64], P4 ;  /* 0x2c60000002fc7fae */ /* 0x0005e8000a12184a */
[----:B------:R1:W-:Y:S01]  /*1d910*/  LDGSTS.E [R252+0x2ce00], [R4.64], P4 ;  /* 0x2ce0000004fc7fae */ /* 0x0003e2000a12184a */
[----:B--2---:R-:W-:-:S03]  /*1d920*/  IMAD.WIDE R2, R251, 0x4, R6 ;  /* 0x00000004fb027825 */ /* 0x004fc600078e0206 */
[----:B------:R-:W2:Y:S04]  /*1d930*/  LDL.LU.64 R6, [R1+0xc38] ;  /* 0x000c380001067983 */ /* 0x000ea80000300a00 */
[----:B------:R-:W-:Y:S04]  /*1d940*/  STL [R1+0x678], R2 ;  /* 0x0006780201007387 */ /* 0x000fe80000100800 */
[----:B------:R1:W-:Y:S04]  /*1d950*/  STL [R1+0x674], R3 ;  /* 0x0006740301007387 */ /* 0x0003e80000100800 */
[----:B------:R1:W-:Y:S02]  /*1d960*/  LDGSTS.E [R252+0x2d600], [R2.64], P4 ;  /* 0x2d60000002fc7fae */ /* 0x0003e4000a12184a */
[----:B-1----:R-:W-:-:S05]  /*1d970*/  IMAD.WIDE R4, R251, 0x4, R222 ;  /* 0x00000004fb047825 */ /* 0x002fca00078e02de */
[----:B------:R-:W-:Y:S04]  /*1d980*/  STL [R1+0x698], R4 ;  /* 0x0006980401007387 */ /* 0x000fe80000100800 */
[----:B------:R1:W-:Y:S04]  /*1d990*/  STL [R1+0x694], R5 ;  /* 0x0006940501007387 */ /* 0x0003e80000100800 */
[----:B------:R-:W2:Y:S04]  /*1d9a0*/  LDL.LU.64 R222, [R1+0xc40] ;  /* 0x000c400001de7983 */ /* 0x000ea80000300a00 */
[----:B------:R1:W-:Y:S01]  /*1d9b0*/  LDGSTS.E [R252+0x2de00], [R4.64], P4 ;  /* 0x2de0000004fc7fae */ /* 0x0003e2000a12184a */
[----:B------:R-:W-:-:S03]  /*1d9c0*/  IMAD.WIDE R2, R251, 0x4, R228 ;  /* 0x00000004fb027825 */ /* 0x000fc600078e02e4 */
[----:B------:R-:W2:Y:S04]  /*1d9d0*/  LDL.LU.64 R228, [R1+0xc48] ;  /* 0x000c480001e47983 */ /* 0x000ea80000300a00 */
[----:B------:R-:W-:Y:S01]  /*1d9e0*/  STL [R1+0x6b8], R2 ;  /* 0x0006b80201007387 */ /* 0x000fe20000100800 */
[----:B-1----:R-:W-:-:S03]  /*1d9f0*/  IMAD.WIDE R4, R251, 0x4, R234 ;  /* 0x00000004fb047825 */ /* 0x002fc600078e02ea */
[----:B------:R3:W-:Y:S04]  /*1da00*/  STL [R1+0x6b4], R3 ;  /* 0x0006b40301007387 */ /* 0x0007e80000100800 */
[----:B------:R-:W-:Y:S04]  /*1da10*/  STL [R1+0x6d8], R4 ;  /* 0x0006d80401007387 */ /* 0x000fe80000100800 */
[----:B------:R4:W-:Y:S04]  /*1da20*/  STL [R1+0x6d4], R5 ;  /* 0x0006d40501007387 */ /* 0x0009e80000100800 */
[----:B------:R-:W2:Y:S04]  /*1da30*/  LDL.LU.64 R234, [R1+0xc50] ;  /* 0x000c500001ea7983 */ /* 0x000ea80000300a00 */
[----:B------:R3:W-:Y:S04]  /*1da40*/  LDGSTS.E [R252+0x2e600], [R2.64], P4 ;  /* 0x2e60000002fc7fae */ /* 0x0007e8000a12184a */
[----:B------:R4:W-:Y:S01]  /*1da50*/  LDGSTS.E [R252+0x2ee00], [R4.64], P4 ;  /* 0x2ee0000004fc7fae */ /* 0x0009e2000a12184a */
[----:B---3--:R-:W-:-:S03]  /*1da60*/  IMAD.WIDE R2, R251, 0x4, R240 ;  /* 0x00000004fb027825 */ /* 0x008fc600078e02f0 */
[----:B------:R-:W3:Y:S04]  /*1da70*/  LDL.LU.64 R240, [R1+0xc58] ;  /* 0x000c580001f07983 */ /* 0x000ee80000300a00 */
[----:B------:R-:W-:Y:S04]  /*1da80*/  STL [R1+0x6f8], R2 ;  /* 0x0006f80201007387 */ /* 0x000fe80000100800 */
[----:B------:R1:W-:Y:S04]  /*1da90*/  STL [R1+0x6f4], R3 ;  /* 0x0006f40301007387 */ /* 0x0003e80000100800 */
[----:B------:R1:W-:Y:S01]  /*1daa0*/  LDGSTS.E [R252+0x2f600], [R2.64], P4 ;  /* 0x2f60000002fc7fae */ /* 0x0003e2000a12184a */
[----:B----4-:R-:W-:-:S05]  /*1dab0*/  IMAD.WIDE R4, R251, 0x4, R216 ;  /* 0x00000004fb047825 */ /* 0x010fca00078e02d8 */
        /* <DEDUP_REMOVED lines=17> */
[----:B------:R1:W-:Y:S01]  /*1dbd0*/  STL [R1+0x774], R3 ;  /* 0x0007740301007387 */ /* 0x0003e20000100800 */
[----:B--2---:R-:W-:-:S03]  /*1dbe0*/  IMAD.WIDE R4, R251, 0x4, R228 ;  /* 0x00000004fb047825 */ /* 0x004fc600078e02e4 */
[----:B------:R1:W-:Y:S04]  /*1dbf0*/  LDGSTS.E [R252+0x31600], [R2.64], P4 ;  /* 0x3160000002fc7fae */ /* 0x0003e8000a12184a */
[----:B------:R-:W-:Y:S04]  /*1dc00*/  STL [R1+0x798], R4 ;  /* 0x0007980401007387 */ /* 0x000fe80000100800 */
[----:B------:R3:W-:Y:S04]  /*1dc10*/  STL [R1+0x794], R5 ;  /* 0x0007940501007387 */ /* 0x0007e80000100800 */
        /* <DEDUP_REMOVED lines=9> */
[----:B------:R-:W3:Y:S04]  /*1dcb0*/  LDL.LU.64 R240, [R1+0xc90] ;  /* 0x000c900001f07983 */ /* 0x000ee80000300a00 */
[----:B------:R1:W-:Y:S04]  /*1dcc0*/  STL [R1+0x7d4], R5 ;  /* 0x0007d40501007387 */ /* 0x0003e80000100800 */
[----:B------:R1:W-:Y:S01]  /*1dcd0*/  LDGSTS.E [R252+0x32e00], [R4.64], P4 ;  /* 0x32e0000004fc7fae */ /* 0x0003e2000a12184a */
[----:B----4-:R-:W-:-:S03]  /*1dce0*/  IMAD.WIDE R2, R251, 0x4, R216 ;  /* 0x00000004fb027825 */ /* 0x010fc600078e02d8 */
[----:B------:R-:W4:Y:S04]  /*1dcf0*/  LDL.LU.64 R216, [R1+0xc98] ;  /* 0x000c980001d87983 */ /* 0x000f280000300a00 */
[----:B------:R-:W-:Y:S01]  /*1dd00*/  STL [R1+0x7f8], R2 ;  /* 0x0007f80201007387 */ /* 0x000fe20000100800 */
[----:B-1----:R-:W-:-:S03]  /*1dd10*/  IMAD.WIDE R4, R251, 0x4, R246 ;  /* 0x00000004fb047825 */ /* 0x002fc600078e02f6 */
[----:B------:R1:W-:Y:S04]  /*1dd20*/  STL [R1+0x7f4], R3 ;  /* 0x0007f40301007387 */ /* 0x0003e80000100800 */
[----:B------:R-:W-:Y:S04]  /*1dd30*/  STL [R1+0x818], R4 ;  /* 0x0008180401007387 */ /* 0x000fe80000100800 */
[----:B------:R-:W4:Y:S04]  /*1dd40*/  LDL.LU.64 R246, [R1+0xca0] ;  /* 0x000ca00001f67983 */ /* 0x000f280000300a00 */
[----:B------:R1:W-:Y:S04]  /*1dd50*/  LDGSTS.E [R252+0x33600], [R2.64], P4 ;  /* 0x3360000002fc7fae */ /* 0x0003e8000a12184a */
[----:B------:R1:W-:Y:S04]  /*1dd60*/  STL [R1+0x814], R5 ;  /* 0x0008140501007387 */ /* 0x0003e80000100800 */
[----:B------:R1:W-:Y:S02]  /*1dd70*/  LDGSTS.E [R252+0x33e00], [R4.64], P4 ;  /* 0x33e0000004fc7fae */ /* 0x0003e4000a12184a */
[----:B-1----:R-:W-:-:S02]  /*1dd80*/  IMAD.WIDE R2, R251, 0x4, R6 ;  /* 0x00000004fb027825 */ /* 0x002fc400078e0206 */
[----:B------:R-:W4:Y:S04]  /*1dd90*/  LDL.LU.64 R6, [R1+0xca8] ;  /* 0x000ca80001067983 */ /* 0x000f280000300a00 */
[----:B------:R-:W-:Y:S04]  /*1dda0*/  STL [R1+0x838], R2 ;  /* 0x0008380201007387 */ /* 0x000fe80000100800 */
[----:B------:R2:W-:Y:S04]  /*1ddb0*/  STL [R1+0x834], R3 ;  /* 0x0008340301007387 */ /* 0x0005e80000100800 */
[----:B------:R2:W-:Y:S01]  /*1ddc0*/  LDGSTS.E [R252+0x34600], [R2.64], P4 ;  /* 0x3460000002fc7fae */ /* 0x0005e2000a12184a */
[----:B------:R-:W-:-:S05]  /*1ddd0*/  IMAD.WIDE R4, R251, 0x4, R222 ;  /* 0x00000004fb047825 */ /* 0x000fca00078e02de */
[----:B------:R-:W-:Y:S04]  /*1dde0*/  STL [R1+0x858], R4 ;  /* 0x0008580401007387 */ /* 0x000fe80000100800 */
[----:B------:R1:W-:Y:S04]  /*1ddf0*/  STL [R1+0x854], R5 ;  /* 0x0008540501007387 */ /* 0x0003e80000100800 */
[----:B------:R-:W4:Y:S04]  /*1de00*/  LDL.LU.64 R222, [R1+0xcb0] ;  /* 0x000cb00001de7983 */ /* 0x000f280000300a00 */
[----:B------:R1:W-:Y:S01]  /*1de10*/  LDGSTS.E [R252+0x34e00], [R4.64], P4 ;  /* 0x34e0000004fc7fae */ /* 0x0003e2000a12184a */
[----:B--2---:R-:W-:-:S03]  /*1de20*/  IMAD.WIDE R2, R251, 0x4, R228 ;  /* 0x00000004fb027825 */ /* 0x004fc600078e02e4 */
[----:B------:R-:W2:Y:S04]  /*1de30*/  LDL.LU.64 R228, [R1+0xcb8] ;  /* 0x000cb80001e47983 */ /* 0x000ea80000300a00 */
[----:B------:R-:W-:Y:S01]  /*1de40*/  STL [R1+0x878], R2 ;  /* 0x0008780201007387 */ /* 0x000fe20000100800 */
[----:B-1----:R-:W-:-:S03]  /*1de50*/  IMAD.WIDE R4, R251, 0x4, R234 ;  /* 0x00000004fb047825 */ /* 0x002fc600078e02ea */
[----:B------:R3:W-:Y:S04]  /*1de60*/  STL [R1+0x874], R3 ;  /* 0x0008740301007387 */ /* 0x0007e80000100800 */
[----:B------:R-:W-:Y:S04]  /*1de70*/  STL [R1+0x898], R4 ;  /* 0x0008980401007387 */ /* 0x000fe80000100800 */
[----:B------:R4:W-:Y:S04]  /*1de80*/  STL [R1+0x894], R5 ;  /* 0x0008940501007387 */ /* 0x0009e80000100800 */
[----:B------:R3:W-:Y:S04]  /*1de90*/  LDGSTS.E [R252+0x35600], [R2.64], P4 ;  /* 0x3560000002fc7fae */ /* 0x0007e8000a12184a */
[----:B------:R-:W2:Y:S04]  /*1dea0*/  LDL.LU.64 R234, [R1+0xcc0] ;  /* 0x000cc00001ea7983 */ /* 0x000ea80000300a00 */
[----:B------:R4:W-:Y:S01]  /*1deb0*/  LDGSTS.E [R252+0x35e00], [R4.64], P4 ;  /* 0x35e0000004fc7fae */ /* 0x0009e2000a12184a */
[----:B---3--:R-:W-:-:S03]  /*1dec0*/  IMAD.WIDE R2, R251, 0x4, R240 ;  /* 0x00000004fb027825 */ /* 0x008fc600078e02f0 */
[----:B------:R-:W2:Y:S04]  /*1ded0*/  LDL.LU.64 R240, [R1+0xcc8] ;  /* 0x000cc80001f07983 */ /* 0x000ea80000300a00 */
[----:B------:R-:W-:Y:S04]  /*1dee0*/  STL [R1+0x8b8], R2 ;  /* 0x0008b80201007387 */ /* 0x000fe80000100800 */
[----:B------:R1:W-:Y:S04]  /*1def0*/  STL [R1+0x8b4], R3 ;  /* 0x0008b40301007387 */ /* 0x0003e80000100800 */
[----:B------:R1:W-:Y:S01]  /*1df00*/  LDGSTS.E [R252+0x36600], [R2.64], P4 ;  /* 0x3660000002fc7fae */ /* 0x0003e2000a12184a */
[----:B----4-:R-:W-:-:S05]  /*1df10*/  IMAD.WIDE R4, R251, 0x4, R216 ;  /* 0x00000004fb047825 */ /* 0x010fca00078e02d8 */
[----:B------:R-:W-:Y:S04]  /*1df20*/  STL [R1+0x8d8], R4 ;  /* 0x0008d80401007387 */ /* 0x000fe80000100800 */
[----:B------:R4:W-:Y:S04]  /*1df30*/  STL [R1+0x8d4], R5 ;  /* 0x0008d40501007387 */ /* 0x0009e80000100800 */
[----:B------:R-:W3:Y:S04]  /*1df40*/  LDL.LU.64 R210, [R1+0xcd0] ;  /* 0x000cd00001d27983 */ /* 0x000ee80000300a00 */
[----:B------:R4:W-:Y:S01]  /*1df50*/  LDGSTS.E [R252+0x36e00], [R4.64], P4 ;  /* 0x36e0000004fc7fae */ /* 0x0009e2000a12184a */
[----:B-1----:R-:W-:-:S03]  /*1df60*/  IMAD.WIDE R2, R251, 0x4, R246 ;  /* 0x00000004fb027825 */ /* 0x002fc600078e02f6 */
        /* <DEDUP_REMOVED lines=8> */
[----:B------:R-:W4:Y:S04]  /*1dff0*/  LDL.LU.64 R216, [R1+0xce8] ;  /* 0x000ce80001d87983 */ /* 0x000f280000300a00 */
[----:B------:R2:W-:Y:S01]  /*1e000*/  LDGSTS.E [R252+0x37e00], [R4.64], P4 ;  /* 0x37e0000004fc7fae */ /* 0x0005e2000a12184a */
[----:B-1----:R-:W-:-:S05]  /*1e010*/  IMAD.WIDE R2, R251, 0x4, R222 ;  /* 0x00000004fb027825 */ /* 0x002fca00078e02de */
[----:B------:R-:W-:Y:S04]  /*1e020*/  STL [R1+0x938], R2 ;  /* 0x0009380201007387 */ /* 0x000fe80000100800 */
[----:B------:R1:W-:Y:S04]  /*1e030*/  STL [R1+0x934], R3 ;  /* 0x0009340301007387 */ /* 0x0003e80000100800 */
[----:B------:R1:W-:Y:S01]  /*1e040*/  LDGSTS.E [R252+0x38600], [R2.64], P4 ;  /* 0x3860000002fc7fae */ /* 0x0003e2000a12184a */
[----:B--2---:R-:W-:-:S05]  /*1e050*/  IMAD.WIDE R4, R251, 0x4, R228 ;  /* 0x00000004fb047825 */ /* 0x004fca00078e02e4 */
[----:B------:R-:W-:Y:S04]  /*1e060*/  STL [R1+0x958], R4 ;  /* 0x0009580401007387 */ /* 0x000fe80000100800 */
[----:B------:R-:W2:Y:S04]  /*1e070*/  LDL.LU.64 R222, [R1+0xcf0] ;  /* 0x000cf00001de7983 */ /* 0x000ea80000300a00 */
[----:B------:R-:W2:Y:S04]  /*1e080*/  LDL.LU.64 R228, [R1+0xd00] ;  /* 0x000d000001e47983 */ /* 0x000ea80000300a00 */
[----:B------:R1:W-:Y:S04]  /*1e090*/  LDGSTS.E [R252+0x38e00], [R4.64], P4 ;  /* 0x38e0000004fc7fae */ /* 0x0003e8000a12184a */
[----:B------:R1:W-:Y:S02]  /*1e0a0*/  STL [R1+0x954], R5 ;  /* 0x0009540501007387 */ /* 0x0003e40000100800 */
[----:B-1----:R-:W-:-:S05]  /*1e0b0*/  IMAD.WIDE R2, R251, 0x4, R234 ;  /* 0x00000004fb027825 */ /* 0x002fca00078e02ea */
[----:B------:R-:W-:Y:S01]  /*1e0c0*/  STL [R1+0x978], R2 ;  /* 0x0009780201007387 */ /* 0x000fe20000100800 */
[----:B------:R-:W-:-:S03]  /*1e0d0*/  IMAD.WIDE R4, R251, 0x4, R240 ;  /* 0x00000004fb047825 */ /* 0x000fc600078e02f0 */
[----:B------:R3:W-:Y:S04]  /*1e0e0*/  STL [R1+0x974], R3 ;  /* 0x0009740301007387 */ /* 0x0007e80000100800 */
[----:B------:R-:W-:Y:S04]  /*1e0f0*/  STL [R1+0x998], R4 ;  /* 0x0009980401007387 */ /* 0x000fe80000100800 */
[----:B------:R-:W2:Y:S04]  /*1e100*/  LDL.LU.64 R234, [R1+0xd08] ;  /* 0x000d080001ea7983 */ /* 0x000ea80000300a00 */
[----:B------:R-:W2:Y:S04]  /*1e110*/  LDL.LU.64 R240, [R1+0xd10] ;  /* 0x000d100001f07983 */ /* 0x000ea80000300a00 */
[----:B------:R3:W-:Y:S04]  /*1e120*/  LDGSTS.E [R252+0x39600], [R2.64], P4 ;  /* 0x3960000002fc7fae */ /* 0x0007e8000a12184a */
[----:B------:R1:W-:Y:S04]  /*1e130*/  LDGSTS.E [R252+0x39e00], [R4.64], P4 ;  /* 0x39e0000004fc7fae */ /* 0x0003e8000a12184a */
[----:B------:R1:W-:Y:S01]  /*1e140*/  STL [R1+0x994], R5 ;  /* 0x0009940501007387 */ /* 0x0003e20000100800 */
[----:B---3--:R-:W-:-:S05]  /*1e150*/  IMAD.WIDE R2, R251, 0x4, R210 ;  /* 0x00000004fb027825 */ /* 0x008fca00078e02d2 */
[----:B------:R-:W-:Y:S01]  /*1e160*/  STL [R1+0x9b8], R2 ;  /* 0x0009b80201007387 */ /* 0x000fe20000100800 */
[----:B-1----:R-:W-:-:S03]  /*1e170*/  IMAD.WIDE R4, R251, 0x4, R246 ;  /* 0x00000004fb047825 */ /* 0x002fc600078e02f6 */
[----:B------:R4:W-:Y:S04]  /*1e180*/  STL [R1+0x9b4], R3 ;  /* 0x0009b40301007387 */ /* 0x0009e80000100800 */
[----:B------:R-:W-:Y:S04]  /*1e190*/  STL [R1+0x9d8], R4 ;  /* 0x0009d80401007387 */ /* 0x000fe80000100800 */
[----:B------:R1:W-:Y:S04]  /*1e1a0*/  STL [R1+0x9d4], R5 ;  /* 0x0009d40501007387 */ /* 0x0003e80000100800 */
[----:B------:R-:W3:Y:S04]  /*1e1b0*/  LDL.LU.64 R246, [R1+0xd18] ;  /* 0x000d180001f67983 */ /* 0x000ee80000300a00 */
[----:B------:R4:W-:Y:S04]  /*1e1c0*/  LDGSTS.E [R252+0x3a600], [R2.64], P4 ;  /* 0x3a60000002fc7fae */ /* 0x0009e8000a12184a */
[----:B------:R1:W-:Y:S01]  /*1e1d0*/  LDGSTS.E [R252+0x3ae00], [R4.64], P4 ;  /* 0x3ae0000004fc7fae */ /* 0x0003e2000a12184a */
[----:B----4-:R-:W-:-:S03]  /*1e1e0*/  IMAD.WIDE R2, R251, 0x4, R6 ;  /* 0x00000004fb027825 */ /* 0x010fc600078e0206 */
[----:B------:R-:W4:Y:S01]  /*1e1f0*/  LDL.LU.64 R6, [R1+0xd20] ;  /* 0x000d200001067983 */ /* 0x000f220000300a00 */
[----:B-1----:R-:W-:-:S03]  /*1e200*/  IMAD.WIDE R4, R251, 0x4, R216 ;  /* 0x00000004fb047825 */ /* 0x002fc600078e02d8 */
[----:B------:R-:W-:Y:S04]  /*1e210*/  STL [R1+0x9f8], R2 ;  /* 0x0009f80201007387 */ /* 0x000fe80000100800 */
[----:B------:R2:W-:Y:S04]  /*1e220*/  STL [R1+0x9f4], R3 ;  /* 0x0009f40301007387 */ /* 0x0005e80000100800 */
[----:B------:R-:W-:Y:S04]  /*1e230*/  STL [R1+0xa18], R4 ;  /* 0x000a180401007387 */ /* 0x000fe80000100800 */
[----:B------:R1:W-:Y:S04]  /*1e240*/  STL [R1+0xa14], R5 ;  /* 0x000a140501007387 */ /* 0x0003e80000100800 */
[----:B------:R-:W4:Y:S04]  /*1e250*/  LDL.LU.64 R210, [R1+0xd28] ;  /* 0x000d280001d27983 */ /* 0x000f280000300a00 */
[----:B------:R-:W4:Y:S04]  /*1e260*/  LDL.LU.64 R216, [R1+0xd30] ;  /* 0x000d300001d87983 */ /* 0x000f280000300a00 */
[----:B------:R2:W-:Y:S04]  /*1e270*/  LDGSTS.E [R252+0x3b600], [R2.64], P4 ;  /* 0x3b60000002fc7fae */ /* 0x0005e8000a12184a */
[----:B------:R1:W-:Y:S01]  /*1e280*/  LDGSTS.E [R252+0x3be00], [R4.64], P4 ;  /* 0x3be0000004fc7fae */ /* 0x0003e2000a12184a */
[----:B--2---:R-:W-:-:S04]  /*1e290*/  IMAD.WIDE R2, R251, 0x4, R222 ;  /* 0x00000004fb027825 */ /* 0x004fc800078e02de */
[C---:B-1----:R-:W-:Y:S01]  /*1e2a0*/  IMAD.WIDE R4, R251.reuse, 0x4, R228 ;  /* 0x00000004fb047825 */ /* 0x042fe200078e02e4 */
[----:B------:R-:W-:Y:S04]  /*1e2b0*/  STL [R1+0xa38], R2 ;  /* 0x000a380201007387 */ /* 0x000fe80000100800 */
[----:B------:R1:W-:Y:S04]  /*1e2c0*/  LDGSTS.E [R252+0x3c600], [R2.64], P4 ;  /* 0x3c60000002fc7fae */ /* 0x0003e8000a12184a */
[----:B------:R1:W-:Y:S04]  /*1e2d0*/  STL [R1+0xa34], R3 ;  /* 0x000a340301007387 */ /* 0x0003e80000100800 */
[----:B------:R-:W-:Y:S04]  /*1e2e0*/  STL [R1+0xa58], R4 ;  /* 0x000a580401007387 */ /* 0x000fe80000100800 */
[----:B------:R2:W-:Y:S04]  /*1e2f0*/  STL [R1+0xa54], R5 ;  /* 0x000a540501007387 */ /* 0x0005e80000100800 */
[----:B------:R2:W-:Y:S01]  /*1e300*/  LDGSTS.E [R252+0x3ce00], [R4.64], P4 ;  /* 0x3ce0000004fc7fae */ /* 0x0005e2000a12184a */
[----:B-1----:R-:W-:-:S05]  /*1e310*/  IMAD.WIDE R2, R251, 0x4, R234 ;  /* 0x00000004fb027825 */ /* 0x002fca00078e02ea */
[----:B------:R-:W-:Y:S04]  /*1e320*/  STL [R1+0xa78], R2 ;  /* 0x000a780201007387 */ /* 0x000fe80000100800 */
[----:B------:R-:W4:Y:S01]  /*1e330*/  LDL.LU.64 R222, [R1+0xe28] ;  /* 0x000e280001de7983 */ /* 0x000f220000300a00 */
[----:B--2---:R-:W-:-:S03]  /*1e340*/  IMAD.WIDE R4, R251, 0x4, R240 ;  /* 0x00000004fb047825 */ /* 0x004fc600078e02f0 */
[----:B------:R3:W-:Y:S04]  /*1e350*/  STL [R1+0xa74], R3 ;  /* 0x000a740301007387 */ /* 0x0007e80000100800 */
[----:B------:R-:W2:Y:S04]  /*1e360*/  LDL.LU.64 R228, [R1+0xe30] ;  /* 0x000e300001e47983 */ /* 0x000ea80000300a00 */
[----:B------:R-:W-:Y:S04]  /*1e370*/  STL [R1+0xa98], R4 ;  /* 0x000a980401007387 */ /* 0x000fe80000100800 */
[----:B------:R-:W2:Y:S04]  /*1e380*/  LDL.LU.64 R234, [R1+0xe18] ;  /* 0x000e180001ea7983 */ /* 0x000ea80000300a00 */
[----:B------:R4:W-:Y:S04]  /*1e390*/  STL [R1+0xa94], R5 ;  /* 0x000a940501007387 */ /* 0x0009e80000100800 */
[----:B------:R-:W2:Y:S04]  /*1e3a0*/  LDL.LU.64 R192, [R1+0xe20] ;  /* 0x000e200001c07983 */ /* 0x000ea80000300a00 */
[----:B------:R-:W2:Y:S04]  /*1e3b0*/  LDL.LU.64 R240, [R1+0xe08] ;  /* 0x000e080001f07983 */ /* 0x000ea80000300a00 */
[----:B------:R3:W-:Y:S04]  /*1e3c0*/  LDGSTS.E [R252+0x3d600], [R2.64], P4 ;  /* 0x3d60000002fc7fae */ /* 0x0007e8000a12184a */
[----:B------:R4:W-:Y:S01]  /*1e3d0*/  LDGSTS.E [R252+0x3de00], [R4.64], P4 ;  /* 0x3de0000004fc7fae */ /* 0x0009e2000a12184a */
[----:B---3--:R-:W-:-:S05]  /*1e3e0*/  IMAD.WIDE R2, R251, 0x4, R246 ;  /* 0x00000004fb027825 */ /* 0x008fca00078e02f6 */
[----:B------:R-:W-:Y:S04]  /*1e3f0*/  STL [R1+0xab8], R2 ;  /* 0x000ab80201007387 */ /* 0x000fe80000100800 */
[----:B------:R1:W-:Y:S04]  /*1e400*/  STL [R1+0xab4], R3 ;  /* 0x000ab40301007387 */ /* 0x0003e80000100800 */
[----:B------:R-:W3:Y:S04]  /*1e410*/  LDL.LU.64 R246, [R1+0xe10] ;  /* 0x000e100001f67983 */ /* 0x000ee80000300a00 */
[----:B------:R-:W3:Y:S04]  /*1e420*/  LDL.LU.64 R198, [R1+0xdf8] ;  /* 0x000df80001c67983 */ /* 0x000ee80000300a00 */
[----:B------:R1:W-:Y:S01]  /*1e430*/  LDGSTS.E [R252+0x3e600], [R2.64], P4 ;  /* 0x3e60000002fc7fae */ /* 0x0003e2000a12184a */
[----:B----4-:R-:W-:-:S05]  /*1e440*/  IMAD.WIDE R4, R251, 0x4, R6 ;  /* 0x00000004fb047825 */ /* 0x010fca00078e0206 */
[----:B------:R-:W-:Y:S04]  /*1e450*/  STL [R1+0xad8], R4 ;  /* 0x000ad80401007387 */ /* 0x000fe80000100800 */
[----:B------:R4:W-:Y:S04]  /*1e460*/  STL [R1+0xad4], R5 ;  /* 0x000ad40501007387 */ /* 0x0009e80000100800 */
[----:B------:R-:W3:Y:S04]  /*1e470*/  LDL.LU.64 R6, [R1+0xe00] ;  /* 0x000e000001067983 */ /* 0x000ee80000300a00 */
[----:B------:R-:W3:Y:S01]  /*1e480*/  LDL.LU.64 R204, [R1+0xde8] ;  /* 0x000de80001cc7983 */ /* 0x000ee20000300a00 */
[----:B-1----:R-:W-:-:S03]  /*1e490*/  IMAD.WIDE R2, R251, 0x4, R210 ;  /* 0x00000004fb027825 */ /* 0x002fc600078e02d2 */
[----:B------:R4:W-:Y:S04]  /*1e4a0*/  LDGSTS.E [R252+0x3ee00], [R4.64], P4 ;  /* 0x3ee0000004fc7fae */ /* 0x0009e8000a12184a */
[----:B------:R-:W-:Y:S04]  /*1e4b0*/  STL [R1+0xaf8], R2 ;  /* 0x000af80201007387 */ /* 0x000fe80000100800 */
[----:B------:R-:W3:Y:S01]  /*1e4c0*/  LDL.LU.64 R210, [R1+0xdf0] ;  /* 0x000df00001d27983 */ /* 0x000ee20000300a00 */
[----:B----4-:R-:W-:-:S03]  /*1e4d0*/  IMAD.WIDE R4, R251, 0x4, R216 ;  /* 0x00000004fb047825 */ /* 0x010fc600078e02d8 */
[----:B------:R-:W-:Y:S04]  /*1e4e0*/  STL [R1+0xaf4], R3 ;  /* 0x000af40301007387 */ /* 0x000fe80000100800 */
[----:B------:R-:W-:Y:S04]  /*1e4f0*/  STL [R1+0xb18], R4 ;  /* 0x000b180401007387 */ /* 0x000fe80000100800 */
[----:B------:R-:W4:Y:S04]  /*1e500*/  LDL.LU.64 R216, [R1+0xdd8] ;  /* 0x000dd80001d87983 */ /* 0x000f280000300a00 */
[----:B------:R-:W-:Y:S04]  /*1e510*/  STL [R1+0xb14], R5 ;  /* 0x000b140501007387 */ /* 0x000fe80000100800 */
[----:B------:R1:W-:Y:S04]  /*1e520*/  LDGSTS.E [R252+0x3f600], [R2.64], P4 ;  /* 0x3f60000002fc7fae */ /* 0x0003e8000a12184a */
[----:B------:R1:W-:Y:S04]  /*1e530*/  LDGSTS.E [R252+0x3fe00], [R4.64], P4 ;  /* 0x3fe0000004fc7fae */ /* 0x0003e8000a12184a */
[----:B------:R-:W0:Y:S04]  /*1e540*/  LDGDEPBAR ;  /* 0x00000000000079af */ /* 0x000e280000000000 */
[----:B------:R1:W-:Y:S01]  /*1e550*/  STL [R1+0x310], R222 ;  /* 0x000310de01007387 */ /* 0x0003e20000100800 */
[----:B------:R-:W-:-:S03]  /*1e560*/  IMAD.MOV.U32 R0, RZ, RZ, R223 ;  /* 0x000000ffff007224 */ /* 0x000fc600078e00df */
[----:B-1----:R-:W4:Y:S04]  /*1e570*/  LDL.LU.64 R222, [R1+0xde0] ;  /* 0x000de00001de7983 */ /* 0x002f280000300a00 */
[----:B------:R1:W-:Y:S04]  /*1e580*/  STL [R1+0x30c], R0 ;  /* 0x00030c0001007387 */ /* 0x0003e80000100800 */
[----:B--2---:R2:W-:Y:S01]  /*1e590*/  STL [R1+0x320], R228 ;  /* 0x000320e401007387 */ /* 0x0045e20000100800 */
[----:B-1----:R-:W-:-:S03]  /*1e5a0*/  IMAD.MOV.U32 R0, RZ, RZ, R229 ;  /* 0x000000ffff007224 */ /* 0x002fc600078e00e5 */
[----:B------:R-:W-:Y:S04]  /*1e5b0*/  STL [R1+0x330], R234 ;  /* 0x000330ea01007387 */ /* 0x000fe80000100800 */
[----:B------:R1:W-:Y:S04]  /*1e5c0*/  STL [R1+0x31c], R0 ;  /* 0x00031c0001007387 */ /* 0x0003e80000100800 */
[----:B--2---:R-:W4:Y:S01]  /*1e5d0*/  LDL.LU.64 R228, [R1+0xdc8] ;  /* 0x000dc80001e47983 */ /* 0x004f220000300a00 */
[----:B-1----:R-:W-:-:S03]  /*1e5e0*/  IMAD.MOV.U32 R0, RZ, RZ, R235 ;  /* 0x000000ffff007224 */ /* 0x002fc600078e00eb */
[----:B------:R-:W-:Y:S04]  /*1e5f0*/  STL [R1+0x340], R192 ;  /* 0x000340c001007387 */ /* 0x000fe80000100800 */
[----:B------:R1:W-:Y:S04]  /*1e600*/  STL [R1+0x32c], R0 ;  /* 0x00032c0001007387 */ /* 0x0003e80000100800 */
[----:B------:R-:W4:Y:S01]  /*1e610*/  LDL.LU.64 R234, [R1+0xdd0] ;  /* 0x000dd00001ea7983 */ /* 0x000f220000300a00 */
[----:B-1----:R-:W-:-:S03]  /*1e620*/  IMAD.MOV.U32 R0, RZ, RZ, R193 ;  /* 0x000000ffff007224 */ /* 0x002fc600078e00c1 */
[----:B------:R-:W-:Y:S04]  /*1e630*/  STL [R1+0x350], R240 ;  /* 0x000350f001007387 */ /* 0x000fe80000100800 */
[----:B------:R1:W-:Y:S02]  /*1e640*/  STL [R1+0x33c], R0 ;  /* 0x00033c0001007387 */ /* 0x0003e40000100800 */
[----:B-1----:R-:W-:Y:S02]  /*1e650*/  IMAD.MOV.U32 R0, RZ, RZ, R241 ;  /* 0x000000ffff007224 */ /* 0x002fe400078e00f1 */
[----:B------:R-:W4:Y:S04]  /*1e660*/  LDL.LU.64 R240, [R1+0xdb8] ;  /* 0x000db80001f07983 */ /* 0x000f280000300a00 */
[----:B------:R3:W-:Y:S02]  /*1e670*/  STL [R1+0x34c], R0 ;  /* 0x00034c0001007387 */ /* 0x0007e40000100800 */
[----:B---3--:R-:W-:-:S02]  /*1e680*/  IMAD.MOV.U32 R0, RZ, RZ, R247 ;  /* 0x000000ffff007224 */ /* 0x008fc400078e00f7 */
[----:B------:R1:W-:Y:S04]  /*1e690*/  STL [R1+0x360], R246 ;  /* 0x000360f601007387 */ /* 0x0003e80000100800 */
[----:B------:R-:W-:Y:S04]  /*1e6a0*/  STL [R1+0x370], R198 ;  /* 0x000370c601007387 */ /* 0x000fe80000100800 */
[----:B------:R3:W-:Y:S04]  /*1e6b0*/  STL [R1+0x35c], R0 ;  /* 0x00035c0001007387 */ /* 0x0007e80000100800 */
[----:B-1----:R-:W2:Y:S01]  /*1e6c0*/  LDL.LU.64 R246, [R1+0xdc0] ;  /* 0x000dc00001f67983 */ /* 0x002ea20000300a00 */
[----:B---3--:R-:W-:-:S03]  /*1e6d0*/  IMAD.MOV.U32 R0, RZ, RZ, R199 ;  /* 0x000000ffff007224 */ /* 0x008fc600078e00c7 */
[----:B------:R-:W-:Y:S04]  /*1e6e0*/  STL [R1+0x380], R6 ;  /* 0x0003800601007387 */ /* 0x000fe80000100800 */
[----:B------:R1:W-:Y:S02]  /*1e6f0*/  STL [R1+0x36c], R0 ;  /* 0x00036c0001007387 */ /* 0x0003e40000100800 */
[----:B-1----:R-:W-:Y:S02]  /*1e700*/  IMAD.MOV.U32 R0, RZ, RZ, R7 ;  /* 0x000000ffff007224 */ /* 0x002fe400078e0007 */
[----:B------:R-:W3:Y:S04]  /*1e710*/  LDL.LU.64 R6, [R1+0xda8] ;  /* 0x000da80001067983 */ /* 0x000ee80000300a00 */
[----:B------:R1:W-:Y:S04]  /*1e720*/  STL [R1+0x37c], R0 ;  /* 0x00037c0001007387 */ /* 0x0003e80000100800 */
[----:B------:R-:W-:Y:S04]  /*1e730*/  STL [R1+0x390], R204 ;  /* 0x000390cc01007387 */ /* 0x000fe80000100800 */
[----:B------:R-:W3:Y:S01]  /*1e740*/  LDL.LU.64 R168, [R1+0xdb0] ;  /* 0x000db00001a87983 */ /* 0x000ee20000300a00 */
[----:B-1----:R-:W-:-:S05]  /*1e750*/  MOV R0, R205 ;  /* 0x000000cd00007202 */ /* 0x002fca0000000f00 */
[----:B------:R1:W-:Y:S04]  /*1e760*/  STL [R1+0x38c], R0 ;  /* 0x00038c0001007387 */ /* 0x0003e80000100800 */
[----:B------:R-:W-:Y:S04]  /*1e770*/  STL [R1+0x3a0], R210 ;  /* 0x0003a0d201007387 */ /* 0x000fe80000100800 */
[----:B------:R-:W3:Y:S01]  /*1e780*/  LDL.LU.64 R174, [R1+0xd98] ;  /* 0x000d980001ae7983 */ /* 0x000ee20000300a00 */
[----:B-1----:R-:W-:-:S03]  /*1e790*/  IMAD.MOV.U32 R0, RZ, RZ, R211 ;  /* 0x000000ffff007224 */ /* 0x002fc600078e00d3 */
[----:B------:R-:W3:Y:S04]  /*1e7a0*/  LDL.LU.64 R180, [R1+0xda0] ;  /* 0x000da00001b47983 */ /* 0x000ee80000300a00 */
[----:B------:R1:W-:Y:S04]  /*1e7b0*/  STL [R1+0x39c], R0 ;  /* 0x00039c0001007387 */ /* 0x0003e80000100800 */
[----:B----4-:R-:W-:Y:S04]  /*1e7c0*/  STL [R1+0x3b0], R216 ;  /* 0x0003b0d801007387 */ /* 0x010fe80000100800 */
[----:B------:R-:W3:Y:S01]  /*1e7d0*/  LDL.LU.64 R186, [R1+0xd88] ;  /* 0x000d880001ba7983 */ /* 0x000ee20000300a00 */
[----:B-1----:R-:W-:-:S03]  /*1e7e0*/  IMAD.MOV.U32 R0, RZ, RZ, R217 ;  /* 0x000000ffff007224 */ /* 0x002fc600078e00d9 */
[----:B------:R-:W3:Y:S04]  /*1e7f0*/  LDL.LU.64 R192, [R1+0xd90] ;  /* 0x000d900001c07983 */ /* 0x000ee80000300a00 */
[----:B------:R1:W-:Y:S04]  /*1e800*/  STL [R1+0x3ac], R0 ;  /* 0x0003ac0001007387 */ /* 0x0003e80000100800 */
[----:B------:R-:W-:Y:S04]  /*1e810*/  STL [R1+0x3c0], R222 ;  /* 0x0003c0de01007387 */ /* 0x000fe80000100800 */
[----:B------:R-:W3:Y:S01]  /*1e820*/  LDL.LU.64 R198, [R1+0xd78] ;  /* 0x000d780001c67983 */ /* 0x000ee20000300a00 */
[----:B-1----:R-:W-:-:S03]  /*1e830*/  IMAD.MOV.U32 R0, RZ, RZ, R223 ;  /* 0x000000ffff007224 */ /* 0x002fc600078e00df */
[----:B------:R-:W3:Y:S04]  /*1e840*/  LDL.LU.64 R204, [R1+0xd80] ;  /* 0x000d800001cc7983 */ /* 0x000ee80000300a00 */
[----:B------:R1:W-:Y:S02]  /*1e850*/  STL [R1+0x3bc], R0 ;  /* 0x0003bc0001007387 */ /* 0x0003e40000100800 */
[----:B-1----:R-:W-:Y:S02]  /*1e860*/  IMAD.MOV.U32 R0, RZ, RZ, R229 ;  /* 0x000000ffff007224 */ /* 0x002fe400078e00e5 */
[----:B------:R-:W-:Y:S04]  /*1e870*/  STL [R1+0x3d0], R228 ;  /* 0x0003d0e401007387 */ /* 0x000fe80000100800 */
[----:B------:R-:W3:Y:S04]  /*1e880*/  LDL.LU.64 R210, [R1+0xd68] ;  /* 0x000d680001d27983 */ /* 0x000ee80000300a00 */
[----:B------:R1:W-:Y:S04]  /*1e890*/  STL [R1+0x3cc], R0 ;  /* 0x0003cc0001007387 */ /* 0x0003e80000100800 */
[----:B------:R-:W-:Y:S04]  /*1e8a0*/  STL [R1+0x3e0], R234 ;  /* 0x0003e0ea01007387 */ /* 0x000fe80000100800 */
[----:B------:R-:W3:Y:S01]  /*1e8b0*/  LDL.LU.64 R216, [R1+0xd70] ;  /* 0x000d700001d87983 */ /* 0x000ee20000300a00 */
[----:B-1----:R-:W-:-:S03]  /*1e8c0*/  IMAD.MOV.U32 R0, RZ, RZ, R235 ;  /* 0x000000ffff007224 */ /* 0x002fc600078e00eb */
[----:B------:R-:W3:Y:S04]  /*1e8d0*/  LDL.LU.64 R222, [R1+0xd60] ;  /* 0x000d600001de7983 */ /* 0x000ee80000300a00 */
[----:B------:R1:W-:Y:S04]  /*1e8e0*/  STL [R1+0x3dc], R0 ;  /* 0x0003dc0001007387 */ /* 0x0003e80000100800 */
[----:B------:R2:W-:Y:S04]  /*1e8f0*/  STL [R1+0x3f0], R240 ;  /* 0x0003f0f001007387 */ /* 0x0005e80000100800 */
[----:B------:R-:W3:Y:S01]  /*1e900*/  LDL.LU.64 R228, [R1+0xd38] ;  /* 0x000d380001e47983 */ /* 0x000ee20000300a00 */
[----:B-1----:R-:W-:-:S03]  /*1e910*/  IMAD.MOV.U32 R0, RZ, RZ, R241 ;  /* 0x000000ffff007224 */ /* 0x002fc600078e00f1 */
[----:B------:R-:W3:Y:S04]  /*1e920*/  LDL.LU.64 R234, [R1+0xd40] ;  /* 0x000d400001ea7983 */ /* 0x000ee80000300a00 */
[----:B------:R1:W-:Y:S04]  /*1e930*/  STL [R1+0x3ec], R0 ;  /* 0x0003ec0001007387 */ /* 0x0003e80000100800 */
[----:B--2---:R2:W-:Y:S04]  /*1e940*/  STL [R1+0x400], R246 ;  /* 0x000400f601007387 */ /* 0x0045e80000100800 */
[----:B------:R-:W4:Y:S01]  /*1e950*/  LDL.LU.64 R240, [R1+0xd48] ;  /* 0x000d480001f07983 */ /* 0x000f220000300a00 */
[----:B-1----:R-:W-:-:S03]  /*1e960*/  IMAD.MOV.U32 R0, RZ, RZ, R247 ;  /* 0x000000ffff007224 */ /* 0x002fc600078e00f7 */
[----:B--2---:R-:W2:Y:S04]  /*1e970*/  LDL.LU.64 R246, [R1+0xd50] ;  /* 0x000d500001f67983 */ /* 0x004ea80000300a00 */
[----:B------:R1:W-:Y:S04]  /*1e980*/  STL [R1+0x3fc], R0 ;  /* 0x0003fc0001007387 */ /* 0x0003e80000100800 */
[----:B---3--:R3:W-:Y:S01]  /*1e990*/  STL [R1+0x318], R6 ;  /* 0x0003180601007387 */ /* 0x0087e20000100800 */
[----:B-1----:R-:W-:-:S03]  /*1e9a0*/  IMAD.MOV.U32 R0, RZ, RZ, R7 ;  /* 0x000000ffff007224 */ /* 0x002fc600078e0007 */
[----:B---3--:R-:W3:Y:S04]  /*1e9b0*/  LDL.LU.64 R6, [R1+0xd58] ;  /* 0x000d580001067983 */ /* 0x008ee80000300a00 */
[----:B------:R1:W-:Y:S04]  /*1e9c0*/  STL [R1+0x314], R0 ;  /* 0x0003140001007387 */ /* 0x0003e80000100800 */
[----:B------:R-:W-:Y:S01]  /*1e9d0*/  STL [R1+0x328], R168 ;  /* 0x000328a801007387 */ /* 0x000fe20000100800 */
[----:B-1----:R-:W-:-:S03]  /*1e9e0*/  IMAD.MOV.U32 R0, RZ, RZ, R169 ;  /* 0x000000ffff007224 */ /* 0x002fc600078e00a9 */
        /* <DEDUP_REMOVED lines=17> */
[----:B-1----:R-:W-:-:S05]  /*1eb00*/  IMAD.MOV.U32 R0, RZ, RZ, R205 ;  /* 0x000000ffff007224 */ /* 0x002fca00078e00cd */
        /* <DEDUP_REMOVED lines=15> */
[----:B------:R-:W1:Y:S04]  /*1ec00*/  S2R R252, SR_TID.X ;  /* 0x0000000000fc7919 */ /* 0x000e680000002100 */
[----:B----4-:R-:W-:Y:S04]  /*1ec10*/  STL [R1+0x3e8], R240 ;  /* 0x0003e8f001007387 */ /* 0x010fe80000100800 */
[----:B------:R4:W-:Y:S04]  /*1ec20*/  STL [R1+0x3d4], R0 ;  /* 0x0003d40001007387 */ /* 0x0009e80000100800 */
[----:B--2---:R-:W-:Y:S01]  /*1ec30*/  STL [R1+0x3f8], R246 ;  /* 0x0003f8f601007387 */ /* 0x004fe20000100800 */
[----:B----4-:R-:W-:-:S05]  /*1ec40*/  MOV R0, R241 ;  /* 0x000000f100007202 */ /* 0x010fca0000000f00 */
[----:B------:R2:W-:Y:S02]  /*1ec50*/  STL [R1+0x3e4], R0 ;  /* 0x0003e40001007387 */ /* 0x0005e40000100800 */
[----:B--2---:R-:W-:-:S05]  /*1ec60*/  IMAD.MOV.U32 R0, RZ, RZ, R247 ;  /* 0x000000ffff007224 */ /* 0x004fca00078e00f7 */
[----:B------:R2:W-:Y:S04]  /*1ec70*/  STL [R1+0x3f4], R0 ;  /* 0x0003f40001007387 */ /* 0x0005e80000100800 */
[----:B---3--:R3:W-:Y:S01]  /*1ec80*/  STL [R1+0x408], R6 ;  /* 0x0004080601007387 */ /* 0x0087e20000100800 */
[----:B--2---:R-:W-:-:S05]  /*1ec90*/  IMAD.MOV.U32 R0, RZ, RZ, R7 ;  /* 0x000000ffff007224 */ /* 0x004fca00078e0007 */
[----:B------:R3:W-:Y:S01]  /*1eca0*/  STL [R1+0x404], R0 ;  /* 0x0004040001007387 */ /* 0x0007e20000100800 */
[----:B------:R-:W-:Y:S05]  /*1ecb0*/  @P0 BRA `(.L_x_0) ;  /* 0x00000b0000000947 */ /* 0x000fea0003800000 */
[----:B-1----:R1:W-:Y:S01]  /*1ecc0*/  STL [R1+0xe0], RZ ;  /* 0x0000e0ff01007387 */ /* 0x0023e20000100800 */
[----:B---3--:R-:W-:Y:S01]  /*1ecd0*/  IMAD.SHL.U32 R0, R252, 0x40, RZ ;  /* 0x00000040fc007824 */ /* 0x008fe200078e00ff */
[----:B------:R-:W-:Y:S01]  /*1ece0*/  CS2R R204, SRZ ;  /* 0x0000000000cc7805 */ /* 0x000fe2000001ff00 */
[----:B------:R-:W-:Y:S01]  /*1ecf0*/  CS2R R206, SRZ ;  /* 0x0000000000ce7805 */ /* 0x000fe2000001ff00 */
[----:B------:R1:W-:Y:S01]  /*1ed00*/  STL [R1+0xe4], RZ ;  /* 0x0000e4ff01007387 */ /* 0x0003e20000100800 */
[----:B------:R-:W-:Y:S01]  /*1ed10*/  CS2R R196, SRZ ;  /* 0x0000000000c47805 */ /* 0x000fe2000001ff00 */
[----:B------:R-:W-:Y:S01]  /*1ed20*/  LOP3.LUT R0, R0, 0x1800, RZ, 0xc0, !PT ;  /* 0x0000180000007812 */ /* 0x000fe200078ec0ff */
[----:B------:R-:W-:Y:S01]  /*1ed30*/  CS2R R198, SRZ ;  /* 0x0000000000c67805 */ /* 0x000fe2000001ff00 */
[----:B------:R1:W-:Y:S01]  /*1ed40*/  STL [R1+0xe8], RZ ;  /* 0x0000e8ff01007387 */ /* 0x0003e20000100800 */
[----:B------:R-:W-:Y:S01]  /*1ed50*/  CS2R R192, SRZ ;  /* 0x0000000000c07805 */ /* 0x000fe2000001ff00 */
[----:B------:R-:W-:Y:S01]  /*1ed60*/  CS2R R194, SRZ ;  /* 0x0000000000c27805 */ /* 0x000fe2000001ff00 */
        /* <DEDUP_REMOVED lines=103> */
[----:B------:R-:W-:-:S02]  /*1f3e0*/  CS2R R210, SRZ ;  /* 0x0000000000d27805 */ /* 0x000fc4000001ff00 */
[----:B------:R1:W-:Y:S04]  /*1f3f0*/  STL [R1+0x184], RZ ;  /* 0x000184ff01007387 */ /* 0x0003e80000100800 */
        /* <DEDUP_REMOVED lines=58> */
[----:B------:R1:W-:Y:S01]  /*1f7a0*/  STL [R1+0xc20], R0 ;  /* 0x000c200001007387 */ /* 0x0003e20000100800 */
[----:B------:R-:W-:Y:S05]  /*1f7b0*/  BRA `(.L_x_1) ;  /* 0x00015ce000007947 */ /* 0x000fea0003800000 */
.L_x_0:
[----:B-1----:R-:W-:Y:S01]  /*1f7c0*/  STL [R1+0xe0], RZ ;  /* 0x0000e0ff01007387 */ /* 0x002fe20000100800 */
[----:B---3--:R-:W-:Y:S01]  /*1f7d0*/  IMAD.MOV.U32 R0, RZ, RZ, 0x3f ;  /* 0x0000003fff007424 */ /* 0x008fe200078e00ff */
[C---:B------:R-:W-:Y:S01]  /*1f7e0*/  LOP3.LUT R2, R252.reuse, 0x7, RZ, 0xc0, !PT ;  /* 0x00000007fc027812 */ /* 0x040fe200078ec0ff */
[C---:B------:R-:W-:Y:S01]  /*1f7f0*/  IMAD.SHL.U32 R4, R252.reuse, 0x2, RZ ;  /* 0x00000002fc047824 */ /* 0x040fe200078e00ff */
[----:B------:R-:W-:Y:S01]  /*1f800*/  STL [R1+0xe4], RZ ;  /* 0x0000e4ff01007387 */ /* 0x000fe20000100800 */
[----:B------:R-:W-:Y:S01]  /*1f810*/  LOP3.LUT R6, R252, 0x3, RZ, 0xc0, !PT ;  /* 0x00000003fc067812 */ /* 0x000fe200078ec0ff */
[----:B------:R-:W-:Y:S01]  /*1f820*/  USHF.R.S32.HI UR8, URZ, 0x1f, UR5 ;  /* 0x0000001f3f087899 */ /* 0x000fe20008011405 */
[----:B------:R-:W-:Y:S01]  /*1f830*/  IADD3 R0, R0, c[0x0][0x180], RZ ;  /* 0x0000600000007a10 */ /* 0x000fe20007ffe0ff */
[----:B------:R-:W-:Y:S01]  /*1f840*/  STL [R1+0xe8], RZ ;  /* 0x0000e8ff01007387 */ /* 0x000fe20000100800 */
[----:B------:R-:W-:Y:S01]  /*1f850*/  LOP3.LUT R5, R252, 0x1c, RZ, 0xc0, !PT ;  /* 0x0000001cfc057812 */ /* 0x000fe200078ec0ff */
[----:B------:R-:W-:Y:S01]  /*1f860*/  CS2R R204, SRZ ;  /* 0x0000000000cc7805 */ /* 0x000fe2000001ff00 */
[----:B------:R-:W-:Y:S01]  /*1f870*/  SHF.R.S32.HI R3, RZ, 0x1f, R0 ;  /* 0x0000001fff037819 */ /* 0x000fe20000011400 */
[----:B------:R-:W-:Y:S01]  /*1f880*/  STL [R1+0xec], RZ ;  /* 0x0000ecff01007387 */ /* 0x000fe20000100800 */
[----:B------:R-:W-:Y:S01]  /*1f890*/  CS2R R206, SRZ ;  /* 0x0000000000ce7805 */ /* 0x000fe2000001ff00 */
[----:B------:R-:W-:Y:S01]  /*1f8a0*/  IMAD R12, R6, 0x120, R5 ;  /* 0x00000120060c7824 */ /* 0x000fe200078e0205 */
[----:B------:R-:W-:Y:S01]  /*1f8b0*/  LEA.HI R3, R3, R0, RZ, 0x6 ;  /* 0x0000000003037211 */ /* 0x000fe200078f30ff */
[----:B------:R-:W-:Y:S01]  /*1f8c0*/  STL [R1+0x100], RZ ;  /* 0x000100ff01007387 */ /* 0x000fe20000100800 */
[----:B------:R-:W-:Y:S01]  /*1f8d0*/  IMAD.SHL.U32 R0, R2, 0x10, RZ ;  /* 0x0000001002007824 */ /* 0x000fe200078e00ff */
[----:B------:R-:W-:Y:S01]  /*1f8e0*/  CS2R R196, SRZ ;  /* 0x0000000000c47805 */ /* 0x000fe2000001ff00 */
[----:B------:R-:W-:Y:S01]  /*1f8f0*/  SHF.R.S32.HI R3, RZ, 0x6, R3 ;  /* 0x00000006ff037819 */ /* 0x000fe20000011403 */
[----:B------:R-:W-:Y:S01]  /*1f900*/  STL [R1+0x104], RZ ;  /* 0x000104ff01007387 */ /* 0x000fe20000100800 */
[----:B------:R-:W-:Y:S01]  /*1f910*/  LOP3.LUT R14, R12, 0x20, RZ, 0x3c, !PT ;  /* 0x000000200c0e7812 */ /* 0x000fe200078e3cff */
[----:B------:R-:W-:Y:S01]  /*1f920*/  CS2R R198, SRZ ;  /* 0x0000000000c67805 */ /* 0x000fe2000001ff00 */
[----:B------:R-:W-:Y:S01]  /*1f930*/  LOP3.LUT R0, R0, 0x30, R4, 0x78, !PT ;  /* 0x0000003000007812 */ /* 0x000fe200078e7804 */
[----:B------:R-:W-:Y:S01]  /*1f940*/  STL [R1+0x108], RZ ;  /* 0x000108ff01007387 */ /* 0x000fe20000100800 */
[----:B------:R-:W-:Y:S01]  /*1f950*/  SHF.R.S32.HI R4, RZ, 0x1f, R251 ;  /* 0x0000001fff047819 */ /* 0x000fe200000114fb */
[----:B------:R-:W-:Y:S01]  /*1f960*/  CS2R R192, SRZ ;  /* 0x0000000000c07805 */ /* 0x000fe2000001ff00 */
[----:B------:R-:W-:Y:S01]  /*1f970*/  LOP3.LUT R13, R12, 0x40, RZ, 0x3c, !PT ;  /* 0x000000400c0d7812 */ /* 0x000fe200078e3cff */
[----:B------:R-:W-:Y:S01]  /*1f980*/  STL [R1+0x10c], RZ ;  /* 0x00010cff01007387 */ /* 0x000fe20000100800 */
[----:B------:R-:W-:Y:S01]  /*1f990*/  IMAD R2, R2, 0x100, R0 ;  /* 0x0000010002027824 */ /* 0x000fe200078e0200 */
[----:B------:R-:W-:Y:S01]  /*1f9a0*/  SHF.L.U64.HI R0, R251, 0x2, R4 ;  /* 0x00000002fb007819 */ /* 0x000fe20000010204 */
[----:B------:R-:W-:Y:S01]  /*1f9b0*/  IMAD.SHL.U32 R4, R252, 0x40, RZ ;  /* 0x00000040fc047824 */ /* 0x000fe200078e00ff */
[----:B------:R-:W-:Y:S01]  /*1f9c0*/  STL [R1+0x1d0], RZ ;  /* 0x0001d0ff01007387 */ /* 0x000fe20000100800 */
[----:B------:R-:W-:Y:S01]  /*1f9d0*/  CS2R R194, SRZ ;  /* 0x0000000000c27805 */ /* 0x000fe2000001ff00 */
[----:B------:R-:W-:Y:S01]  /*1f9e0*/  CS2R R32, SRZ ;  /* 0x0000000000207805 */ /* 0x000fe2000001ff00 */
[----:B------:R-:W-:Y:S01]  /*1f9f0*/  CS2R R34, SRZ ;  /* 0x0000000000227805 */ /* 0x000fe2000001ff00 */
[----:B------:R-:W-:Y:S01]  /*1fa00*/  STL [R1+0x1d4], RZ ;  /* 0x0001d4ff01007387 */ /* 0x000fe20000100800 */
[----:B------:R-:W-:Y:S01]  /*1fa10*/  LOP3.LUT R4, R4, 0x1800, RZ, 0xc0, !PT ;  /* 0x0000180004047812 */ /* 0x000fe200078ec0ff */
[----:B------:R-:W-:Y:S01]  /*1fa20*/  CS2R R96, SRZ ;  /* 0x0000000000607805 */ /* 0x000fe2000001ff00 */
[----:B------:R-:W-:Y:S01]  /*1fa30*/  CS2R R98, SRZ ;  /* 0x0000000000627805 */ /* 0x000fe2000001ff00 */
[----:B------:R-:W-:Y:S01]  /*1fa40*/  STL [R1+0x1d8], RZ ;  /* 0x0001d8ff01007387 */ /* 0x000fe20000100800 */
[----:B------:R-:W-:Y:S01]  /*1fa50*/  CS2R R100, SRZ ;  /* 0x0000000000647805 */ /* 0x000fe2000001ff00 */
[----:B------:R-:W-:Y:S01]  /*1fa60*/  IMAD.IADD R2, R2, 0x1, R4 ;  /* 0x0000000102027824 */ /* 0x000fe200078e0204 */
[----:B------:R-:W-:Y:S01]  /*1fa70*/  CS2R R102, SRZ ;  /* 0x0000000000667805 */ /* 0x000fe2000001ff00 */
[----:B------:R-:W-:Y:S01]  /*1fa80*/  STL [R1+0x1dc], RZ ;  /* 0x0001dcff01007387 */ /* 0x000fe20000100800 */
[----:B------:R-:W-:Y:S01]  /*1fa90*/  CS2R R104, SRZ ;  /* 0x0000000000687805 */ /* 0x000fe2000001ff00 */
[----:B------:R-:W-:Y:S01]  /*1faa0*/  CS2R R106, SRZ ;  /* 0x00000000006a7805 */ /* 0x000fe2000001ff00 */
        /* <DEDUP_REMOVED lines=92> */
[----:B------:R-:W-:Y:S01]  /*20070*/  LOP3.LUT R12, R12, 0x60, RZ, 0x3c, !PT ;  /* 0x000000600c0c7812 */ /* 0x000fe200078e3cff */
[----:B------:R-:W-:Y:S01]  /*20080*/  STL [R1+0x17c], RZ ;  /* 0x00017cff01007387 */ /* 0x000fe20000100800 */
[----:B------:R-:W-:Y:S01]  /*20090*/  IADD3 R3, R3, -0x2, RZ ;  /* 0xfffffffe03037810 */ /* 0x000fe20007ffe0ff */
[----:B------:R-:W-:-:S02]  /*200a0*/  USHF.L.U32 UR12, UR5, 0x2, URZ ;  /* 0x00000002050c7899 */ /* 0x000fc4000800063f */
[----:B------:R-:W-:Y:S01]  /*200b0*/  STL [R1+0x160], RZ ;  /* 0x000160ff01007387 */ /* 0x000fe20000100800 */
[----:B------:R-:W-:Y:S02]  /*200c0*/  USHF.L.U64.HI UR8, UR5, 0x2, UR8 ;  /* 0x0000000205087899 */ /* 0x000fe40008010208 */
[----:B------:R-:W-:Y:S01]  /*200d0*/  UIADD3 UR6, UR6, -0x80, URZ ;  /* 0xffffff8006067890 */ /* 0x000fe2000fffe03f */
[----:B------:R-:W-:Y:S01]  /*200e0*/  STL [R1+0x164], RZ ;  /* 0x000164ff01007387 */ /* 0x000fe20000100800 */
[----:B------:R-:W-:Y:S02]  /*200f0*/  UMOV UR4, URZ ;  /* 0x0000003f00047c82 */ /* 0x000fe40008000000 */
[----:B------:R-:W-:Y:S01]  /*20100*/  UMOV UR7, 0x1 ;  /* 0x0000000100077882 */ /* 0x000fe20000000000 */
[----:B------:R-:W-:Y:S01]  /*20110*/  STL [R1+0x168], RZ ;  /* 0x000168ff01007387 */ /* 0x000fe20000100800 */
[----:B------:R-:W-:-:S03]  /*20120*/  UMOV UR5, 0xffffffff ;  /* 0xffffffff00057882 */ /* 0x000fc60000000000 */
[----:B------:R-:W-:Y:S04]  /*20130*/  STL [R1+0x16c], RZ ;  /* 0x00016cff01007387 */ /* 0x000fe80000100800 */
        /* <DEDUP_REMOVED lines=48> */
[----:B------:R1:W-:Y:S04]  /*20440*/  STL [R1+0xc20], R4 ;  /* 0x000c200401007387 */ /* 0x0003e80000100800 */
[----:B------:R2:W-:Y:S01]  /*20450*/  STL [R1+0xc18], R2 ;  /* 0x000c180201007387 */ /* 0x0005e20000100800 */
[----:B-1----:R-:W-:Y:S01]  /*20460*/  CS2R R4, SRZ ;  /* 0x0000000000047805 */ /* 0x002fe2000001ff00 */
[----:B--2---:R-:W-:-:S05]  /*20470*/  LOP3.LUT R2, R2, 0x40, RZ, 0x3c, !PT ;  /* 0x0000004002027812 */ /* 0x004fca00078e3cff */
[----:B------:R1:W-:Y:S02]  /*20480*/  STL [R1+0xc1c], R2 ;  /* 0x000c1c0201007387 */ /* 0x0003e40000100800 */
.L_x_2:
[----:B------:R-:W2:Y:S01]  /*20490*/  LDL R15, [R1+0xc18] ;  /* 0x000c1800010f7983 */ /* 0x000ea20000100800 */
[----:B------:R-:W-:Y:S01]  /*204a0*/  UIADD3 UR5, UR5, 0x1, URZ ;  /* 0x0000000105057890 */ /* 0x000fe2000fffe03f */
[----:B------:R-:W-:-:S04]  /*204b0*/  DEPBAR.LE SB0, 0x2 ;  /* 0x000080800000791a */ /* 0x000fc80000000000 */
[----:B------:R-:W3:Y:S01]  /*204c0*/  S2R R12, SR_TID.X ;  /* 0x00000000000c7919 */ /* 0x000ee20000002100 */
[----:B------:R-:W-:-:S03]  /*204d0*/  UISETP.GT.AND UP0, UPT, UR5, 0x1, UPT ;  /* 0x000000010500788c */ /* 0x000fc6000bf04270 */
[----:B------:R-:W-:Y:S01]  /*204e0*/  STL [R1+0x1608], R209 ;  /* 0x001608d101007387 */ /* 0x000fe20000100800 */
[----:B------:R-:W-:-:S03]  /*204f0*/  USEL UR5, UR5, URZ, !UP0 ;  /* 0x0000003f05057287 */ /* 0x000fc6000c000000 */
[----:B------:R-:W-:Y:S03]  /*20500*/  STL [R1+0x1604], R210 ;  /* 0x001604d201007387 */ /* 0x000fe60000100800 */
[----:B------:R-:W-:Y:S01]  /*20510*/  IMAD.U32 R252, RZ, RZ, UR5 ;  /* 0x00000005fffc7e24 */ /* 0x000fe2000f8e00ff */
[----:B------:R-:W-:Y:S01]  /*20520*/  STL [R1+0x1600], R211 ;  /* 0x001600d301007387 */ /* 0x000fe20000100800 */
[----:B-1----:R-:W-:-:S03]  /*20530*/  IMAD.U32 R2, RZ, RZ, UR5 ;  /* 0x00000005ff027e24 */ /* 0x002fc6000f8e00ff */
[----:B------:R1:W-:Y:S01]  /*20540*/  STL [R1+0x12bc], R0 ;  /* 0x0012bc0001007387 */ /* 0x0003e20000100800 */
[C---:B---3--:R-:W-:Y:S02]  /*20550*/  LOP3.LUT R13, R12.reuse, 0x1c, RZ, 0xc0, !PT ;  /* 0x0000001c0c0d7812 */ /* 0x048fe400078ec0ff */
[C---:B------:R-:W-:Y:S02]  /*20560*/  LOP3.LUT R3, R12.reuse, 0x3, RZ, 0xc0, !PT ;  /* 0x000000030c037812 */ /* 0x040fe400078ec0ff */
[C---:B------:R-:W-:Y:S02]  /*20570*/  LOP3.LUT R14, R12.reuse, 0x1c, RZ, 0xc0, !PT ;  /* 0x0000001c0c0e7812 */ /* 0x040fe400078ec0ff */
[----:B------:R-:W-:Y:S01]  /*20580*/  LOP3.LUT R12, R12, 0x3, RZ, 0xc0, !PT ;  /* 0x000000030c0c7812 */ /* 0x000fe200078ec0ff */
[----:B------:R-:W-:-:S04]  /*20590*/  IMAD R3, R3, 0x120, R13 ;  /* 0x0000012003037824 */ /* 0x000fc800078e020d */
[----:B------:R-:W-:Y:S01]  /*205a0*/  IMAD R12, R12, 0x120, R14 ;  /* 0x000001200c0c7824 */ /* 0x000fe200078e020e */
[----:B------:R-:W-:-:S03]  /*205b0*/  LOP3.LUT R3, R3, 0x20, RZ, 0x3c, !PT ;  /* 0x0000002003037812 */ /* 0x000fc600078e3cff */
[----:B------:R-:W-:Y:S01]  /*205c0*/  IMAD R252, R252, 0x4000, R12 ;  /* 0x00004000fcfc7824 */ /* 0x000fe200078e020c */
[----:B------:R-:W-:Y:S01]  /*205d0*/  BAR.SYNC.DEFER_BLOCKING 0x0 ;  /* 0x0000000000007b1d */ /* 0x000fe20000010000 */
[----:B------:R-:W-:Y:S02]  /*205e0*/  IMAD R14, R2, 0x4000, R3 ;  /* 0x00004000020e7824 */ /* 0x000fe400078e0203 */
[----:B------:R-:W-:-:S03]  /*205f0*/  IMAD.U32 R3, RZ, RZ, UR5 ;  /* 0x00000005ff037e24 */ /* 0x000fc6000f8e00ff */
[----:B------:R-:W3:Y:S04]  /*20600*/  S2R R12, SR_TID.X ;  /* 0x00000000000c7919 */ /* 0x000ee80000002100 */
[----:B------:R-:W-:Y:S04]  /*20610*/  STL [R1+0x2f0], R14 ;  /* 0x0002f00e01007387 */ /* 0x000fe80000100800 */
[----:B------:R-:W-:Y:S04]  /*20620*/  LDS R68, [R252+0x40000] ;  /* 0x04000000fc447984 */ /* 0x000fe80000000800 */
[----:B------:R-:W-:Y:S01]  /*20630*/  LDS R70, [R252+0x40400] ;  /* 0x04040000fc467984 */ /* 0x000fe20000000800 */
[----:B---3--:R-:W-:-:S02]  /*20640*/  LOP3.LUT R18, R12, 0x1c, RZ, 0xc0, !PT ;  /* 0x0000001c0c127812 */ /* 0x008fc400078ec0ff */
[C---:B------:R-:W-:Y:S01]  /*20650*/  LOP3.LUT R13, R12.reuse, 0x3, RZ, 0xc0, !PT ;  /* 0x000000030c0d7812 */ /* 0x040fe200078ec0ff */
[----:B------:R-:W-:Y:S01]  /*20660*/  LDS R69, [R14+0x40000] ;  /* 0x040000000e457984 */ /* 0x000fe20000000800 */
[C---:B------:R-:W-:Y:S02]  /*20670*/  LOP3.LUT R17, R12.reuse, 0x1c, RZ, 0xc0, !PT ;  /* 0x0000001c0c117812 */ /* 0x040fe400078ec0ff */
[----:B------:R-:W-:Y:S01]  /*20680*/  LOP3.LUT R16, R12, 0x3, RZ, 0xc0, !PT ;  /* 0x000000030c107812 */ /* 0x000fe200078ec0ff */
[----:B------:R-:W-:Y:S01]  /*20690*/  IMAD R13, R13, 0x120, R18 ;  /* 0x000001200d0d7824 */ /* 0x000fe200078e0212 */
[----:B------:R-:W-:Y:S01]  /*206a0*/  LDS R71, [R14+0x40400] ;  /* 0x040400000e477984 */ /* 0x000fe20000000800 */
[----:B------:R-:W-:Y:S02]  /*206b0*/  IMAD.U32 R12, RZ, RZ, UR5 ;  /* 0x00000005ff0c7e24 */ /* 0x000fe4000f8e00ff */
[----:B------:R-:W-:Y:S01]  /*206c0*/  IMAD R16, R16, 0x120, R17 ;  /* 0x0000012010107824 */ /* 0x000fe200078e0211 */
[----:B------:R-:W-:Y:S01]  /*206d0*/  LOP3.LUT R13, R13, 0x40, RZ, 0x3c, !PT ;  /* 0x000000400d0d7812 */ /* 0x000fe200078e3cff */
[----:B------:R-:W-:Y:S03]  /*206e0*/  LDS R40, [R252+0x40080] ;  /* 0x04008000fc287984 */ /* 0x000fe60000000800 */
[----:B------:R-:W-:Y:S01]  /*206f0*/  LOP3.LUT R16, R16, 0x60, RZ, 0x3c, !PT ;  /* 0x0000006010107812 */ /* 0x000fe200078e3cff */
[----:B------:R-:W-:Y:S01]  /*20700*/  IMAD R13, R2, 0x4000, R13 ;  /* 0x00004000020d7824 */ /* 0x000fe200078e020d */
[----:B------:R-:W-:Y:S03]  /*20710*/  LDS R42, [R252+0x40480] ;  /* 0x04048000fc2a7984 */ /* 0x000fe60000000800 */
[----:B-1----:R-:W-:Y:S01]  /*20720*/  IMAD R0, R3, 0x4000, R16 ;  /* 0x0000400003007824 */ /* 0x002fe200078e0210 */
[----:B------:R-:W-:Y:S04]  /*20730*/  LDS R64, [R13+0x40000] ;  /* 0x040000000d407984 */ /* 0x000fe80000000800 */
        /* <DEDUP_REMOVED lines=9> */
[----:B------:R-:W-:Y:S04]  /*207d0*/  STL [R1+0x2f4], R13 ;  /* 0x0002f40d01007387 */ /* 0x000fe80000100800 */
[----:B------:R-:W-:Y:S04]  /*207e0*/  STL [R1+0x2f8], R0 ;  /* 0x0002f80001007387 */ /* 0x000fe80000100800 */
[----:B------:R-:W-:Y:S01]  /*207f0*/  STL [R1+0x15e0], R0 ;  /* 0x0015e00001007387 */ /* 0x000fe20000100800 */
[----:B--2---:R-:W-:-:S05]  /*20800*/  IMAD R2, R12, 0x20000, R15 ;  /* 0x000200000c027824 */ /* 0x004fca00078e020f */
[----:B------:R-:W1:Y:S04]  /*20810*/  LDSM.16.M88.4 R28, [R2] ;  /* 0x00000000021c783b */ /* 0x000e680000000200 */
[----:B------:R-:W2:Y:S04]  /*20820*/  LDSM.16.M88.4 R24, [R2+0x2000] ;  /* 0x002000000218783b */ /* 0x000ea80000000200 */
[----:B------:R-:W3:Y:S04]  /*20830*/  LDSM.16.M88.4 R16, [R2+0x6000] ;  /* 0x006000000210783b */ /* 0x000ee80000000200 */
[----:B------:R-:W-:Y:S04]  /*20840*/  LDSM.16.M88.4 R20, [R2+0x4000] ;  /* 0x004000000214783b */ /* 0x000fe80000000200 */
[----:B------:R-:W4:Y:S04]  /*20850*/  LDSM.16.M88.4 R12, [R2+0x8000] ;  /* 0x00800000020c783b */ /* 0x000f280000000200 */
[----:B------:R-:W-:Y:S01]  /*20860*/  LDSM.16.M88.4 R164, [R2+0x1a000] ;  /* 0x01a0000002a4783b */ /* 0x000fe20000000200 */
[-C--:B-1----:R-:W-:Y:S03]  /*20870*/  HMMA.1688.F32.TF32 R152, R68, R28.reuse, R204 ;  /* 0x0000001c4498723c */ /* 0x082fe600000810cc */
[----:B------:R-:W-:Y:S04]  /*20880*/  STL [R1+0x15fc], R31 ;  /* 0x0015fc1f01007387 */ /* 0x000fe80000100800 */
[----:B--2---:R-:W-:Y:S01]  /*20890*/  STL [R1+0x15f4], R26 ;  /* 0x0015f41a01007387 */ /* 0x004fe20000100800 */
[-C--:B------:R-:W-:Y:S03]  /*208a0*/  HMMA.1688.F32.TF32 R32, R64, R28.reuse, R32 ;  /* 0x0000001c4020723c */ /* 0x080fe60000081020 */
[----:B------:R-:W-:Y:S04]  /*208b0*/  STL [R1+0x15f0], R27 ;  /* 0x0015f01b01007387 */ /* 0x000fe80000100800 */
[----:B---3--:R-:W-:Y:S01]  /*208c0*/  STL [R1+0x15f8], R19 ;  /* 0x0015f81301007387 */ /* 0x008fe20000100800 */
[----:B------:R-:W-:Y:S08]  /*208d0*/  HMMA.1688.F32.TF32 R92, R40, R28, R92 ;  /* 0x0000001c285c723c */ /* 0x000ff0000008105c */
[----:B------:R-:W-:Y:S01]  /*208e0*/  IMAD.MOV.U32 R184, RZ, RZ, R152 ;  /* 0x000000ffffb87224 */ /* 0x000fe200078e0098 */
[----:B------:R-:W-:Y:S01]  /*208f0*/  MOV R210, R154 ;  /* 0x0000009a00d27202 */ /* 0x000fe20000000f00 */
[----:B------:R-:W-:-:S02]  /*20900*/  IMAD.MOV.U32 R209, RZ, RZ, R153 ;  /* 0x000000ffffd17224 */ /* 0x000fc400078e0099 */
[----:B------:R-:W-:Y:S01]  /*20910*/  IMAD.MOV.U32 R211, RZ, RZ, R155 ;  /* 0x000000ffffd37224 */ /* 0x000fe200078e009b */
[----:B------:R-:W2:Y:S04]  /*20920*/  LDL.LU.64 R152, [R1+0xe0] ;  /* 0x0000e00001987983 */ /* 0x000ea80000300a00 */
[----:B------:R-:W2:Y:S04]  /*20930*/  LDL.LU.64 R154, [R1+0xe8] ;  /* 0x0000e800019a7983 */ /* 0x000ea80000300a00 */
[----:B------:R-:W-:Y:S04]  /*20940*/  STL.64 [R1+0x120], R32 ;  /* 0x0001202001007387 */ /* 0x000fe80000100a00 */
[----:B------:R1:W-:Y:S02]  /*20950*/  STL.64 [R1+0x128], R34 ;  /* 0x0001282201007387 */ /* 0x0003e40000100a00 */
[----:B-1----:R-:W-:Y:S11]  /*20960*/  HMMA.1688.F32.TF32 R32, R60, R28, R76 ;  /* 0x0000001c3c20723c */ /* 0x002ff6000008104c */
[----:B------:R-:W-:Y:S11]  /*20970*/  @!UPT UIADD3 URZ, URZ, URZ, URZ ;  /* 0x0000003f3f3ff290 */ /* 0x000ff6000fffe03f */
[----:B------:R-:W-:Y:S01]  /*20980*/  @!UPT UIADD3 URZ, URZ, URZ, URZ ;  /* 0x0000003f3f3ff290 */ /* 0x000fe2000fffe03f */
[----:B------:R1:W-:Y:S01]  /*20990*/  STL.64 [R1+0x2c0], R32 ;  /* 0x0002c02001007387 */ /* 0x0003e20000100a00 */
[----:B------:R-:W-:-:S03]  /*209a0*/  IMAD.MOV.U32 R29, RZ, RZ, R35 ;  /* 0x000000ffff1d7224 */ /* 0x000fc600078e0023 */
[----:B------:R-:W-:Y:S04]  /*209b0*/  STL.64 [R1+0xb0], R92 ;  /* 0x0000b05c01007387 */ /* 0x000fe80000100a00 */
[----:B------:R-:W-:Y:S04]  /*209c0*/  STL.64 [R1+0xb8], R94 ;  /* 0x0000b85e01007387 */ /* 0x000fe80000100a00 */
[----:B------:R3:W-:Y:S04]  /*209d0*/  STL [R1+0x2c8], R34 ;  /* 0x0002c82201007387 */ /* 0x0007e80000100800 */
[----:B-1----:R-:W5:Y:S04]  /*209e0*/  LDL.LU.64 R32, [R1+0x100] ;  /* 0x0001000001207983 */ /* 0x002f680000300a00 */
[----:B---3--:R-:W5:Y:S01]  /*209f0*/  LDL.LU.64 R34, [R1+0x108] ;  /* 0x0001080001227983 */ /* 0x008f620000300a00 */
[-C--:B------:R-:W-:Y:S03]  /*20a00*/  HMMA.1688.F32.TF32 R76, R68, R24.reuse, R196 ;  /* 0x00000018444c723c */ /* 0x080fe600000810c4 */
[----:B------:R-:W-:Y:S05]  /*20a10*/  STL [R1+0x15c4], R29 ;  /* 0x0015c41d01007387 */ /* 0x000fea0000100800 */
[C---:B------:R-:W-:Y:S08]  /*20a20*/  HMMA.1688.F32.TF32 R92, R40.reuse, R24, R136 ;  /* 0x00000018285c723c */ /* 0x040ff00000081088 */
[C---:B----4-:R-:W-:Y:S08]  /*20a30*/  HMMA.1688.F32.TF32 R200, R40.reuse, R12, R148 ;  /* 0x0000000c28c8723c */ /* 0x050ff00000081094 */
[----:B------:R-:W-:Y:S01]  /*20a40*/  IMAD.MOV.U32 R31, RZ, RZ, R76 ;  /* 0x000000ffff1f7224 */ /* 0x000fe200078e004c */
[----:B------:R-:W-:Y:S01]  /*20a50*/  HMMA.1688.F32.TF32 R248, R40, R16, R144 ;  /* 0x0000001028f8723c */ /* 0x000fe20000081090 */
[----:B------:R-:W-:-:S02]  /*20a60*/  IMAD.MOV.U32 R19, RZ, RZ, R77 ;  /* 0x000000ffff137224 */ /* 0x000fc400078e004d */
[----:B------:R-:W-:Y:S02]  /*20a70*/  IMAD.MOV.U32 R26, RZ, RZ, R78 ;  /* 0x000000ffff1a7224 */ /* 0x000fe400078e004e */
[----:B------:R-:W-:-:S03]  /*20a80*/  IMAD.MOV.U32 R27, RZ, RZ, R79 ;  /* 0x000000ffff1b7224 */ /* 0x000fc600078e004f */
[----:B------:R-:W-:Y:S01]  /*20a90*/  HMMA.1688.F32.TF32 R76, R64, R24, R96 ;  /* 0x00000018404c723c */ /* 0x000fe20000081060 */
[----:B------:R-:W-:Y:S11]  /*20aa0*/  LDSM.16.M88.4 R96, [R2+0x12000] ;  /* 0x012000000260783b */ /* 0x000ff60000000200 */
[----:B------:R-:W-:Y:S11]  /*20ab0*/  @!UPT UIADD3 URZ, URZ, URZ, URZ ;  /* 0x0000003f3f3ff290 */ /* 0x000ff6000fffe03f */
[----:B------:R-:W-:Y:S01]  /*20ac0*/  STL.64 [R1+0x110], R76 ;  /* 0x0001104c01007387 */ /* 0x000fe20000100a00 */
[----:B------:R-:W-:-:S03]  /*20ad0*/  IMAD.MOV.U32 R0, RZ, RZ, R79 ;  /* 0x000000ffff007224 */ /* 0x000fc600078e004f */
[----:B------:R1:W-:Y:S04]  /*20ae0*/  STL [R1+0x118], R78 ;  /* 0x0001184e01007387 */ /* 0x0003e80000100800 */
[----:B------:R-:W-:Y:S01]  /*20af0*/  STL [R1+0x15e4], R0 ;  /* 0x0015e40001007387 */ /* 0x000fe20000100800 */
[----:B-1----:R-:W-:Y:S08]  /*20b00*/  HMMA.1688.F32.TF32 R76, R60, R24, R84 ;  /* 0x000000183c4c723c */ /* 0x002ff00000081054 */
[----:B------:R-:W-:Y:S01]  /*20b10*/  HMMA.1688.F32.TF32 R84, R64, R20, R100 ;  /* 0x000000144054723c */ /* 0x000fe20000081064 */
[----:B------:R-:W-:Y:S11]  /*20b20*/  LDSM.16.M88.4 R100, [R2+0x10000] ;  /* 0x010000000264783b */ /* 0x000ff60000000200 */
[----:B------:R-:W-:Y:S03]  /*20b30*/  @!UPT UIADD3 URZ, URZ, URZ, URZ ;  /* 0x0000003f3f3ff290 */ /* 0x000fe6000fffe03f */
[----:B------:R-:W-:Y:S01]  /*20b40*/  STL [R1+0x2b0], R76 ;  /* 0x0002b04c01007387 */ /* 0x000fe20000100800 */
[----:B------:R-:W-:-:S03]  /*20b50*/  IMAD.MOV.U32 R29, RZ, RZ, R77 ;  /* 0x000000ffff1d7224 */ /* 0x000fc600078e004d */
[----:B------:R-:W-:Y:S04]  /*20b60*/  STL.64 [R1+0x90], R92 ;  /* 0x0000905c01007387 */ /* 0x000fe80000100a00 */
[----:B------:R-:W-:Y:S04]  /*20b70*/  STL.64 [R1+0x98], R94 ;  /* 0x0000985e01007387 */ /* 0x000fe80000100a00 */
[----:B------:R1:W-:Y:S04]  /*20b80*/  STL.64 [R1+0x2b8], R78 ;  /* 0x0002b84e01007387 */ /* 0x0003e80000100a00 */
[----:B------:R-:W-:Y:S04]  /*20b90*/  STL [R1+0x15c8], R29 ;  /* 0x0015c81d01007387 */ /* 0x000fe80000100800 */
[----:B------:R-:W-:Y:S01]  /*20ba0*/  LDSM.16.M88.4 R92, [R2+0x14000] ;  /* 0x01400000025c783b */ /* 0x000fe20000000200 */
[-C--:B-1----:R-:W-:Y:S11]  /*20bb0*/  HMMA.1688.F32.TF32 R76, R68, R20.reuse, R192 ;  /* 0x00000014444c723c */ /* 0x082ff600000810c0 */
[----:B------:R-:W-:Y:S11]  /*20bc0*/  @!UPT UIADD3 URZ, URZ, URZ, URZ ;  /* 0x0000003f3f3ff290 */ /* 0x000ff6000fffe03f */
[----:B------:R-:W-:Y:S02]  /*20bd0*/  @!UPT UIADD3 URZ, URZ, URZ, URZ ;  /* 0x0000003f3f3ff290 */ /* 0x000fe4000fffe03f */
[----:B------:R-:W-:Y:S02]  /*20be0*/  IMAD.MOV.U32 R195, RZ, RZ, R76 ;  /* 0x000000ffffc37224 */ /* 0x000fe400078e004c */
[----:B------:R-:W-:Y:S02]  /*20bf0*/  IMAD.MOV.U32 R194, RZ, RZ, R77 ;  /* 0x000000ffffc27224 */ /* 0x000fe400078e004d */
[----:B------:R-:W-:Y:S02]  /*20c00*/  IMAD.MOV.U32 R193, RZ, RZ, R78 ;  /* 0x000000ffffc17224 */ /* 0x000fe400078e004e */
[----:B------:R-:W-:Y:S02]  /*20c10*/  IMAD.MOV.U32 R192, RZ, RZ, R79 ;  /* 0x000000ffffc07224 */ /* 0x000fe400078e004f */
[----:B------:R-:W-:Y:S11]  /*20c20*/  HMMA.1688.F32.TF32 R76, R40, R20, R140 ;  /* 0x00000014284c723c */ /* 0x000ff6000008108c */
[----:B------:R-:W-:Y:S11]  /*20c30*/  @!UPT UIADD3 URZ, URZ, URZ, URZ ;  /* 0x0000003f3f3ff290 */ /* 0x000ff6000fffe03f */
[----:B------:R-:W-:Y:S01]  /*20c40*/  @!UPT UIADD3 URZ, URZ, URZ, URZ ;  /* 0x0000003f3f3ff290 */ /* 0x000fe2000fffe03f */
[----:B------:R-:W-:Y:S01]  /*20c50*/  STL.64 [R1+0x50], R76 ;  /* 0x0000504c01007387 */ /* 0x000fe20000100a00 */
[----:B------:R-:W-:-:S03]  /*20c60*/  IMAD.MOV.U32 R0, RZ, RZ, R79 ;  /* 0x000000ffff007224 */ /* 0x000fc600078e004f */
[----:B------:R-:W-:Y:S04]  /*20c70*/  STL.64 [R1+0xf0], R84 ;  /* 0x0000f05401007387 */ /* 0x000fe80000100a00 */
[----:B------:R-:W-:Y:S04]  /*20c80*/  STL.64 [R1+0xf8], R86 ;  /* 0x0000f85601007387 */ /* 0x000fe80000100a00 */
[----:B------:R1:W-:Y:S04]  /*20c90*/  STL [R1+0x58], R78 ;  /* 0x0000584e01007387 */ /* 0x0003e80000100800 */
[----:B------:R3:W-:Y:S04]  /*20ca0*/  STL.64 [R1+0x15e8], R22 ;  /* 0x0015e81601007387 */ /* 0x0007e80000100a00 */
[----:B------:R-:W-:Y:S01]  /*20cb0*/  LDSM.16.M88.4 R84, [R2+0x18000] ;  /* 0x018000000254783b */ /* 0x000fe20000000200 */
[C---:B-1----:R-:W-:Y:S03]  /*20cc0*/  HMMA.1688.F32.TF32 R76, R60.reuse, R20, R88 ;  /* 0x000000143c4c723c */ /* 0x042fe60000081058 */
[----:B------:R-:W1:Y:S05]  /*20cd0*/  LDSM.16.M88.4 R88, [R2+0x16000] ;  /* 0x016000000258783b */ /* 0x000e6a0000000200 */
[-C--:B---3--:R-:W-:Y:S01]  /*20ce0*/  HMMA.1688.F32.TF32 R20, R60, R16.reuse, R80 ;  /* 0x000000103c14723c */ /* 0x088fe20000081050 */
[----:B------:R-:W-:Y:S11]  /*20cf0*/  LDSM.16.M88.4 R80, [R2+0xa000] ;  /* 0x00a000000250783b */ /* 0x000ff60000000200 */
[----:B------:R-:W-:Y:S03]  /*20d00*/  @!UPT UIADD3 URZ, URZ, URZ, URZ ;  /* 0x0000003f3f3ff290 */ /* 0x000fe6000fffe03f */
[----:B------:R-:W-:Y:S04]  /*20d10*/  STL.64 [R1+0x260], R76 ;  /* 0x0002604c01007387 */ /* 0x000fe80000100a00 */
[----:B------:R3:W-:Y:S05]  /*20d20*/  STL.64 [R1+0x268], R78 ;  /* 0x0002684e01007387 */ /* 0x0007ea0000100a00 */
[----:B------:R-:W-:Y:S01]  /*20d30*/  IMAD.MOV.U32 R29, RZ, RZ, R23 ;  /* 0x000000ffff1d7224 */ /* 0x000fe200078e0017 */
[-C--:B---3--:R-:W-:Y:S01]  /*20d40*/  HMMA.1688.F32.TF32 R76, R64, R16.reuse, R104 ;  /* 0x00000010404c723c */ /* 0x088fe20000081068 */
[----:B------:R-:W-:Y:S07]  /*20d50*/  LDSM.16.M88.4 R104, [R2+0xe000] ;  /* 0x00e000000268783b */ /* 0x000fee0000000200 */
[----:B--2---:R-:W-:Y:S11]  /*20d60*/  HMMA.1688.F32.TF32 R204, R68, R16, R152 ;  /* 0x0000001044cc723c */ /* 0x004ff60000081098 */
[----:B------:R-:W-:Y:S04]  /*20d70*/  @!UPT UIADD3 URZ, URZ, URZ, URZ ;  /* 0x0000003f3f3ff290 */ /* 0x000fe8000fffe03f */
[----:B------:R-:W-:Y:S04]  /*20d80*/  STL.64 [R1+0xc0], R76 ;  /* 0x0000c04c01007387 */ /* 0x000fe80000100a00 */
[----:B------:R-:W-:Y:S04]  /*20d90*/  STL.64 [R1+0xc8], R78 ;  /* 0x0000c84e01007387 */ /* 0x000fe80000100a00 */
[----:B------:R-:W-:Y:S04]  /*20da0*/  STL.64 [R1+0x250], R20 ;  /* 0x0002501401007387 */ /* 0x000fe80000100a00 */
[----:B------:R2:W-:Y:S04]  /*20db0*/  STL [R1+0x258], R22 ;  /* 0x0002581601007387 */ /* 0x0005e80000100800 */
[----:B------:R-:W-:Y:S04]  /*20dc0*/  STL [R1+0x15d4], R29 ;  /* 0x0015d41d01007387 */ /* 0x000fe80000100800 */
[----:B------:R-:W-:Y:S01]  /*20dd0*/  LDSM.16.M88.4 R76, [R2+0xc000] ;  /* 0x00c00000024c783b */ /* 0x000fe20000000200 */
[-C--:B--2---:R-:W-:Y:S03]  /*20de0*/  HMMA.1688.F32.TF32 R20, R60, R12.reuse, R72 ;  /* 0x0000000c3c14723c */ /* 0x084fe60000081048 */
[----:B------:R-:W2:Y:S05]  /*20df0*/  LDSM.16.M88.4 R72, [R2+0x1c000] ;  /* 0x01c000000248783b */ /* 0x000eaa0000000200 */
[-C--:B-----5:R-:W-:Y:S11]  /*20e00*/  HMMA.1688.F32.TF32 R196, R68, R12.reuse, R32 ;  /* 0x0000000c44c4723c */ /* 0x0a0ff60000081020 */
[----:B------:R-:W-:Y:S05]  /*20e10*/  @!UPT UIADD3 URZ, URZ, URZ, URZ ;  /* 0x0000003f3f3ff290 */ /* 0x000fea000fffe03f */
[----:B------:R-:W-:Y:S02]  /*20e20*/  IMAD.MOV.U32 R28, RZ, RZ, R20 ;  /* 0x000000ffff1c7224 */ /* 0x000fe400078e0014 */
[----:B------:R-:W-:Y:S02]  /*20e30*/  IMAD.MOV.U32 R25, RZ, RZ, R21 ;  /* 0x000000ffff197224 */ /* 0x000fe400078e0015 */
[----:B------:R-:W-:Y:S01]  /*20e40*/  IMAD.MOV.U32 R24, RZ, RZ, R22 ;  /* 0x000000ffff187224 */ /* 0x000fe200078e0016 */
[C---:B------:R-:W-:Y:S01]  /*20e50*/  HMMA.1688.F32.TF32 R32, R64.reuse, R12, R108 ;  /* 0x0000000c4020723c */ /* 0x040fe2000008106c */
[----:B------:R-:W-:Y:S11]  /*20e60*/  IMAD.MOV.U32 R3, RZ, RZ, R23 ;  /* 0x000000ffff037224 */ /* 0x000ff600078e0017 */
[----:B------:R-:W-:Y:S11]  /*20e70*/  @!UPT UIADD3 URZ, URZ, URZ, URZ ;  /* 0x0000003f3f3ff290 */ /* 0x000ff6000fffe03f */
[----:B------:R-:W-:Y:S04]  /*20e80*/  STL.64 [R1+0xa0], R32 ;  /* 0x0000a02001007387 */ /* 0x000fe80000100a00 */
[----:B------:R-:W-:Y:S04]  /*20e90*/  STL.64 [R1+0xa8], R34 ;  /* 0x0000a82201007387 */ /* 0x000fe80000100a00 */
[----:B------:R-:W3:Y:S04]  /*20ea0*/  LDL.LU.64 R148, [R1+0x1d0] ;  /* 0x0001d00001947983 */ /* 0x000ee80000300a00 */
[----:B------:R-:W3:Y:S04]  /*20eb0*/  LDL.LU.64 R150, [R1+0x1d8] ;  /* 0x0001d80001967983 */ /* 0x000ee80000300a00 */
[----:B------:R-:W4:Y:S04]  /*20ec0*/  LDL.LU.64 R152, [R1+0x1c0] ;  /* 0x0001c00001987983 */ /* 0x000f280000300a00 */
[----:B------:R-:W4:Y:S04]  /*20ed0*/  LDL.LU.64 R154, [R1+0x1c8] ;  /* 0x0001c800019a7983 */ /* 0x000f280000300a00 */
[----:B------:R-:W5:Y:S04]  /*20ee0*/  LDL.LU.64 R156, [R1+0x1b0] ;  /* 0x0001b000019c7983 */ /* 0x000f680000300a00 */
        /* <DEDUP_REMOVED lines=17> */
[----:B------:R-:W-:Y:S04]  /*21000*/  STL [R1+0x15dc], R3 ;  /* 0x0015dc0301007387 */ /* 0x000fe80000100800 */
[----:B------:R-:W-:Y:S04]  /*21010*/  STL [R1+0x15d8], R24 ;  /* 0x0015d81801007387 */ /* 0x000fe80000100800 */
[----:B------:R-:W-:Y:S04]  /*21020*/  STL [R1+0x15d0], R25 ;  /* 0x0015d01901007387 */ /* 0x000fe80000100800 */
[----:B------:R-:W-:Y:S04]  /*21030*/  STL [R1+0x15cc], R28 ;  /* 0x0015cc1c01007387 */ /* 0x000fe80000100800 */
[----:B------:R-:W-:Y:S04]  /*21040*/  STL [R1+0x14c8], R2 ;  /* 0x0014c80201007387 */ /* 0x000fe80000100800 */
[----:B------:R-:W5:Y:S04]  /*21050*/  LDL.LU.64 R180, [R1+0x1f0] ;  /* 0x0001f00001b47983 */ /* 0x000f680000300a00 */
[----:B------:R-:W5:Y:S04]  /*21060*/  LDL.LU.64 R182, [R1+0x1f8] ;  /* 0x0001f80001b67983 */ /* 0x000f680000300a00 */
[----:B------:R-:W2:Y:S01]  /*21070*/  LDSM.16.M88.4 R32, [R2+0x1e000] ;  /* 0x01e000000220783b */ /* 0x000ea20000000200 */
[C---:B-1----:R-:W-:Y:S08]  /*21080*/  HMMA.1688.F32.TF32 R244, R64.reuse, R88, R48 ;  /* 0x0000005840f4723c */ /* 0x042ff00000081030 */
[C---:B------:R-:W-:Y:S08]  /*21090*/  HMMA.1688.F32.TF32 R56, R64.reuse, R84, R56 ;  /* 0x000000544038723c */ /* 0x040ff00000081038 */
[C---:B------:R-:W-:Y:S08]  /*210a0*/  HMMA.1688.F32.TF32 R44, R64.reuse, R164, R44 ;  /* 0x000000a4402c723c */ /* 0x040ff0000008102c */
[C---:B--2---:R-:W-:Y:S08]  /*210b0*/  HMMA.1688.F32.TF32 R52, R64.reuse, R72, R52 ;  /* 0x000000484034723c */ /* 0x044ff00000081034 */
[----:B------:R-:W-:Y:S08]  /*210c0*/  HMMA.1688.F32.TF32 R36, R64, R32, R36 ;  /* 0x000000204024723c */ /* 0x000ff00000081024 */
[-C--:B------:R-:W-:Y:S01]  /*210d0*/  HMMA.1688.F32.TF32 R48, R60, R80.reuse, R8 ;  /* 0x000000503c30723c */ /* 0x080fe20000081008 */
[----:B------:R-:W-:Y:S04]  /*210e0*/  LDS R8, [R252+0x40800] ;  /* 0x04080000fc087984 */ /* 0x000fe80000000800 */
[----:B------:R-:W-:Y:S03]  /*210f0*/  LDS R10, [R252+0x40c00] ;  /* 0x040c0000fc0a7984 */ /* 0x000fe60000000800 */
[C---:B---3--:R-:W-:Y:S08]  /*21100*/  HMMA.1688.F32.TF32 R148, R68.reuse, R80, R148 ;  /* 0x000000504494723c */ /* 0x048ff00000081094 */
[C---:B----4-:R-:W-:Y:S08]  /*21110*/  HMMA.1688.F32.TF32 R152, R68.reuse, R76, R152 ;  /* 0x0000004c4498723c */ /* 0x050ff00000081098 */
[C---:B-----5:R-:W-:Y:S08]  /*21120*/  HMMA.1688.F32.TF32 R156, R68.reuse, R104, R156 ;  /* 0x00000068449c723c */ /* 0x060ff0000008109c */
[C---:B------:R-:W-:Y:S08]  /*21130*/  HMMA.1688.F32.TF32 R160, R68.reuse, R100, R160 ;  /* 0x0000006444a0723c */ /* 0x040ff000000810a0 */
[C---:B------:R-:W-:Y:S08]  /*21140*/  HMMA.1688.F32.TF32 R168, R68.reuse, R96, R168 ;  /* 0x0000006044a8723c */ /* 0x040ff000000810a8 */
[C---:B------:R-:W-:Y:S08]  /*21150*/  HMMA.1688.F32.TF32 R172, R68.reuse, R92, R172 ;  /* 0x0000005c44ac723c */ /* 0x040ff000000810ac */
[C---:B------:R-:W-:Y:S08]  /*21160*/  HMMA.1688.F32.TF32 R108, R68.reuse, R88, R108 ;  /* 0x00000058446c723c */ /* 0x040ff0000008106c */
[C---:B------:R-:W-:Y:S08]  /*21170*/  HMMA.1688.F32.TF32 R136, R68.reuse, R84, R136 ;  /* 0x000000544488723c */ /* 0x040ff00000081088 */
[C---:B------:R-:W-:Y:S08]  /*21180*/  HMMA.1688.F32.TF32 R140, R68.reuse, R164, R140 ;  /* 0x000000a4448c723c */ /* 0x040ff0000008108c */
[C---:B------:R-:W-:Y:S08]  /*21190*/  HMMA.1688.F32.TF32 R144, R68.reuse, R72, R144 ;  /* 0x000000484490723c */ /* 0x040ff00000081090 */
[----:B------:R-:W-:Y:S08]  /*211a0*/  HMMA.1688.F32.TF32 R68, R68, R32, R20 ;  /* 0x000000204444723c */ /* 0x000ff00000081014 */
[C---:B------:R-:W-:Y:S08]  /*211b0*/  HMMA.1688.F32.TF32 R20, R64.reuse, R80, R112 ;  /* 0x000000504014723c */ /* 0x040ff00000081070 */
[C---:B------:R-:W-:Y:S08]  /*211c0*/  HMMA.1688.F32.TF32 R112, R64.reuse, R76, R116 ;  /* 0x0000004c4070723c */ /* 0x040ff00000081074 */
[C---:B------:R-:W-:Y:S07]  /*211d0*/  HMMA.1688.F32.TF32 R116, R64.reuse, R104, R120 ;  /* 0x000000684074723c */ /* 0x040fee0000081078 */
[----:B------:R-:W-:Y:S04]  /*211e0*/  STL.64 [R1+0x70], R20 ;  /* 0x0000701401007387 */ /* 0x000fe80000100a00 */
[----:B------:R-:W-:Y:S04]  /*211f0*/  STL.64 [R1+0x78], R22 ;  /* 0x0000781601007387 */ /* 0x000fe80000100a00 */
[----:B------:R-:W-:Y:S04]  /*21200*/  STL.64 [R1+0x60], R112 ;  /* 0x0000607001007387 */ /* 0x000fe80000100a00 */
[----:B------:R1:W-:Y:S02]  /*21210*/  STL.64 [R1+0x68], R114 ;  /* 0x0000687201007387 */ /* 0x0003e40000100a00 */
[C---:B-1----:R-:W-:Y:S02]  /*21220*/  HMMA.1688.F32.TF32 R112, R64.reuse, R100, R124 ;  /* 0x000000644070723c */ /* 0x042fe4000008107c */
[----:B------:R-:W-:Y:S04]  /*21230*/  STL.64 [R1+0x40], R116 ;  /* 0x0000407401007387 */ /* 0x000fe80000100a00 */
[----:B------:R1:W-:Y:S02]  /*21240*/  STL.64 [R1+0x48], R118 ;  /* 0x0000487601007387 */ /* 0x0003e40000100a00 */
[----:B-1----:R-:W-:Y:S11]  /*21250*/  HMMA.1688.F32.TF32 R116, R64, R96, R128 ;  /* 0x000000604074723c */ /* 0x002ff60000081080 */
[----:B------:R-:W-:Y:S04]  /*21260*/  @!UPT UIADD3 URZ, URZ, URZ, URZ ;  /* 0x0000003f3f3ff290 */ /* 0x000fe8000fffe03f */
[----:B------:R-:W-:Y:S01]  /*21270*/  STL.64 [R1+0x30], R112 ;  /* 0x0000307001007387 */ /* 0x000fe20000100a00 */
[----:B------:R-:W-:-:S03]  /*21280*/  IMAD.MOV.U32 R3, RZ, RZ, R115 ;  /* 0x000000ffff037224 */ /* 0x000fc600078e0073 */
[----:B------:R1:W-:Y:S02]  /*21290*/  STL [R1+0x38], R114 ;  /* 0x0000387201007387 */ /* 0x0003e40000100800 */
[----:B-1----:R-:W-:Y:S02]  /*212a0*/  HMMA.1688.F32.TF32 R112, R64, R92, R132 ;  /* 0x0000005c4070723c */ /* 0x002fe40000081084 */
[----:B------:R1:W-:Y:S04]  /*212b0*/  STL.64 [R1+0x20], R116 ;  /* 0x0000207401007387 */ /* 0x0003e80000100a00 */
[----:B------:R2:W-:Y:S02]  /*212c0*/  STL.64 [R1+0x28], R118 ;  /* 0x0000287601007387 */ /* 0x0005e40000100a00 */
[----:B------:R-:W-:Y:S01]  /*212d0*/  HMMA.1688.F32.TF32 R64, R40, R80, R180 ;  /* 0x000000502840723c */ /* 0x000fe200000810b4 */
[----:B------:R-:W-:Y:S11]  /*212e0*/  IMAD.MOV.U32 R21, RZ, RZ, R184 ;  /* 0x000000ffff157224 */ /* 0x000ff600078e00b8 */
[----:B------:R-:W-:Y:S04]  /*212f0*/  @!UPT UIADD3 URZ, URZ, URZ, URZ ;  /* 0x0000003f3f3ff290 */ /* 0x000fe8000fffe03f */
[----:B------:R-:W-:Y:S01]  /*21300*/  MOV R24, R112 ;  /* 0x0000007000187202 */ /* 0x000fe20000000f00 */
[----:B------:R-:W-:Y:S02]  /*21310*/  IMAD.MOV.U32 R29, RZ, RZ, R113 ;  /* 0x000000ffff1d7224 */ /* 0x000fe400078e0071 */
[----:B------:R-:W-:Y:S01]  /*21320*/  IMAD.MOV.U32 R25, RZ, RZ, R114 ;  /* 0x000000ffff197224 */ /* 0x000fe200078e0072 */
[----:B------:R-:W3:Y:S01]  /*21330*/  LDL.LU.64 R112, [R1+0x200] ;  /* 0x0002000001707983 */ /* 0x000ee20000300a00 */
[----:B------:R-:W-:-:S03]  /*21340*/  IMAD.MOV.U32 R28, RZ, RZ, R115 ;  /* 0x000000ffff1c7224 */ /* 0x000fc600078e0073 */
[----:B------:R-:W3:Y:S04]  /*21350*/  LDL.LU.64 R114, [R1+0x208] ;  /* 0x0002080001727983 */ /* 0x000ee80000300a00 */
[----:B------:R-:W4:Y:S04]  /*21360*/  LDL.LU.64 R124, [R1+0x290] ;  /* 0x00029000017c7983 */ /* 0x000f280000300a00 */
[----:B------:R-:W4:Y:S04]  /*21370*/  LDL.LU.64 R126, [R1+0x298] ;  /* 0x00029800017e7983 */ /* 0x000f280000300a00 */
[----:B-1----:R-:W5:Y:S04]  /*21380*/  LDL.LU.64 R116, [R1+0x280] ;  /* 0x0002800001747983 */ /* 0x002f680000300a00 */
[----:B--2---:R-:W5:Y:S04]  /*21390*/  LDL.LU.64 R118, [R1+0x288] ;  /* 0x0002880001767983 */ /* 0x004f680000300a00 */
[----:B------:R-:W2:Y:S04]  /*213a0*/  LDL.LU.64 R180, [R1+0x270] ;  /* 0x0002700001b47983 */ /* 0x000ea80000300a00 */
[----:B------:R-:W2:Y:S04]  /*213b0*/  LDL.LU.64 R182, [R1+0x278] ;  /* 0x0002780001b67983 */ /* 0x000ea80000300a00 */
[----:B------:R-:W2:Y:S04]  /*213c0*/  LDL.LU.64 R184, [R1+0x240] ;  /* 0x0002400001b87983 */ /* 0x000ea80000300a00 */
[----:B------:R-:W2:Y:S04]  /*213d0*/  LDL.LU.64 R186, [R1+0x248] ;  /* 0x0002480001ba7983 */ /* 0x000ea80000300a00 */
[----:B------:R-:W2:Y:S04]  /*213e0*/  LDL.LU.64 R120, [R1+0x230] ;  /* 0x0002300001787983 */ /* 0x000ea80000300a00 */
[----:B------:R-:W2:Y:S01]  /*213f0*/  LDL.LU.64 R122, [R1+0x238] ;  /* 0x00023800017a7983 */ /* 0x000ea20000300a00 */
[----:B------:R-:W-:-:S03]  /*21400*/  IMAD.MOV.U32 R20, RZ, RZ, R21 ;  /* 0x000000ffff147224 */ /* 0x000fc600078e0015 */
[----:B------:R-:W2:Y:S01]  /*21410*/  LDL.LU.64 R128, [R1+0x220] ;  /* 0x0002200001807983 */ /* 0x000ea20000300a00 */
[----:B------:R-:W-:-:S03]  /*21420*/  IMAD.MOV.U32 R21, RZ, RZ, R209 ;  /* 0x000000ffff157224 */ /* 0x000fc600078e00d1 */
[----:B------:R-:W2:Y:S01]  /*21430*/  LDL.LU.64 R130, [R1+0x228] ;  /* 0x0002280001827983 */ /* 0x000ea20000300a00 */
[----:B------:R-:W-:-:S03]  /*21440*/  IMAD.MOV.U32 R22, RZ, RZ, R210 ;  /* 0x000000ffff167224 */ /* 0x000fc600078e00d2 */
[----:B------:R-:W2:Y:S01]  /*21450*/  LDL.LU.64 R132, [R1+0x210] ;  /* 0x0002100001847983 */ /* 0x000ea20000300a00 */
[----:B------:R-:W-:-:S03]  /*21460*/  IMAD.MOV.U32 R23, RZ, RZ, R211 ;  /* 0x000000ffff177224 */ /* 0x000fc600078e00d3 */
[----:B------:R-:W2:Y:S04]  /*21470*/  LDL.LU.64 R134, [R1+0x218] ;  /* 0x0002180001867983 */ /* 0x000ea80000300a00 */
[----:B------:R-:W2:Y:S04]  /*21480*/  LDL R81, [R1+0x2f0] ;  /* 0x0002f00001517983 */ /* 0x000ea80000100800 */
[----:B------:R-:W3:Y:S04]  /*21490*/  LDL.LU R209, [R1+0x1608] ;  /* 0x0016080001d17983 */ /* 0x000ee80000300800 */
[----:B------:R-:W3:Y:S04]  /*214a0*/  LDL.LU R210, [R1+0x1604] ;  /* 0x0016040001d27983 */ /* 0x000ee80000300800 */
[----:B------:R-:W3:Y:S01]  /*214b0*/  LDL.LU R211, [R1+0x1600] ;  /* 0x0016000001d37983 */ /* 0x000ee20000300800 */
[C---:B------:R-:W-:Y:S08]  /*214c0*/  HMMA.1688.F32.TF32 R4, R60.reuse, R76, R4 ;  /* 0x0000004c3c04723c */ /* 0x040ff00000081004 */
[C---:B------:R-:W-:Y:S08]  /*214d0*/  HMMA.1688.F32.TF32 R240, R60.reuse, R104, R240 ;  /* 0x000000683cf0723c */ /* 0x040ff000000810f0 */
[C---:B------:R-:W-:Y:S08]  /*214e0*/  HMMA.1688.F32.TF32 R236, R60.reuse, R100, R236 ;  /* 0x000000643cec723c */ /* 0x040ff000000810ec */
[C---:B------:R-:W-:Y:S08]  /*214f0*/  HMMA.1688.F32.TF32 R232, R60.reuse, R96, R232 ;  /* 0x000000603ce8723c */ /* 0x040ff000000810e8 */
[C---:B------:R-:W-:Y:S08]  /*21500*/  HMMA.1688.F32.TF32 R228, R60.reuse, R92, R228 ;  /* 0x0000005c3ce4723c */ /* 0x040ff000000810e4 */
[C---:B------:R-:W-:Y:S08]  /*21510*/  HMMA.1688.F32.TF32 R224, R60.reuse, R88, R224 ;  /* 0x000000583ce0723c */ /* 0x040ff000000810e0 */
[C---:B------:R-:W-:Y:S08]  /*21520*/  HMMA.1688.F32.TF32 R220, R60.reuse, R84, R220 ;  /* 0x000000543cdc723c */ /* 0x040ff000000810dc */
[C---:B------:R-:W-:Y:S08]  /*21530*/  HMMA.1688.F32.TF32 R216, R60.reuse, R164, R216 ;  /* 0x000000a43cd8723c */ /* 0x040ff000000810d8 */
[C---:B------:R-:W-:Y:S01]  /*21540*/  HMMA.1688.F32.TF32 R212, R60.reuse, R72, R212 ;  /* 0x000000483cd4723c */ /* 0x040fe200000810d4 */
[----:B--2---:R-:W-:Y:S04]  /*21550*/  LDS R9, [R81+0x40800] ;  /* 0x0408000051097984 */ /* 0x004fe80000000800 */
[----:B------:R-:W1:Y:S03]  /*21560*/  LDS R11, [R81+0x40c00] ;  /* 0x040c0000510b7984 */ /* 0x000e660000000800 */
[----:B---3--:R-:W-:Y:S07]  /*21570*/  HMMA.1688.F32.TF32 R208, R60, R32, R208 ;  /* 0x000000203cd0723c */ /* 0x008fee00000810d0 */
[----:B------:R-:W-:-:S02]  /*21580*/  IMAD.MOV.U32 R60, RZ, RZ, R31 ;  /* 0x000000ffff3c7224 */ /* 0x000fc400078e001f */
[----:B------:R-:W1:Y:S01]  /*21590*/  LDL.LU R31, [R1+0x15fc] ;  /* 0x0015fc00011f7983 */ /* 0x000e620000300800 */
[----:B------:R-:W-:Y:S01]  /*215a0*/  IMAD.MOV.U32 R61, RZ, RZ, R19 ;  /* 0x000000ffff3d7224 */ /* 0x000fe200078e0013 */
[----:B------:R-:W-:Y:S01]  /*215b0*/  HMMA.1688.F32.TF32 R120, R40, R88, R120 ;  /* 0x000000582878723c */ /* 0x000fe20000081078 */
[----:B------:R-:W-:Y:S01]  /*215c0*/  IMAD.MOV.U32 R62, RZ, RZ, R26 ;  /* 0x000000ffff3e7224 */ /* 0x000fe200078e001a */
[----:B------:R-:W2:Y:S01]  /*215d0*/  LDL.LU R19, [R1+0x15f8] ;  /* 0x0015f80001137983 */ /* 0x000ea20000300800 */
[----:B------:R-:W-:-:S03]  /*215e0*/  IMAD.MOV.U32 R63, RZ, RZ, R27 ;  /* 0x000000ffff3f7224 */ /* 0x000fc600078e001b */
[----:B------:R-:W2:Y:S04]  /*215f0*/  LDL.LU R26, [R1+0x15f4] ;  /* 0x0015f400011a7983 */ /* 0x000ea80000300800 */
[----:B------:R-:W2:Y:S01]  /*21600*/  LDL.LU R27, [R1+0x15f0] ;  /* 0x0015f000011b7983 */ /* 0x000ea20000300800 */
[----:B-1----:R-:W-:Y:S11]  /*21610*/  HMMA.1688.F32.TF32 R20, R8, R30, R20 ;  /* 0x0000001e0814723c */ /* 0x002ff60000081014 */
[----:B------:R-:W-:Y:S11]  /*21620*/  @!UPT UIADD3 URZ, URZ, URZ, URZ ;  /* 0x0000003f3f3ff290 */ /* 0x000ff6000fffe03f */
[----:B------:R-:W-:Y:S02]  /*21630*/  @!UPT UIADD3 URZ, URZ, URZ, URZ ;  /* 0x0000003f3f3ff290 */ /* 0x000fe4000fffe03f */
[----:B------:R-:W-:Y:S02]  /*21640*/  IMAD.MOV.U32 R89, RZ, RZ, R22 ;  /* 0x000000ffff597224 */ /* 0x000fe400078e0016 */
[----:B------:R-:W-:Y:S02]  /*21650*/  IMAD.MOV.U32 R88, RZ, RZ, R23 ;  /* 0x000000ffff587224 */ /* 0x000fe400078e0017 */
[----:B------:R-:W3:Y:S01]  /*21660*/  LDL.LU.64 R22, [R1+0x15e8] ;  /* 0x0015e80001167983 */ /* 0x000ee20000300a00 */
[C---:B------:R-:W-:Y:S08]  /*21670*/  HMMA.1688.F32.TF32 R112, R40.reuse, R76, R112 ;  /* 0x0000004c2870723c */ /* 0x040ff00000081070 */
[C---:B----4-:R-:W-:Y:S08]  /*21680*/  HMMA.1688.F32.TF32 R124, R40.reuse, R104, R124 ;  /* 0x00000068287c723c */ /* 0x050ff0000008107c */
[C---:B-----5:R-:W-:Y:S08]  /*21690*/  HMMA.1688.F32.TF32 R116, R40.reuse, R100, R116 ;  /* 0x000000642874723c */ /* 0x060ff00000081074 */
[C---:B------:R-:W-:Y:S08]  /*216a0*/  HMMA.1688.F32.TF32 R180, R40.reuse, R96, R180 ;  /* 0x0000006028b4723c */ /* 0x040ff000000810b4 */
[C---:B------:R-:W-:Y:S08]  /*216b0*/  HMMA.1688.F32.TF32 R184, R40.reuse, R92, R184 ;  /* 0x0000005c28b8723c */ /* 0x040ff000000810b8 */
[C---:B------:R-:W-:Y:S08]  /*216c0*/  HMMA.1688.F32.TF32 R128, R40.reuse, R84, R128 ;  /* 0x000000542880723c */ /* 0x040ff00000081080 */
[C---:B------:R-:W-:Y:S08]  /*216d0*/  HMMA.1688.F32.TF32 R132, R40.reuse, R164, R132 ;  /* 0x000000a42884723c */ /* 0x040ff00000081084 */
[C---:B------:R-:W-:Y:S08]  /*216e0*/  HMMA.1688.F32.TF32 R176, R40.reuse, R72, R176 ;  /* 0x0000004828b0723c */ /* 0x040ff000000810b0 */
[----:B------:R-:W-:Y:S07]  /*216f0*/  HMMA.1688.F32.TF32 R188, R40, R32, R188 ;  /* 0x0000002028bc723c */ /* 0x000fee00000810bc */
[----:B------:R-:W-:-:S02]  /*21700*/  IMAD.MOV.U32 R40, RZ, RZ, R195 ;  /* 0x000000ffff287224 */ /* 0x000fc400078e00c3 */
[----:B------:R-:W-:Y:S01]  /*21710*/  IMAD.MOV.U32 R41, RZ, RZ, R194 ;  /* 0x000000ffff297224 */ /* 0x000fe200078e00c2 */
[C---:B--2---:R-:W-:Y:S01]  /*21720*/  HMMA.1688.F32.TF32 R204, R8.reuse, R18, R204 ;  /* 0x0000001208cc723c */ /* 0x044fe200000810cc */
[----:B------:R-:W-:Y:S01]  /*21730*/  IMAD.MOV.U32 R42, RZ, RZ, R193 ;  /* 0x000000ffff2a7224 */ /* 0x000fe200078e00c1 */
[----:B------:R-:W-:Y:S01]  /*21740*/  LDS R194, [R252+0x40c80] ;  /* 0x040c8000fcc27984 */ /* 0x000fe20000000800 */
[----:B------:R-:W-:Y:S02]  /*21750*/  IMAD.MOV.U32 R43, RZ, RZ, R192 ;  /* 0x000000ffff2b7224 */ /* 0x000fe400078e00c0 */
[----:B------:R-:W-:Y:S01]  /*21760*/  IMAD.MOV.U32 R93, RZ, RZ, R20 ;  /* 0x000000ffff5d7224 */ /* 0x000fe200078e0014 */
[----:B------:R-:W-:Y:S02]  /*21770*/  LDS R192, [R252+0x40880] ;  /* 0x04088000fcc07984 */ /* 0x000fe40000000800 */
[C---:B------:R-:W-:Y:S08]  /*21780*/  HMMA.1688.F32.TF32 R60, R8.reuse, R26, R60 ;  /* 0x0000001a083c723c */ /* 0x040ff0000008103c */
[C---:B------:R-:W-:Y:S01]  /*21790*/  HMMA.1688.F32.TF32 R196, R8.reuse, R14, R196 ;  /* 0x0000000e08c4723c */ /* 0x040fe200000810c4 */
[----:B------:R-:W-:Y:S01]  /*217a0*/  IMAD.MOV.U32 R92, RZ, RZ, R21 ;  /* 0x000000ffff5c7224 */ /* 0x000fe200078e0015 */
[----:B------:R-:W-:Y:S04]  /*217b0*/  LDS R193, [R81+0x40880] ;  /* 0x0408800051c17984 */ /* 0x000fe80000000800 */
[----:B------:R-:W2:Y:S04]  /*217c0*/  LDL R21, [R1+0x2f4] ;  /* 0x0002f40001157983 */ /* 0x000ea80000100800 */
[----:B------:R1:W-:Y:S04]  /*217d0*/  STL [R1+0x15c0], R206 ;  /* 0x0015c0ce01007387 */ /* 0x0003e80000100800 */
[----:B------:R4:W-:Y:S02]  /*217e0*/  STL [R1+0x15bc], R207 ;  /* 0x0015bccf01007387 */ /* 0x0009e40000100800 */
[----:B------:R-:W-:Y:S01]  /*217f0*/  IMAD.MOV.U32 R85, RZ, RZ, R60 ;  /* 0x000000ffff557224 */ /* 0x000fe200078e003c */
[----:B------:R-:W-:Y:S01]  /*21800*/  MOV R84, R61 ;  /* 0x0000003d00547202 */ /* 0x000fe20000000f00 */
[----:B------:R-:W-:Y:S01]  /*21810*/  IMAD.MOV.U32 R80, RZ, RZ, R62 ;  /* 0x000000ffff507224 */ /* 0x000fe200078e003e */
[C---:B------:R-:W-:Y:S01]  /*21820*/  HMMA.1688.F32.TF32 R168, R8.reuse, R98, R168 ;  /* 0x0000006208a8723c */ /* 0x040fe200000810a8 */
[----:B------:R-:W-:Y:S01]  /*21830*/  IMAD.MOV.U32 R77, RZ, RZ, R63 ;  /* 0x000000ffff4d7224 */ /* 0x000fe200078e003f */
[----:B------:R-:W5:Y:S04]  /*21840*/  LDS R195, [R81+0x40c80] ;  /* 0x040c800051c37984 */ /* 0x000f680000000800 */
[----:B------:R1:W-:Y:S04]  /*21850*/  STL [R1+0x15b8], R199 ;  /* 0x0015b8c701007387 */ /* 0x0003e80000100800 */
[----:B------:R-:W2:Y:S04]  /*21860*/  LDL.LU R60, [R1+0x90] ;  /* 0x00009000013c7983 */ /* 0x000ea80000300800 */
[----:B------:R-:W2:Y:S04]  /*21870*/  LDL.LU R61, [R1+0x94] ;  /* 0x00009400013d7983 */ /* 0x000ea80000300800 */
[----:B------:R-:W2:Y:S04]  /*21880*/  LDL.LU R62, [R1+0x98] ;  /* 0x00009800013e7983 */ /* 0x000ea80000300800 */
[----:B------:R-:W2:Y:S01]  /*21890*/  LDL.LU R63, [R1+0x9c] ;  /* 0x00009c00013f7983 */ /* 0x000ea20000300800 */
[C---:B---3--:R-:W-:Y:S11]  /*218a0*/  HMMA.1688.F32.TF32 R40, R8.reuse, R22, R40 ;  /* 0x000000160828723c */ /* 0x048ff60000081028 */
[----:B------:R-:W-:Y:S11]  /*218b0*/  @!UPT UIADD3 URZ, URZ, URZ, URZ ;  /* 0x0000003f3f3ff290 */ /* 0x000ff6000fffe03f */
[----:B------:R-:W-:Y:S02]  /*218c0*/  @!UPT UIADD3 URZ, URZ, URZ, URZ ;  /* 0x0000003f3f3ff290 */ /* 0x000fe4000fffe03f */
[----:B------:R-:W-:Y:S02]  /*218d0*/  IMAD.MOV.U32 R76, RZ, RZ, R40 ;  /* 0x000000ffff4c7224 */ /* 0x000fe400078e0028 */
[----:B------:R-:W-:Y:S02]  /*218e0*/  IMAD.MOV.U32 R20, RZ, RZ, R41 ;  /* 0x000000ffff147224 */ /* 0x000fe400078e0029 */
[----:B------:R-:W-:Y:S02]  /*218f0*/  IMAD.MOV.U32 R17, RZ, RZ, R42 ;  /* 0x000000ffff117224 */ /* 0x000fe400078e002a */
[----:B------:R-:W-:Y:S02]  /*21900*/  IMAD.MOV.U32 R16, RZ, RZ, R43 ;  /* 0x000000ffff107224 */ /* 0x000fe400078e002b */
[C---:B------:R-:W-:Y:S11]  /*21910*/  HMMA.1688.F32.TF32 R40, R8.reuse, R78, R152 ;  /* 0x0000004e0828723c */ /* 0x040ff60000081098 */
        /* <DEDUP_REMOVED lines=8> */
[----:B------:R-:W-:Y:S02]  /*219a0*/  @!UPT UIADD3 URZ, URZ, URZ, URZ ;  /* 0x0000003f3f3ff290 */ /* 0x000fe4000fffe03f */
[----:B------:R-:W-:Y:S02]  /*219b0*/  IMAD.MOV.U32 R96, RZ, RZ, R40 ;  /* 0x000000ffff607224 */ /* 0x000fe400078e0028 */
[----:B------:R-:W-:Y:S01]  /*219c0*/  IMAD.MOV.U32 R73, RZ, RZ, R41 ;  /* 0x000000ffff497224 */ /* 0x000fe200078e0029 */
[----:B------:R-:W3:Y:S01]  /*219d0*/  LDL.LU R40, [R1+0x50] ;  /* 0x0000500001287983 */ /* 0x000ee20000300800 */
[----:B------:R-:W-:Y:S02]  /*219e0*/  IMAD.MOV.U32 R72, RZ, RZ, R42 ;  /* 0x000000ffff487224 */ /* 0x000fe400078e002a */
[----:B------:R-:W-:Y:S01]  /*219f0*/  IMAD.MOV.U32 R33, RZ, RZ, R43 ;  /* 0x000000ffff217224 */ /* 0x000fe200078e002b */
[----:B------:R-:W3:Y:S01]  /*21a00*/  LDL.LU R41, [R1+0x54] ;  /* 0x0000540001297983 */ /* 0x000ee20000300800 */
[----:B------:R-:W-:-:S03]  /*21a10*/  IMAD.MOV.U32 R43, RZ, RZ, R0 ;  /* 0x000000ffff2b7224 */ /* 0x000fc600078e0000 */
[----:B------:R-:W3:Y:S04]  /*21a20*/  LDL.LU R42, [R1+0x58] ;  /* 0x00005800012a7983 */ /* 0x000ee80000300800 */
[----:B------:R-:W2:Y:S01]  /*21a30*/  LDL.LU R0, [R1+0x15e4] ;  /* 0x0015e40001007983 */ /* 0x000ea20000300800 */
[----:B------:R-:W-:Y:S03]  /*21a40*/  HMMA.1688.F32.TF32 R152, R8, R102, R160 ;  /* 0x000000660898723c */ /* 0x000fe600000810a0 */
[----:B------:R-:W3:Y:S04]  /*21a50*/  LDL.LU R160, [R1+0xb0] ;  /* 0x0000b00001a07983 */ /* 0x000ee80000300800 */
[----:B------:R-:W3:Y:S04]  /*21a60*/  LDL.LU R161, [R1+0xb4] ;  /* 0x0000b40001a17983 */ /* 0x000ee80000300800 */
[----:B------:R-:W3:Y:S04]  /*21a70*/  LDL.LU R162, [R1+0xb8] ;  /* 0x0000b80001a27983 */ /* 0x000ee80000300800 */
[----:B------:R-:W3:Y:S04]  /*21a80*/  LDL.LU R163, [R1+0xbc] ;  /* 0x0000bc0001a37983 */ /* 0x000ee80000300800 */
[----:B------:R-:W3:Y:S05]  /*21a90*/  LDL.LU R156, [R1+0x120] ;  /* 0x00012000019c7983 */ /* 0x000eea0000300800 */
[----:B-1----:R-:W-:-:S02]  /*21aa0*/  IMAD.MOV.U32 R206, RZ, RZ, R152 ;  /* 0x000000ffffce7224 */ /* 0x002fc400078e0098 */
[----:B----4-:R-:W-:Y:S02]  /*21ab0*/  IMAD.MOV.U32 R207, RZ, RZ, R153 ;  /* 0x000000ffffcf7224 */ /* 0x010fe400078e0099 */
[----:B------:R-:W-:Y:S02]  /*21ac0*/  IMAD.MOV.U32 R199, RZ, RZ, R154 ;  /* 0x000000ffffc77224 */ /* 0x000fe400078e009a */
[----:B------:R-:W-:Y:S02]  /*21ad0*/  IMAD.MOV.U32 R97, RZ, RZ, R155 ;  /* 0x000000ffff617224 */ /* 0x000fe400078e009b */
[C---:B------:R-:W-:Y:S01]  /*21ae0*/  HMMA.1688.F32.TF32 R152, R8.reuse, R94, R172 ;  /* 0x0000005e0898723c */ /* 0x040fe200000810ac */
[----:B------:R-:W-:Y:S04]  /*21af0*/  STL.64 [R1+0x1a0], R168 ;  /* 0x0001a0a801007387 */ /* 0x000fe80000100a00 */
[----:B------:R-:W-:Y:S11]  /*21b00*/  STL.64 [R1+0x1a8], R170 ;  /* 0x0001a8aa01007387 */ /* 0x000ff60000100a00 */
[----:B------:R-:W-:Y:S07]  /*21b10*/  @!UPT UIADD3 URZ, URZ, URZ, URZ ;  /* 0x0000003f3f3ff290 */ /* 0x000fee000fffe03f */
[----:B------:R1:W-:Y:S04]  /*21b20*/  STL.64 [R1+0x190], R152 ;  /* 0x0001909801007387 */ /* 0x0003e80000100a00 */
[----:B------:R4:W-:Y:S04]  /*21b30*/  STL.64 [R1+0x198], R154 ;  /* 0x0001989a01007387 */ /* 0x0009e80000100a00 */
[----:B------:R-:W3:Y:S04]  /*21b40*/  LDL.LU R157, [R1+0x124] ;  /* 0x00012400019d7983 */ /* 0x000ee80000300800 */
[----:B------:R-:W3:Y:S04]  /*21b50*/  LDL.LU R158, [R1+0x128] ;  /* 0x00012800019e7983 */ /* 0x000ee80000300800 */
[----:B------:R-:W3:Y:S04]  /*21b60*/  LDL.LU R159, [R1+0x12c] ;  /* 0x00012c00019f7983 */ /* 0x000ee80000300800 */
[----:B-1----:R-:W3:Y:S04]  /*21b70*/  LDL.LU R152, [R1+0x110] ;  /* 0x0001100001987983 */ /* 0x002ee80000300800 */
[----:B------:R-:W3:Y:S04]  /*21b80*/  LDL.LU R153, [R1+0x114] ;  /* 0x0001140001997983 */ /* 0x000ee80000300800 */
[----:B----4-:R-:W4:Y:S01]  /*21b90*/  LDL.LU R154, [R1+0x118] ;  /* 0x00011800019a7983 */ /* 0x010f220000300800 */
[C---:B------:R-:W-:Y:S08]  /*21ba0*/  HMMA.1688.F32.TF32 R108, R8.reuse, R90, R108 ;  /* 0x0000005a086c723c */ /* 0x040ff0000008106c */
[C---:B------:R-:W-:Y:S08]  /*21bb0*/  HMMA.1688.F32.TF32 R168, R8.reuse, R86, R136 ;  /* 0x0000005608a8723c */ /* 0x040ff00000081088 */
[C---:B------:R-:W-:Y:S08]  /*21bc0*/  HMMA.1688.F32.TF32 R136, R8.reuse, R166, R140 ;  /* 0x000000a60888723c */ /* 0x040ff0000008108c */
[----:B------:R-:W-:Y:S01]  /*21bd0*/  HMMA.1688.F32.TF32 R148, R8, R82, R148 ;  /* 0x000000520894723c */ /* 0x000fe20000081094 */
[----:B--2---:R-:W-:-:S02]  /*21be0*/  IMAD.MOV.U32 R155, RZ, RZ, R0 ;  /* 0x000000ffff9b7224 */ /* 0x004fc400078e0000 */
[----:B------:R-:W2:Y:S04]  /*21bf0*/  LDL.LU R0, [R1+0x15e0] ;  /* 0x0015e00001007983 */ /* 0x000ea80000300800 */
[----:B------:R-:W-:Y:S04]  /*21c00*/  STL.64 [R1+0x180], R108 ;  /* 0x0001806c01007387 */ /* 0x000fe80000100a00 */
[----:B------:R1:W-:Y:S02]  /*21c10*/  STL.64 [R1+0x188], R110 ;  /* 0x0001886e01007387 */ /* 0x0003e40000100a00 */
[C---:B-1----:R-:W-:Y:S02]  /*21c20*/  HMMA.1688.F32.TF32 R108, R8.reuse, R74, R144 ;  /* 0x0000004a086c723c */ /* 0x042fe40000081090 */
[----:B------:R-:W-:Y:S06]  /*21c30*/  STL.64 [R1+0x170], R168 ;  /* 0x000170a801007387 */ /* 0x000fec0000100a00 */
[----:B------:R-:W-:Y:S01]  /*21c40*/  HMMA.1688.F32.TF32 R8, R8, R34, R68 ;  /* 0x000000220808723c */ /* 0x000fe20000081044 */
[----:B------:R-:W-:Y:S04]  /*21c50*/  STL.64 [R1+0x178], R170 ;  /* 0x000178aa01007387 */ /* 0x000fe80000100a00 */
[----:B------:R-:W-:Y:S04]  /*21c60*/  STL.64 [R1+0x160], R136 ;  /* 0x0001608801007387 */ /* 0x000fe80000100a00 */
[----:B------:R-:W-:Y:S01]  /*21c70*/  STL.64 [R1+0x168], R138 ;  /* 0x0001688a01007387 */ /* 0x000fe20000100a00 */
[C---:B-----5:R-:W-:Y:S03]  /*21c80*/  HMMA.1688.F32.TF32 R124, R192.reuse, R106, R124 ;  /* 0x0000006ac07c723c */ /* 0x060fe6000008107c */
[----:B------:R-:W-:Y:S04]  /*21c90*/  LDS R144, [R21+0x40800] ;  /* 0x0408000015907984 */ /* 0x000fe80000000800 */
[----:B------:R-:W-:Y:S04]  /*21ca0*/  STL.64 [R1+0x150], R108 ;  /* 0x0001506c01007387 */ /* 0x000fe80000100a00 */
[----:B------:R-:W-:Y:S04]  /*21cb0*/  STL.64 [R1+0x158], R110 ;  /* 0x0001586e01007387 */ /* 0x000fe80000100a00 */
[----:B------:R-:W-:Y:S04]  /*21cc0*/  STL.64 [R1+0x140], R8 ;  /* 0x0001400801007387 */ /* 0x000fe80000100a00 */
[----:B------:R1:W-:Y:S04]  /*21cd0*/  STL.64 [R1+0x148], R10 ;  /* 0x0001480a01007387 */ /* 0x0003e80000100a00 */
[----:B------:R-:W-:Y:S04]  /*21ce0*/  LDS R146, [R21+0x40c00] ;  /* 0x040c000015927984 */ /* 0x000fe80000000800 */
[----:B--2---:R-:W-:Y:S01]  /*21cf0*/  LDS R145, [R0+0x40800] ;  /* 0x0408000000917984 */ /* 0x004fe20000000800 */
[C---:B-1----:R-:W-:Y:S03]  /*21d00*/  HMMA.1688.F32.TF32 R8, R192.reuse, R82, R64 ;  /* 0x00000052c008723c */ /* 0x042fe60000081040 */
[----:B------:R-:W3:Y:S04]  /*21d10*/  LDS R147, [R0+0x40c00] ;  /* 0x040c000000937984 */ /* 0x000ee80000000800 */
[----:B------:R-:W-:Y:S01]  /*21d20*/  LDS R136, [R21+0x40880] ;  /* 0x0408800015887984 */ /* 0x000fe20000000800 */
[C---:B------:R-:W-:Y:S03]  /*21d30*/  HMMA.1688.F32.TF32 R64, R192.reuse, R78, R112 ;  /* 0x0000004ec040723c */ /* 0x040fe60000081070 */
[----:B------:R-:W-:Y:S04]  /*21d40*/  LDS R138, [R21+0x40c80] ;  /* 0x040c8000158a7984 */ /* 0x000fe80000000800 */
[----:B------:R-:W-:Y:S01]  /*21d50*/  LDS R137, [R0+0x40880] ;  /* 0x0408800000897984 */ /* 0x000fe20000000800 */
[C---:B------:R-:W-:Y:S03]  /*21d60*/  HMMA.1688.F32.TF32 R112, R192.reuse, R102, R116 ;  /* 0x00000066c070723c */ /* 0x040fe60000081074 */
[----:B------:R-:W1:Y:S11]  /*21d70*/  LDS R139, [R0+0x40c80] ;  /* 0x040c8000008b7984 */ /* 0x000e760000000800 */
[----:B------:R-:W-:Y:S01]  /*21d80*/  @!UPT UIADD3 URZ, URZ, URZ, URZ ;  /* 0x0000003f3f3ff290 */ /* 0x000fe2000fffe03f */
[----:B------:R-:W-:Y:S04]  /*21d90*/  STL.64 [R1+0x1f0], R64 ;  /* 0x0001f04001007387 */ /* 0x000fe80000100a00 */
[----:B------:R2:W-:Y:S02]  /*21da0*/  STL.64 [R1+0x1f8], R66 ;  /* 0x0001f84201007387 */ /* 0x0005e40000100a00 */
[C---:B--2---:R-:W-:Y:S02]  /*21db0*/  HMMA.1688.F32.TF32 R64, R192.reuse, R98, R180 ;  /* 0x00000062c040723c */ /* 0x044fe400000810b4 */
[----:B------:R-:W-:Y:S04]  /*21dc0*/  STL.64 [R1+0x200], R124 ;  /* 0x0002007c01007387 */ /* 0x000fe80000100a00 */
[----:B------:R-:W-:Y:S02]  /*21dd0*/  STL.64 [R1+0x208], R126 ;  /* 0x0002087e01007387 */ /* 0x000fe40000100a00 */
[C---:B------:R-:W-:Y:S02]  /*21de0*/  HMMA.1688.F32.TF32 R116, R192.reuse, R94, R184 ;  /* 0x0000005ec074723c */ /* 0x040fe400000810b8 */
[----:B------:R-:W-:Y:S04]  /*21df0*/  STL.64 [R1+0x2a0], R112 ;  /* 0x0002a07001007387 */ /* 0x000fe80000100a00 */
[----:B------:R2:W-:Y:S09]  /*21e00*/  STL.64 [R1+0x2a8], R114 ;  /* 0x0002a87201007387 */ /* 0x0005f20000100a00 */
[----:B------:R-:W-:Y:S01]  /*21e10*/  STL.64 [R1+0x290], R64 ;  /* 0x0002904001007387 */ /* 0x000fe20000100a00 */
[C---:B--2---:R-:W-:Y:S03]  /*21e20*/  HMMA.1688.F32.TF32 R112, R192.reuse, R90, R120 ;  /* 0x0000005ac070723c */ /* 0x044fe60000081078 */
[----:B------:R2:W-:Y:S05]  /*21e30*/  STL.64 [R1+0x298], R66 ;  /* 0x0002984201007387 */ /* 0x0005ea0000100a00 */
[C---:B--2---:R-:W-:Y:S01]  /*21e40*/  HMMA.1688.F32.TF32 R64, R192.reuse, R86, R128 ;  /* 0x00000056c040723c */ /* 0x044fe20000081080 */
[----:B------:R-:W-:Y:S04]  /*21e50*/  STL.64 [R1+0x280], R116 ;  /* 0x0002807401007387 */ /* 0x000fe80000100a00 */
[----:B------:R2:W-:Y:S10]  /*21e60*/  STL.64 [R1+0x288], R118 ;  /* 0x0002887601007387 */ /* 0x0005f40000100a00 */
[----:B------:R-:W-:Y:S04]  /*21e70*/  STL.64 [R1+0x270], R112 ;  /* 0x0002707001007387 */ /* 0x000fe80000100a00 */
[----:B------:R5:W-:Y:S01]  /*21e80*/  STL.64 [R1+0x278], R114 ;  /* 0x0002787201007387 */ /* 0x000be20000100a00 */
[C---:B--2---:R-:W-:Y:S03]  /*21e90*/  HMMA.1688.F32.TF32 R116, R192.reuse, R166, R132 ;  /* 0x000000a6c074723c */ /* 0x044fe60000081084 */
[----:B------:R-:W-:Y:S05]  /*21ea0*/  STL.64 [R1+0x240], R64 ;  /* 0x0002404001007387 */ /* 0x000fea0000100a00 */
[C---:B-----5:R-:W-:Y:S01]  /*21eb0*/  HMMA.1688.F32.TF32 R112, R192.reuse, R74, R176 ;  /* 0x0000004ac070723c */ /* 0x060fe200000810b0 */
[----:B------:R2:W-:Y:S07]  /*21ec0*/  STL.64 [R1+0x248], R66 ;  /* 0x0002484201007387 */ /* 0x0005ee0000100a00 */
[C---:B--2---:R-:W-:Y:S07]  /*21ed0*/  HMMA.1688.F32.TF32 R64, R192.reuse, R34, R188 ;  /* 0x00000022c040723c */ /* 0x044fee00000810bc */
[----:B------:R-:W-:Y:S04]  /*21ee0*/  STL.64 [R1+0x230], R116 ;  /* 0x0002307401007387 */ /* 0x000fe80000100a00 */
[----:B------:R-:W-:Y:S04]  /*21ef0*/  STL.64 [R1+0x238], R118 ;  /* 0x0002387601007387 */ /* 0x000fe80000100a00 */
[----:B------:R2:W-:Y:S01]  /*21f00*/  STL.64 [R1+0x220], R112 ;  /* 0x0002207001007387 */ /* 0x0005e20000100a00 */
[C---:B------:R-:W-:Y:S03]  /*21f10*/  HMMA.1688.F32.TF32 R108, R192.reuse, R26, R60 ;  /* 0x0000001ac06c723c */ /* 0x040fe6000008103c */
[----:B------:R5:W-:Y:S05]  /*21f20*/  STL.64 [R1+0x228], R114 ;  /* 0x0002287201007387 */ /* 0x000bea0000100a00 */
[----:B------:R-:W-:Y:S01]  /*21f30*/  HMMA.1688.F32.TF32 R60, R192, R18, R248 ;  /* 0x00000012c03c723c */ /* 0x000fe200000810f8 */
[----:B------:R1:W-:Y:S04]  /*21f40*/  STL.64 [R1+0x210], R64 ;  /* 0x0002104001007387 */ /* 0x0003e80000100a00 */
[----:B------:R1:W-:Y:S04]  /*21f50*/  STL.64 [R1+0x218], R66 ;  /* 0x0002184201007387 */ /* 0x0003e80000100a00 */
[----:B------:R-:W4:Y:S04]  /*21f60*/  LDL.LU R248, [R1+0x20] ;  /* 0x0000200001f87983 */ /* 0x000f280000300800 */
        /* <DEDUP_REMOVED lines=11> */
[----:B--2---:R-:W2:Y:S04]  /*22020*/  LDL.LU R112, [R1+0x70] ;  /* 0x0000700001707983 */ /* 0x004ea80000300800 */
[----:B------:R-:W2:Y:S04]  /*22030*/  LDL.LU R113, [R1+0x74] ;  /* 0x0000740001717983 */ /* 0x000ea80000300800 */
[----:B-----5:R-:W2:Y:S04]  /*22040*/  LDL.LU R114, [R1+0x78] ;  /* 0x0000780001727983 */ /* 0x020ea80000300800 */
[----:B------:R-:W2:Y:S04]  /*22050*/  LDL.LU R115, [R1+0x7c] ;  /* 0x00007c0001737983 */ /* 0x000ea80000300800 */
[----:B------:R-:W5:Y:S04]  /*22060*/  LDL.LU R120, [R1+0xc0] ;  /* 0x0000c00001787983 */ /* 0x000f680000300800 */
[----:B------:R-:W5:Y:S04]  /*22070*/  LDL.LU R121, [R1+0xc4] ;  /* 0x0000c40001797983 */ /* 0x000f680000300800 */
[----:B------:R-:W5:Y:S04]  /*22080*/  LDL.LU R122, [R1+0xc8] ;  /* 0x0000c800017a7983 */ /* 0x000f680000300800 */
[----:B------:R-:W5:Y:S04]  /*22090*/  LDL.LU R123, [R1+0xcc] ;  /* 0x0000cc00017b7983 */ /* 0x000f680000300800 */
[----:B------:R-:W2:Y:S04]  /*220a0*/  LDL.LU R124, [R1+0xf0] ;  /* 0x0000f000017c7983 */ /* 0x000ea80000300800 */
[----:B------:R-:W2:Y:S04]  /*220b0*/  LDL.LU R125, [R1+0xf4] ;  /* 0x0000f400017d7983 */ /* 0x000ea80000300800 */
[----:B------:R-:W2:Y:S04]  /*220c0*/  LDL.LU R126, [R1+0xf8] ;  /* 0x0000f800017e7983 */ /* 0x000ea80000300800 */
[----:B------:R-:W2:Y:S04]  /*220d0*/  LDL.LU R127, [R1+0xfc] ;  /* 0x0000fc00017f7983 */ /* 0x000ea80000300800 */
[----:B-1----:R-:W2:Y:S04]  /*220e0*/  LDL.LU R64, [R1+0xa0] ;  /* 0x0000a00001407983 */ /* 0x002ea80000300800 */
[----:B------:R-:W2:Y:S04]  /*220f0*/  LDL.LU R65, [R1+0xa4] ;  /* 0x0000a40001417983 */ /* 0x000ea80000300800 */
[----:B------:R-:W2:Y:S01]  /*22100*/  LDL.LU R66, [R1+0xa8] ;  /* 0x0000a80001427983 */ /* 0x000ea20000300800 */
[----:B---3--:R-:W-:Y:S03]  /*22110*/  HMMA.1688.F32.TF32 R140, R144, R30, R156 ;  /* 0x0000001e908c723c */ /* 0x008fe6000008109c */
[----:B------:R-:W3:Y:S01]  /*22120*/  LDL.LU R67, [R1+0xac] ;  /* 0x0000ac0001437983 */ /* 0x000ee20000300800 */
[----:B------:R-:W-:-:S03]  /*22130*/  MOV R183, R3 ;  /* 0x0000000300b77202 */ /* 0x000fc60000000f00 */
[----:B------:R-:W2:Y:S01]  /*22140*/  LDL.LU R180, [R1+0x30] ;  /* 0x0000300001b47983 */ /* 0x000ea20000300800 */
[----:B------:R-:W-:-:S03]  /*22150*/  IMAD.MOV.U32 R156, RZ, RZ, R24 ;  /* 0x000000ffff9c7224 */ /* 0x000fc600078e0018 */
[----:B------:R-:W2:Y:S01]  /*22160*/  LDL.LU R181, [R1+0x34] ;  /* 0x0000340001b57983 */ /* 0x000ea20000300800 */
[----:B------:R-:W-:-:S03]  /*22170*/  IMAD.MOV.U32 R157, RZ, RZ, R29 ;  /* 0x000000ffff9d7224 */ /* 0x000fc600078e001d */
[----:B------:R-:W2:Y:S04]  /*22180*/  LDL.LU R182, [R1+0x38] ;  /* 0x0000380001b67983 */ /* 0x000ea80000300800 */
[----:B------:R-:W2:Y:S04]  /*22190*/  LDL.LU R3, [R1+0x15dc] ;  /* 0x0015dc0001037983 */ /* 0x000ea80000300800 */
[----:B------:R-:W2:Y:S04]  /*221a0*/  LDL.LU R24, [R1+0x15d8] ;  /* 0x0015d80001187983 */ /* 0x000ea80000300800 */
[----:B------:R-:W2:Y:S01]  /*221b0*/  LDL.LU R29, [R1+0x15d4] ;  /* 0x0015d400011d7983 */ /* 0x000ea20000300800 */
[----:B------:R-:W-:Y:S01]  /*221c0*/  IMAD.MOV.U32 R158, RZ, RZ, R25 ;  /* 0x000000ffff9e7224 */ /* 0x000fe200078e0019 */
[----:B------:R-:W-:Y:S01]  /*221d0*/  HMMA.1688.F32.TF32 R168, R192, R30, R160 ;  /* 0x0000001ec0a8723c */ /* 0x000fe200000810a0 */
[----:B------:R-:W-:Y:S01]  /*221e0*/  IMAD.MOV.U32 R159, RZ, RZ, R28 ;  /* 0x000000ffff9f7224 */ /* 0x000fe200078e001c */
[----:B------:R-:W3:Y:S04]  /*221f0*/  LDL.LU R25, [R1+0x15d0] ;  /* 0x0015d00001197983 */ /* 0x000ee80000300800 */
[----:B------:R-:W3:Y:S04]  /*22200*/  LDL.LU R28, [R1+0x15cc] ;  /* 0x0015cc00011c7983 */ /* 0x000ee80000300800 */
[----:B------:R-:W3:Y:S04]  /*22210*/  LDL.LU R160, [R1+0x250] ;  /* 0x0002500001a07983 */ /* 0x000ee80000300800 */
[----:B------:R-:W3:Y:S04]  /*22220*/  LDL.LU R161, [R1+0x254] ;  /* 0x0002540001a17983 */ /* 0x000ee80000300800 */
[----:B------:R-:W3:Y:S01]  /*22230*/  LDL.LU R162, [R1+0x258] ;  /* 0x0002580001a27983 */ /* 0x000ee20000300800 */
[----:B--2---:R-:W-:-:S03]  /*22240*/  IMAD.MOV.U32 R163, RZ, RZ, R29 ;  /* 0x000000ffffa37224 */ /* 0x004fc600078e001d */
[----:B------:R-:W2:Y:S01]  /*22250*/  LDL.LU R29, [R1+0x15c8] ;  /* 0x0015c800011d7983 */ /* 0x000ea20000300800 */
[----:B----4-:R-:W-:Y:S03]  /*22260*/  HMMA.1688.F32.TF32 R132, R144, R78, R132 ;  /* 0x0000004e9084723c */ /* 0x010fe60000081084 */
[----:B------:R-:W4:Y:S04]  /*22270*/  LDL.LU R172, [R1+0x260] ;  /* 0x0002600001ac7983 */ /* 0x000f280000300800 */
[----:B------:R-:W4:Y:S01]  /*22280*/  LDL.LU R173, [R1+0x264] ;  /* 0x0002640001ad7983 */ /* 0x000f220000300800 */
[C---:B------:R-:W-:Y:S03]  /*22290*/  HMMA.1688.F32.TF32 R68, R192.reuse, R22, R40 ;  /* 0x00000016c044723c */ /* 0x040fe60000081028 */
[----:B------:R-:W4:Y:S04]  /*222a0*/  LDL.LU R174, [R1+0x268] ;  /* 0x0002680001ae7983 */ /* 0x000f280000300800 */
[----:B------:R-:W4:Y:S01]  /*222b0*/  LDL.LU R175, [R1+0x26c] ;  /* 0x00026c0001af7983 */ /* 0x000f220000300800 */
[----:B------:R-:W-:Y:S03]  /*222c0*/  HMMA.1688.F32.TF32 R40, R192, R14, R200 ;  /* 0x0000000ec028723c */ /* 0x000fe600000810c8 */
[----:B------:R-:W3:Y:S05]  /*222d0*/  LDL.LU R200, [R1+0x2b0] ;  /* 0x0002b00001c87983 */ /* 0x000eea0000300800 */
[C---:B------:R-:W-:Y:S08]  /*222e0*/  HMMA.1688.F32.TF32 R184, R144.reuse, R106, R184 ;  /* 0x0000006a90b8723c */ /* 0x040ff000000810b8 */
[C---:B------:R-:W-:Y:S08]  /*222f0*/  HMMA.1688.F32.TF32 R176, R144.reuse, R102, R180 ;  /* 0x0000006690b0723c */ /* 0x040ff000000810b4 */
[C---:B------:R-:W-:Y:S08]  /*22300*/  HMMA.1688.F32.TF32 R56, R144.reuse, R86, R56 ;  /* 0x000000569038723c */ /* 0x040ff00000081038 */
[C---:B------:R-:W-:Y:S08]  /*22310*/  HMMA.1688.F32.TF32 R44, R144.reuse, R166, R44 ;  /* 0x000000a6902c723c */ /* 0x040ff0000008102c */
[----:B-----5:R-:W-:Y:S01]  /*22320*/  HMMA.1688.F32.TF32 R120, R144, R18, R120 ;  /* 0x000000129078723c */ /* 0x020fe20000081078 */
[----:B--2---:R-:W-:-:S02]  /*22330*/  IMAD.MOV.U32 R201, RZ, RZ, R29 ;  /* 0x000000ffffc97224 */ /* 0x004fc400078e001d */
[----:B------:R-:W2:Y:S04]  /*22340*/  LDL.LU R29, [R1+0x15c4] ;  /* 0x0015c400011d7983 */ /* 0x000ea80000300800 */
[----:B------:R-:W5:Y:S04]  /*22350*/  LDL.LU R202, [R1+0x2b8] ;  /* 0x0002b80001ca7983 */ /* 0x000f680000300800 */
[----:B------:R-:W5:Y:S04]  /*22360*/  LDL.LU R203, [R1+0x2bc] ;  /* 0x0002bc0001cb7983 */ /* 0x000f680000300800 */
[----:B------:R-:W4:Y:S04]  /*22370*/  LDL.LU R116, [R1+0x2c0] ;  /* 0x0002c00001747983 */ /* 0x000f280000300800 */
[----:B------:R-:W4:Y:S04]  /*22380*/  LDL.LU R117, [R1+0x2c4] ;  /* 0x0002c40001757983 */ /* 0x000f280000300800 */
[----:B------:R-:W4:Y:S04]  /*22390*/  LDL.LU R118, [R1+0x2c8] ;  /* 0x0002c80001767983 */ /* 0x000f280000300800 */
[----:B------:R-:W-:Y:S04]  /*223a0*/  STL.64 [R1+0xf0], R132 ;  /* 0x0000f08401007387 */ /* 0x000fe80000100a00 */
[----:B------:R1:W-:Y:S02]  /*223b0*/  STL.64 [R1+0xf8], R134 ;  /* 0x0000f88601007387 */ /* 0x0003e40000100a00 */
[C---:B-1----:R-:W-:Y:S02]  /*223c0*/  HMMA.1688.F32.TF32 R132, R144.reuse, R98, R248 ;  /* 0x000000629084723c */ /* 0x042fe400000810f8 */
[----:B------:R-:W-:Y:S04]  /*223d0*/  STL.64 [R1+0xe0], R184 ;  /* 0x0000e0b801007387 */ /* 0x000fe80000100a00 */
[----:B------:R-:W-:Y:S04]  /*223e0*/  STL.64 [R1+0xe8], R186 ;  /* 0x0000e8ba01007387 */ /* 0x000fe80000100a00 */
[----:B------:R-:W-:Y:S01]  /*223f0*/  STL.64 [R1+0xd0], R176 ;  /* 0x0000d0b001007387 */ /* 0x000fe20000100a00 */
[C---:B------:R-:W-:Y:S03]  /*22400*/  HMMA.1688.F32.TF32 R248, R144.reuse, R90, R244 ;  /* 0x0000005a90f8723c */ /* 0x040fe600000810f4 */
[----:B------:R-:W-:Y:S05]  /*22410*/  STL.64 [R1+0xd8], R178 ;  /* 0x0000d8b201007387 */ /* 0x000fea0000100a00 */
[C---:B------:R-:W-:Y:S08]  /*22420*/  HMMA.1688.F32.TF32 R128, R144.reuse, R26, R152 ;  /* 0x0000001a9080723c */ /* 0x040ff00000081098 */
[----:B------:R-:W-:Y:S01]  /*22430*/  HMMA.1688.F32.TF32 R124, R144, R22, R124 ;  /* 0x00000016907c723c */ /* 0x000fe2000008107c */
[----:B------:R-:W-:Y:S01]  /*22440*/  IMAD.MOV.U32 R100, RZ, RZ, R132 ;  /* 0x000000ffff647224 */ /* 0x000fe200078e0084 */
[----:B------:R1:W-:Y:S01]  /*22450*/  STL.64 [R1+0xc8], R134 ;  /* 0x0000c88601007387 */ /* 0x0003e20000100a00 */
[----:B------:R-:W-:-:S05]  /*22460*/  IMAD.MOV.U32 R101, RZ, RZ, R133 ;  /* 0x000000ffff657224 */ /* 0x000fca00078e0085 */
[C---:B---3--:R-:W-:Y:S08]  /*22470*/  HMMA.1688.F32.TF32 R64, R144.reuse, R14, R64 ;  /* 0x0000000e9040723c */ /* 0x048ff00000081040 */
[C---:B------:R-:W-:Y:S08]  /*22480*/  HMMA.1688.F32.TF32 R112, R144.reuse, R82, R112 ;  /* 0x000000529070723c */ /* 0x040ff00000081070 */
[----:B------:R-:W-:Y:S01]  /*22490*/  HMMA.1688.F32.TF32 R52, R144, R74, R52 ;  /* 0x0000004a9034723c */ /* 0x000fe20000081034 */
[----:B------:R-:W-:Y:S01]  /*224a0*/  IMAD.MOV.U32 R182, RZ, RZ, R89 ;  /* 0x000000ffffb67224 */ /* 0x000fe200078e0059 */
[----:B------:R-:W-:Y:S01]  /*224b0*/  LDS R244, [R21+0x41080] ;  /* 0x0410800015f47984 */ /* 0x000fe20000000800 */
[----:B------:R-:W-:-:S03]  /*224c0*/  IMAD.MOV.U32 R183, RZ, RZ, R88 ;  /* 0x000000ffffb77224 */ /* 0x000fc600078e0058 */
[----:B------:R-:W-:Y:S02]  /*224d0*/  LDS R246, [R21+0x41480] ;  /* 0x0414800015f67984 */ /* 0x000fe40000000800 */
[----:B-1----:R-:W-:Y:S02]  /*224e0*/  HMMA.1688.F32.TF32 R132, R144, R94, R156 ;  /* 0x0000005e9084723c */ /* 0x002fe4000008109c */
[----:B------:R-:W-:Y:S04]  /*224f0*/  LDS R245, [R0+0x41080] ;  /* 0x0410800000f57984 */ /* 0x000fe80000000800 */
[----:B------:R-:W-:Y:S11]  /*22500*/  LDS R247, [R0+0x41480] ;  /* 0x0414800000f77984 */ /* 0x000ff60000000800 */
[----:B------:R-:W-:Y:S06]  /*22510*/  @!UPT UIADD3 URZ, URZ, URZ, URZ ;  /* 0x0000003f3f3ff290 */ /* 0x000fec000fffe03f */
[----:B------:R-:W-:Y:S04]  /*22520*/  STL.64 [R1+0x48], R134 ;  /* 0x0000488601007387 */ /* 0x000fe80000100a00 */
[----:B------:R-:W-:Y:S04]  /*22530*/  STL [R1+0x15b4], R248 ;  /* 0x0015b4f801007387 */ /* 0x000fe80000100800 */
[----:B------:R-:W-:Y:S04]  /*22540*/  STL [R1+0x15b0], R249 ;  /* 0x0015b0f901007387 */ /* 0x000fe80000100800 */
[----:B------:R-:W-:Y:S04]  /*22550*/  STL [R1+0x15ac], R250 ;  /* 0x0015acfa01007387 */ /* 0x000fe80000100800 */
[----:B------:R-:W-:Y:S04]  /*22560*/  STL [R1+0x15a8], R251 ;  /* 0x0015a8fb01007387 */ /* 0x000fe80000100800 */
[----:B------:R-:W-:Y:S04]  /*22570*/  STL.64 [R1], R56 ;  /* 0x0000003801007387 */ /* 0x000fe80000100a00 */
[----:B------:R-:W-:Y:S04]  /*22580*/  STL.64 [R1+0x8], R58 ;  /* 0x0000083a01007387 */ /* 0x000fe80000100a00 */
[----:B------:R-:W-:Y:S04]  /*22590*/  STL.64 [R1+0x10], R44 ;  /* 0x0000102c01007387 */ /* 0x000fe80000100a00 */
[----:B------:R1:W-:Y:S02]  /*225a0*/  STL.64 [R1+0x18], R46 ;  /* 0x0000182e01007387 */ /* 0x0003e40000100a00 */
[----:B-1----:R-:W-:Y:S02]  /*225b0*/  HMMA.1688.F32.TF32 R44, R136, R18, R160 ;  /* 0x00000012882c723c */ /* 0x002fe400000810a0 */
[----:B------:R-:W3:Y:S01]  /*225c0*/  LDL R18, [R1+0xc1c] ;  /* 0x000c1c0001127983 */ /* 0x000ee20000100800 */
[----:B------:R-:W-:-:S02]  /*225d0*/  IMAD.MOV.U32 R152, RZ, RZ, R28 ;  /* 0x000000ffff987224 */ /* 0x000fc400078e001c */
[----:B------:R-:W-:Y:S01]  /*225e0*/  IMAD.MOV.U32 R153, RZ, RZ, R25 ;  /* 0x000000ffff997224 */ /* 0x000fe200078e0019 */
[----:B------:R-:W-:Y:S01]  /*225f0*/  LDS R160, [R252+0x41080] ;  /* 0x04108000fca07984 */ /* 0x000fe20000000800 */
[----:B------:R-:W-:Y:S02]  /*22600*/  IMAD.MOV.U32 R154, RZ, RZ, R24 ;  /* 0x000000ffff9a7224 */ /* 0x000fe400078e0018 */
[----:B------:R-:W-:Y:S01]  /*22610*/  IMAD.MOV.U32 R155, RZ, RZ, R3 ;  /* 0x000000ffff9b7224 */ /* 0x000fe200078e0003 */
[----:B------:R-:W-:Y:S01]  /*22620*/  HMMA.1688.F32.TF32 R156, R144, R34, R36 ;  /* 0x00000022909c723c */ /* 0x000fe20000081024 */
[----:B------:R-:W-:Y:S01]  /*22630*/  IMAD.MOV.U32 R248, RZ, RZ, R52 ;  /* 0x000000fffff87224 */ /* 0x000fe200078e0034 */
[----:B------:R-:W-:Y:S01]  /*22640*/  LDS R162, [R252+0x41480] ;  /* 0x04148000fca27984 */ /* 0x000fe20000000800 */
[----:B------:R-:W-:Y:S02]  /*22650*/  IMAD.MOV.U32 R249, RZ, RZ, R53 ;  /* 0x000000fffff97224 */ /* 0x000fe400078e0035 */
[----:B------:R-:W-:Y:S01]  /*22660*/  IMAD.MOV.U32 R250, RZ, RZ, R54 ;  /* 0x000000fffffa7224 */ /* 0x000fe200078e0036 */
[----:B------:R-:W-:Y:S02]  /*22670*/  LDS R161, [R81+0x41080] ;  /* 0x0410800051a17984 */ /* 0x000fe40000000800 */
[C---:B------:R-:W-:Y:S01]  /*22680*/  HMMA.1688.F32.TF32 R144, R136.reuse, R106, R240 ;  /* 0x0000006a8890723c */ /* 0x040fe200000810f0 */
[----:B------:R-:W-:Y:S01]  /*22690*/  IMAD.MOV.U32 R251, RZ, RZ, R55 ;  /* 0x000000fffffb7224 */ /* 0x000fe200078e0037 */
[----:B------:R-:W-:Y:S06]  /*226a0*/  LDS R163, [R81+0x41480] ;  /* 0x0414800051a37984 */ /* 0x000fec0000000800 */
[C---:B------:R-:W-:Y:S08]  /*226b0*/  HMMA.1688.F32.TF32 R36, R136.reuse, R14, R152 ;  /* 0x0000000e8824723c */ /* 0x040ff00000081098 */
[C---:B------:R-:W-:Y:S08]  /*226c0*/  HMMA.1688.F32.TF32 R152, R136.reuse, R78, R4 ;  /* 0x0000004e8898723c */ /* 0x040ff00000081004 */
[C---:B------:R-:W-:Y:S01]  /*226d0*/  HMMA.1688.F32.TF32 R4, R136.reuse, R98, R232 ;  /* 0x000000628804723c */ /* 0x040fe200000810e8 */
[----:B------:R-:W-:Y:S01]  /*226e0*/  IMAD.U32 R3, RZ, RZ, UR5 ;  /* 0x00000005ff037e24 */ /* 0x000fe2000f8e00ff */
[----:B------:R1:W-:Y:S04]  /*226f0*/  STL [R1+0x15a4], R144 ;  /* 0x0015a49001007387 */ /* 0x0003e80000100800 */
[----:B------:R1:W-:Y:S02]  /*22700*/  STL [R1+0x15a0], R145 ;  /* 0x0015a09101007387 */ /* 0x0003e40000100800 */
[----:B------:R-:W-:Y:S02]  /*22710*/  HMMA.1688.F32.TF32 R56, R136, R102, R236 ;  /* 0x000000668838723c */ /* 0x000fe400000810ec */
[----:B------:R1:W-:Y:S04]  /*22720*/  STL [R1+0x159c], R146 ;  /* 0x00159c9201007387 */ /* 0x0003e80000100800 */
[----:B------:R1:W-:Y:S10]  /*22730*/  STL [R1+0x1598], R147 ;  /* 0x0015989301007387 */ /* 0x0003f40000100800 */
[----:B-1----:R-:W-:Y:S01]  /*22740*/  IMAD.MOV.U32 R144, RZ, RZ, R4 ;  /* 0x000000ffff907224 */ /* 0x002fe200078e0004 */
[----:B------:R-:W-:Y:S01]  /*22750*/  MOV R145, R5 ;  /* 0x0000000500917202 */ /* 0x000fe20000000f00 */
[----:B------:R-:W-:-:S02]  /*22760*/  IMAD.MOV.U32 R146, RZ, RZ, R6 ;  /* 0x000000ffff927224 */ /* 0x000fc400078e0006 */
[----:B------:R-:W-:Y:S02]  /*22770*/  IMAD.MOV.U32 R147, RZ, RZ, R7 ;  /* 0x000000ffff937224 */ /* 0x000fe400078e0007 */
[C---:B------:R-:W-:Y:S01]  /*22780*/  HMMA.1688.F32.TF32 R4, R136.reuse, R86, R220 ;  /* 0x000000568804723c */ /* 0x040fe200000810dc */
[----:B------:R-:W-:Y:S04]  /*22790*/  STL.64 [R1+0xb0], R56 ;  /* 0x0000b03801007387 */ /* 0x000fe80000100a00 */
[----:B------:R1:W-:Y:S01]  /*227a0*/  STL.64 [R1+0xb8], R58 ;  /* 0x0000b83a01007387 */ /* 0x0003e20000100a00 */
[----:B------:R-:W-:Y:S02]  /*227b0*/  IMAD.MOV.U32 R180, RZ, RZ, R93 ;  /* 0x000000ffffb47224 */ /* 0x000fe400078e005d */
[----:B------:R-:W-:Y:S01]  /*227c0*/  HMMA.1688.F32.TF32 R164, R136, R166, R216 ;  /* 0x000000a688a4723c */ /* 0x000fe200000810d8 */
[----:B------:R-:W-:-:S07]  /*227d0*/  IMAD.MOV.U32 R181, RZ, RZ, R92 ;  /* 0x000000ffffb57224 */ /* 0x000fce00078e005c */
[----:B-1----:R-:W-:Y:S01]  /*227e0*/  HMMA.1688.F32.TF32 R56, R136, R90, R224 ;  /* 0x0000005a8838723c */ /* 0x002fe200000810e0 */
[----:B--2---:R-:W-:-:S07]  /*227f0*/  IMAD.MOV.U32 R119, RZ, RZ, R29 ;  /* 0x000000ffff777224 */ /* 0x004fce00078e001d */
[C---:B----4-:R-:W-:Y:S08]  /*22800*/  HMMA.1688.F32.TF32 R52, R136.reuse, R30, R116 ;  /* 0x0000001e8834723c */ /* 0x050ff00000081074 */
[C---:B------:R-:W-:Y:S07]  /*22810*/  HMMA.1688.F32.TF32 R28, R136.reuse, R22, R172 ;  /* 0x00000016881c723c */ /* 0x040fee00000810ac */
[----:B------:R-:W-:Y:S01]  /*22820*/  IMAD.MOV.U32 R172, RZ, RZ, R85 ;  /* 0x000000ffffac7224 */ /* 0x000fe200078e0055 */
[C---:B------:R-:W-:Y:S01]  /*22830*/  HMMA.1688.F32.TF32 R116, R136.reuse, R94, R228 ;  /* 0x0000005e8874723c */ /* 0x040fe200000810e4 */
[----:B------:R-:W-:Y:S01]  /*22840*/  IMAD.MOV.U32 R173, RZ, RZ, R84 ;  /* 0x000000ffffad7224 */ /* 0x000fe200078e0054 */
[----:B------:R-:W-:Y:S04]  /*22850*/  LDS R228, [R252+0x41000] ;  /* 0x04100000fce47984 */ /* 0x000fe80000000800 */
[----:B------:R-:W-:Y:S04]  /*22860*/  LDS R230, [R252+0x41400] ;  /* 0x04140000fce67984 */ /* 0x000fe80000000800 */
[----:B------:R-:W-:Y:S04]  /*22870*/  LDS R229, [R81+0x41000] ;  /* 0x0410000051e57984 */ /* 0x000fe80000000800 */
[----:B------:R-:W-:Y:S09]  /*22880*/  LDS R231, [R81+0x41400] ;  /* 0x0414000051e77984 */ /* 0x000ff20000000800 */
[----:B------:R-:W-:Y:S04]  /*22890*/  STL.64 [R1+0x70], R116 ;  /* 0x0000707401007387 */ /* 0x000fe80000100a00 */
[----:B------:R-:W-:Y:S04]  /*228a0*/  STL.64 [R1+0x78], R118 ;  /* 0x0000787601007387 */ /* 0x000fe80000100a00 */
[----:B------:R-:W-:Y:S04]  /*228b0*/  LDS R116, [R21+0x41000] ;  /* 0x0410000015747984 */ /* 0x000fe80000000800 */
[----:B------:R-:W-:Y:S04]  /*228c0*/  LDS R118, [R21+0x41400] ;  /* 0x0414000015767984 */ /* 0x000fe80000000800 */
[----:B------:R-:W-:Y:S04]  /*228d0*/  LDS R117, [R0+0x41000] ;  /* 0x0410000000757984 */ /* 0x000fe80000000800 */
[----:B------:R-:W-:Y:S01]  /*228e0*/  LDS R119, [R0+0x41400] ;  /* 0x0414000000777984 */ /* 0x000fe20000000800 */
[C---:B------:R-:W-:Y:S08]  /*228f0*/  HMMA.1688.F32.TF32 R236, R136.reuse, R74, R212 ;  /* 0x0000004a88ec723c */ /* 0x040ff000000810d4 */
[C---:B------:R-:W-:Y:S08]  /*22900*/  HMMA.1688.F32.TF32 R240, R136.reuse, R34, R208 ;  /* 0x0000002288f0723c */ /* 0x040ff000000810d0 */
[----:B-----5:R-:W-:Y:S07]  /*22910*/  HMMA.1688.F32.TF32 R24, R136, R26, R200 ;  /* 0x0000001a8818723c */ /* 0x020fee00000810c8 */
[----:B------:R-:W-:-:S02]  /*22920*/  IMAD.MOV.U32 R202, RZ, RZ, R17 ;  /* 0x000000ffffca7224 */ /* 0x000fc400078e0011 */
[----:B------:R-:W-:Y:S01]  /*22930*/  IMAD.MOV.U32 R203, RZ, RZ, R16 ;  /* 0x000000ffffcb7224 */ /* 0x000fe200078e0010 */
[----:B------:R-:W-:Y:S01]  /*22940*/  STL.64 [R1+0x60], R56 ;  /* 0x0000603801007387 */ /* 0x000fe20000100a00 */
[----:B---3--:R-:W-:-:S05]  /*22950*/  IMAD R3, R3, 0x20000, R18 ;  /* 0x0002000003037824 */ /* 0x008fca00078e0212 */
[----:B------:R-:W1:Y:S04]  /*22960*/  LDSM.16.M88.4 R84, [R3] ;  /* 0x000000000354783b */ /* 0x000e680000000200 */
[----:B------:R-:W2:Y:S04]  /*22970*/  LDSM.16.M88.4 R88, [R3+0x2000] ;  /* 0x002000000358783b */ /* 0x000ea80000000200 */
[----:B------:R-:W-:Y:S04]  /*22980*/  STL.64 [R1+0x68], R58 ;  /* 0x0000683a01007387 */ /* 0x000fe80000100a00 */
[----:B------:R-:W-:Y:S01]  /*22990*/  STL.64 [R1+0x1540], R166 ;  /* 0x001540a601007387 */ /* 0x000fe20000100a00 */
[----:B------:R-:W-:-:S03]  /*229a0*/  IMAD.MOV.U32 R174, RZ, RZ, R80 ;  /* 0x000000ffffae7224 */ /* 0x000fc600078e0050 */
[----:B------:R-:W-:Y:S01]  /*229b0*/  STL.64 [R1+0x1538], R164 ;  /* 0x001538a401007387 */ /* 0x000fe20000100a00 */
[----:B------:R-:W-:-:S03]  /*229c0*/  IMAD.MOV.U32 R175, RZ, RZ, R77 ;  /* 0x000000ffffaf7224 */ /* 0x000fc600078e004d */
[----:B------:R-:W-:Y:S01]  /*229d0*/  STL.64 [R1+0x1550], R238 ;  /* 0x001550ee01007387 */ /* 0x000fe20000100a00 */
[----:B------:R-:W-:Y:S02]  /*229e0*/  IMAD.MOV.U32 R235, RZ, RZ, R4 ;  /* 0x000000ffffeb7224 */ /* 0x000fe400078e0004 */
[----:B------:R-:W-:Y:S01]  /*229f0*/  IMAD.MOV.U32 R234, RZ, RZ, R5 ;  /* 0x000000ffffea7224 */ /* 0x000fe200078e0005 */
[----:B------:R-:W-:Y:S01]  /*22a00*/  HMMA.1688.F32.TF32 R48, R136, R82, R48 ;  /* 0x000000528830723c */ /* 0x000fe20000081030 */
[----:B------:R-:W-:Y:S01]  /*22a10*/  IMAD.MOV.U32 R233, RZ, RZ, R6 ;  /* 0x000000ffffe97224 */ /* 0x000fe200078e0006 */
[----:B------:R-:W-:Y:S06]  /*22a20*/  LDSM.16.M88.4 R92, [R3+0x8000] ;  /* 0x00800000035c783b */ /* 0x000fec0000000200 */
[-C--:B-1----:R-:W-:Y:S01]  /*22a30*/  HMMA.1688.F32.TF32 R16, R228, R84.reuse, R180 ;  /* 0x00000054e410723c */ /* 0x082fe200000810b4 */
[----:B------:R-:W-:Y:S04]  /*22a40*/  STL.64 [R1+0x1548], R236 ;  /* 0x001548ec01007387 */ /* 0x000fe80000100a00 */
[----:B------:R-:W-:Y:S03]  /*22a50*/  STL.64 [R1+0x1560], R242 ;  /* 0x001560f201007387 */ /* 0x000fe60000100a00 */
[----:B------:R-:W-:Y:S01]  /*22a60*/  HMMA.1688.F32.TF32 R168, R160, R84, R168 ;  /* 0x00000054a0a8723c */ /* 0x000fe200000810a8 */
[----:B------:R-:W-:Y:S04]  /*22a70*/  STL.64 [R1+0x1558], R240 ;  /* 0x001558f001007387 */ /* 0x000fe80000100a00 */
[----:B------:R-:W-:Y:S01]  /*22a80*/  STL [R1+0x14f8], R0 ;  /* 0x0014f80001007387 */ /* 0x000fe20000100800 */
[----:B------:R-:W-:-:S02]  /*22a90*/  IMAD.MOV.U32 R232, RZ, RZ, R7 ;  /* 0x000000ffffe87224 */ /* 0x000fc400078e0007 */
[----:B--2---:R-:W-:Y:S01]  /*22aa0*/  HMMA.1688.F32.TF32 R172, R228, R88, R172 ;  /* 0x00000058e4ac723c */ /* 0x004fe200000810ac */
[----:B------:R-:W1:Y:S01]  /*22ab0*/  LDSM.16.M88.4 R80, [R3+0x4000] ;  /* 0x004000000350783b */ /* 0x000e620000000200 */
[----:B------:R-:W-:Y:S02]  /*22ac0*/  IMAD.MOV.U32 R201, RZ, RZ, R20 ;  /* 0x000000ffffc97224 */ /* 0x000fe400078e0014 */
[----:B------:R-:W-:Y:S01]  /*22ad0*/  IMAD.MOV.U32 R200, RZ, RZ, R76 ;  /* 0x000000ffffc87224 */ /* 0x000fe200078e004c */
[----:B------:R-:W-:Y:S04]  /*22ae0*/  LDSM.16.M88.4 R56, [R3+0x16000] ;  /* 0x016000000338783b */ /* 0x000fe80000000200 */
[----:B------:R-:W-:Y:S04]  /*22af0*/  STL.64 [R1+0x1570], R18 ;  /* 0x0015701201007387 */ /* 0x000fe80000100a00 */
[----:B------:R2:W-:Y:S01]  /*22b00*/  STL.64 [R1+0x1568], R16 ;  /* 0x0015681001007387 */ /* 0x0005e20000100a00 */
[-C--:B------:R-:W-:Y:S03]  /*22b10*/  HMMA.1688.F32.TF32 R4, R244, R84.reuse, R52 ;  /* 0x00000054f404723c */ /* 0x080fe60000081034 */
[----:B------:R-:W3:Y:S05]  /*22b20*/  LDSM.16.M88.4 R76, [R3+0x6000] ;  /* 0x00600000034c783b */ /* 0x000eea0000000200 */
[----:B--2---:R-:W-:Y:S01]  /*22b30*/  HMMA.1688.F32.TF32 R16, R116, R84, R140 ;  /* 0x000000547410723c */ /* 0x004fe2000008108c */
[----:B------:R-:W-:Y:S04]  /*22b40*/  STL [R1+0x1504], R168 ;  /* 0x001504a801007387 */ /* 0x000fe80000100800 */
[----:B------:R-:W-:Y:S04]  /*22b50*/  STL [R1+0x1500], R169 ;  /* 0x001500a901007387 */ /* 0x000fe80000100800 */
[----:B------:R-:W-:Y:S04]  /*22b60*/  STL [R1+0x14fc], R170 ;  /* 0x0014fcaa01007387 */ /* 0x000fe80000100800 */
[----:B------:R-:W-:Y:S01]  /*22b70*/  STL [R1+0x14f4], R171 ;  /* 0x0014f4ab01007387 */ /* 0x000fe20000100800 */
[----:B------:R-:W-:Y:S01]  /*22b80*/  HMMA.1688.F32.TF32 R20, R160, R88, R108 ;  /* 0x00000058a014723c */ /* 0x000fe2000008106c */
[----:B------:R-:W-:-:S02]  /*22b90*/  IMAD.MOV.U32 R224, RZ, RZ, R96 ;  /* 0x000000ffffe07224 */ /* 0x000fc400078e0060 */
[----:B------:R-:W-:Y:S02]  /*22ba0*/  IMAD.MOV.U32 R104, RZ, RZ, R132 ;  /* 0x000000ffff687224 */ /* 0x000fe400078e0084 */
[----:B------:R-:W-:Y:S02]  /*22bb0*/  IMAD.MOV.U32 R105, RZ, RZ, R133 ;  /* 0x000000ffff697224 */ /* 0x000fe400078e0085 */
[----:B------:R-:W-:Y:S01]  /*22bc0*/  IMAD.MOV.U32 R195, RZ, RZ, R2 ;  /* 0x000000ffffc37224 */ /* 0x000fe200078e0002 */
[----:B-1----:R-:W-:Y:S01]  /*22bd0*/  HMMA.1688.F32.TF32 R176, R228, R80, R200 ;  /* 0x00000050e4b0723c */ /* 0x002fe200000810c8 */
[----:B------:R-:W-:Y:S04]  /*22be0*/  STL.64 [R1+0x90], R16 ;  /* 0x0000901001007387 */ /* 0x000fe80000100a00 */
[----:B------:R-:W-:Y:S04]  /*22bf0*/  STL.64 [R1+0x98], R18 ;  /* 0x0000981201007387 */ /* 0x000fe80000100a00 */
[----:B------:R-:W-:Y:S04]  /*22c00*/  STL.64 [R1+0x1580], R174 ;  /* 0x001580ae01007387 */ /* 0x000fe80000100a00 */
[----:B------:R-:W-:Y:S04]  /*22c10*/  STL.64 [R1+0x260], R4 ;  /* 0x0002600401007387 */ /* 0x000fe80000100a00 */
[----:B------:R1:W-:Y:S04]  /*22c20*/  STL.64 [R1+0x268], R6 ;  /* 0x0002680601007387 */ /* 0x0003e80000100a00 */
[----:B------:R-:W2:Y:S01]  /*22c30*/  LDSM.16.M88.4 R132, [R3+0xa000] ;  /* 0x00a000000384783b */ /* 0x000ea20000000200 */
[----:B------:R-:W-:-:S02]  /*22c40*/  IMAD.MOV.U32 R225, RZ, RZ, R73 ;  /* 0x000000ffffe17224 */ /* 0x000fc400078e0049 */
[----:B------:R-:W-:Y:S02]  /*22c50*/  IMAD.MOV.U32 R226, RZ, RZ, R72 ;  /* 0x000000ffffe27224 */ /* 0x000fe400078e0048 */
[----:B------:R-:W-:Y:S01]  /*22c60*/  IMAD.MOV.U32 R227, RZ, RZ, R33 ;  /* 0x000000ffffe37224 */ /* 0x000fe200078e0021 */
[----:B------:R-:W-:Y:S01]  /*22c70*/  MOV R139, R251 ;  /* 0x000000fb008b7202 */ /* 0x000fe20000000f00 */
[----:B------:R-:W-:Y:S01]  /*22c80*/  IMAD.MOV.U32 R136, RZ, RZ, R248 ;  /* 0x000000ffff887224 */ /* 0x000fe200078e00f8 */
[----:B-1----:R-:W-:Y:S01]  /*22c90*/  HMMA.1688.F32.TF32 R4, R116, R88, R128 ;  /* 0x000000587404723c */ /* 0x002fe20000081080 */
[----:B------:R-:W-:Y:S04]  /*22ca0*/  STL.64 [R1+0x1578], R172 ;  /* 0x001578ac01007387 */ /* 0x000fe80000100a00 */
[----:B------:R-:W-:Y:S01]  /*22cb0*/  STL [R1+0x150c], R20 ;  /* 0x00150c1401007387 */ /* 0x000fe20000100800 */
[----:B------:R-:W-:-:S02]  /*22cc0*/  IMAD.MOV.U32 R200, RZ, RZ, R206 ;  /* 0x000000ffffc87224 */ /* 0x000fc400078e00ce */
[----:B------:R-:W-:Y:S01]  /*22cd0*/  IMAD.MOV.U32 R201, RZ, RZ, R207 ;  /* 0x000000ffffc97224 */ /* 0x000fe200078e00cf */
[----:B------:R-:W-:Y:S01]  /*22ce0*/  HMMA.1688.F32.TF32 R108, R116, R92, R64 ;  /* 0x0000005c746c723c */ /* 0x000fe20000081040 */
[----:B------:R-:W-:Y:S01]  /*22cf0*/  IMAD.MOV.U32 R202, RZ, RZ, R199 ;  /* 0x000000ffffca7224 */ /* 0x000fe200078e00c7 */
[----:B------:R-:W-:Y:S01]  /*22d00*/  LDSM.16.M88.4 R64, [R3+0x1a000] ;  /* 0x01a000000340783b */ /* 0x000fe20000000200 */
[----:B------:R-:W-:-:S03]  /*22d10*/  IMAD.MOV.U32 R203, RZ, RZ, R97 ;  /* 0x000000ffffcb7224 */ /* 0x000fc600078e0061 */
[----:B------:R-:W-:Y:S01]  /*22d20*/  LDSM.16.M88.4 R72, [R3+0x1e000] ;  /* 0x01e000000348783b */ /* 0x000fe20000000200 */
[----:B------:R-:W-:Y:S02]  /*22d30*/  IMAD.MOV.U32 R137, RZ, RZ, R249 ;  /* 0x000000ffff897224 */ /* 0x000fe400078e00f9 */
[----:B------:R-:W-:Y:S01]  /*22d40*/  IMAD.MOV.U32 R138, RZ, RZ, R250 ;  /* 0x000000ffff8a7224 */ /* 0x000fe200078e00fa */
[----:B------:R-:W-:Y:S04]  /*22d50*/  LDSM.16.M88.4 R52, [R3+0x14000] ;  /* 0x014000000334783b */ /* 0x000fe80000000200 */
[----:B------:R-:W-:Y:S04]  /*22d60*/  STL.64 [R1+0x80], R4 ;  /* 0x0000800401007387 */ /* 0x000fe80000100a00 */
[----:B------:R1:W-:Y:S02]  /*22d70*/  STL.64 [R1+0x88], R6 ;  /* 0x0000880601007387 */ /* 0x0003e40000100a00 */
[----:B-1----:R-:W-:Y:S02]  /*22d80*/  HMMA.1688.F32.TF32 R4, R244, R88, R24 ;  /* 0x00000058f404723c */ /* 0x002fe40000081018 */
[----:B------:R-:W-:Y:S04]  /*22d90*/  STL [R1+0x1508], R21 ;  /* 0x0015081501007387 */ /* 0x000fe80000100800 */
[----:B------:R-:W-:Y:S04]  /*22da0*/  STL [R1+0x14f0], R22 ;  /* 0x0014f01601007387 */ /* 0x000fe80000100800 */
[----:B------:R-:W-:Y:S04]  /*22db0*/  STL [R1+0x14ec], R23 ;  /* 0x0014ec1701007387 */ /* 0x000fe80000100800 */
[----:B------:R-:W-:Y:S09]  /*22dc0*/  STL.64 [R1+0x1590], R178 ;  /* 0x001590b201007387 */ /* 0x000ff20000100a00 */
[----:B------:R-:W-:Y:S04]  /*22dd0*/  STL.64 [R1+0x250], R4 ;  /* 0x0002500401007387 */ /* 0x000fe80000100a00 */
[----:B------:R1:W-:Y:S02]  /*22de0*/  STL.64 [R1+0x258], R6 ;  /* 0x0002580601007387 */ /* 0x0003e40000100a00 */
[-C--:B-1----:R-:W-:Y:S02]  /*22df0*/  HMMA.1688.F32.TF32 R4, R116, R80.reuse, R124 ;  /* 0x000000507404723c */ /* 0x082fe4000008107c */
[----:B------:R-:W-:Y:S06]  /*22e00*/  STL.64 [R1+0x1588], R176 ;  /* 0x001588b001007387 */ /* 0x000fec0000100a00 */
[-C--:B------:R-:W-:Y:S01]  /*22e10*/  HMMA.1688.F32.TF32 R24, R160, R80.reuse, R68 ;  /* 0x00000050a018723c */ /* 0x080fe20000081044 */
[----:B------:R-:W-:Y:S11]  /*22e20*/  LDSM.16.M88.4 R68, [R3+0x1c000] ;  /* 0x01c000000344783b */ /* 0x000ff60000000200 */
[----:B------:R-:W-:Y:S03]  /*22e30*/  @!UPT UIADD3 URZ, URZ, URZ, URZ ;  /* 0x0000003f3f3ff290 */ /* 0x000fe6000fffe03f */
[----:B------:R1:W-:Y:S01]  /*22e40*/  STL [R1+0x5c], R7 ;  /* 0x00005c0701007387 */ /* 0x0003e20000100800 */
[----:B------:R-:W-:Y:S01]  /*22e50*/  MOV R171, R4 ;  /* 0x0000000400ab7202 */ /* 0x000fe20000000f00 */
[----:B------:R-:W-:Y:S02]  /*22e60*/  IMAD.MOV.U32 R22, RZ, RZ, R5 ;  /* 0x000000ffff167224 */ /* 0x000fe400078e0005 */
[----:B------:R-:W-:Y:S02]  /*22e70*/  IMAD.MOV.U32 R23, RZ, RZ, R6 ;  /* 0x000000ffff177224 */ /* 0x000fe400078e0006 */
[----:B-1----:R-:W-:Y:S03]  /*22e80*/  HMMA.1688.F32.TF32 R4, R244, R80, R28 ;  /* 0x00000050f404723c */ /* 0x002fe6000008101c */
[----:B------:R-:W-:Y:S04]  /*22e90*/  STL [R1+0x1518], R23 ;  /* 0x0015181701007387 */ /* 0x000fe80000100800 */
[----:B------:R-:W-:Y:S04]  /*22ea0*/  STL [R1+0x1514], R22 ;  /* 0x0015141601007387 */ /* 0x000fe80000100800 */
[----:B------:R-:W-:Y:S04]  /*22eb0*/  STL [R1+0x1510], R171 ;  /* 0x001510ab01007387 */ /* 0x000fe80000100800 */
[----:B------:R-:W-:Y:S04]  /*22ec0*/  STL [R1+0x1528], R24 ;  /* 0x0015281801007387 */ /* 0x000fe80000100800 */
[----:B------:R-:W-:Y:S04]  /*22ed0*/  STL [R1+0x1524], R25 ;  /* 0x0015241901007387 */ /* 0x000fe80000100800 */
[----:B------:R-:W-:Y:S04]  /*22ee0*/  STL [R1+0x1520], R26 ;  /* 0x0015201a01007387 */ /* 0x000fe80000100800 */
[----:B------:R-:W-:Y:S04]  /*22ef0*/  STL [R1+0x151c], R27 ;  /* 0x00151c1b01007387 */ /* 0x000fe80000100800 */
[----:B------:R-:W4:Y:S04]  /*22f00*/  LDL.LU R206, [R1+0x15c0] ;  /* 0x0015c00001ce7983 */ /* 0x000f280000300800 */
[----:B------:R-:W-:Y:S04]  /*22f10*/  STL.64 [R1+0x130], R4 ;  /* 0x0001300401007387 */ /* 0x000fe80000100a00 */
[----:B------:R1:W-:Y:S04]  /*22f20*/  STL.64 [R1+0x138], R6 ;  /* 0x0001380601007387 */ /* 0x0003e80000100a00 */
[----:B------:R-:W4:Y:S04]  /*22f30*/  LDL.LU R207, [R1+0x15bc] ;  /* 0x0015bc0001cf7983 */ /* 0x000f280000300800 */
[----:B------:R-:W5:Y:S01]  /*22f40*/  LDL.LU R199, [R1+0x15b8] ;  /* 0x0015b80001c77983 */ /* 0x000f620000300800 */
[-C--:B---3--:R-:W-:Y:S08]  /*22f50*/  HMMA.1688.F32.TF32 R96, R116, R76.reuse, R120 ;  /* 0x0000004c7460723c */ /* 0x088ff00000081078 */
[C---:B-1----:R-:W-:Y:S11]  /*22f60*/  HMMA.1688.F32.TF32 R4, R244.reuse, R76, R44 ;  /* 0x0000004cf404723c */ /* 0x042ff6000008102c */
[----:B------:R-:W-:Y:S04]  /*22f70*/  @!UPT UIADD3 URZ, URZ, URZ, URZ ;  /* 0x0000003f3f3ff290 */ /* 0x000fe8000fffe03f */
[----:B------:R-:W-:Y:S04]  /*22f80*/  STL [R1+0x1534], R97 ;  /* 0x0015346101007387 */ /* 0x000fe80000100800 */
[----:B------:R-:W-:Y:S04]  /*22f90*/  STL [R1+0x1530], R98 ;  /* 0x0015306201007387 */ /* 0x000fe80000100800 */
[----:B------:R-:W-:Y:S04]  /*22fa0*/  STL [R1+0x152c], R99 ;  /* 0x00152c6301007387 */ /* 0x000fe80000100800 */
[----:B------:R-:W-:Y:S04]  /*22fb0*/  STL.64 [R1+0x120], R4 ;  /* 0x0001200401007387 */ /* 0x000fe80000100a00 */
[----:B------:R1:W-:Y:S02]  /*22fc0*/  STL.64 [R1+0x128], R6 ;  /* 0x0001280601007387 */ /* 0x0003e40000100a00 */
[C---:B-1----:R-:W-:Y:S02]  /*22fd0*/  HMMA.1688.F32.TF32 R4, R244.reuse, R92, R36 ;  /* 0x0000005cf404723c */ /* 0x042fe40000081024 */
[----:B------:R-:W-:Y:S06]  /*22fe0*/  LDSM.16.M88.4 R36, [R3+0x12000] ;  /* 0x012000000324783b */ /* 0x000fec0000000200 */
[----:B--2---:R-:W-:Y:S11]  /*22ff0*/  HMMA.1688.F32.TF32 R16, R244, R132, R48 ;  /* 0x00000084f410723c */ /* 0x004ff60000081030 */
[----:B------:R-:W-:Y:S04]  /*23000*/  @!UPT UIADD3 URZ, URZ, URZ, URZ ;  /* 0x0000003f3f3ff290 */ /* 0x000fe8000fffe03f */
[----:B------:R-:W-:Y:S01]  /*23010*/  STL [R1+0x118], R6 ;  /* 0x0001180601007387 */ /* 0x000fe20000100800 */
[----:B------:R-:W-:Y:S02]  /*23020*/  IMAD.MOV.U32 R88, RZ, RZ, R4 ;  /* 0x000000ffff587224 */ /* 0x000fe400078e0004 */
[----:B------:R-:W-:Y:S02]  /*23030*/  IMAD.MOV.U32 R89, RZ, RZ, R5 ;  /* 0x000000ffff597224 */ /* 0x000fe400078e0005 */
[----:B------:R-:W-:Y:S02]  /*23040*/  IMAD.MOV.U32 R2, RZ, RZ, R7 ;  /* 0x000000ffff027224 */ /* 0x000fe400078e0007 */
[----:B------:R-:W1:Y:S04]  /*23050*/  LDSM.16.M88.4 R4, [R3+0xe000] ;  /* 0x00e000000304783b */ /* 0x000e680000000200 */
[----:B------:R-:W-:Y:S04]  /*23060*/  STL [R1+0x14d8], R89 ;  /* 0x0014d85901007387 */ /* 0x000fe80000100800 */
[----:B------:R-:W-:Y:S04]  /*23070*/  STL [R1+0x14d4], R88 ;  /* 0x0014d45801007387 */ /* 0x000fe80000100800 */
[----:B------:R-:W-:Y:S04]  /*23080*/  STL [R1+0x14cc], R2 ;  /* 0x0014cc0201007387 */ /* 0x000fe80000100800 */
[----:B------:R2:W-:Y:S04]  /*23090*/  STL.64 [R1+0x100], R16 ;  /* 0x0001001001007387 */ /* 0x0005e80000100a00 */
[----:B------:R3:W-:Y:S04]  /*230a0*/  STL.64 [R1+0x108], R18 ;  /* 0x0001081201007387 */ /* 0x0007e80000100a00 */
[----:B------:R-:W-:Y:S04]  /*230b0*/  STL [R1+0x13dc], R3 ;  /* 0x0013dc0301007387 */ /* 0x000fe80000100800 */
[----:B------:R-:W2:Y:S04]  /*230c0*/  LDL.LU R106, [R1+0x48] ;  /* 0x00004800016a7983 */ /* 0x000ea80000300800 */
[----:B------:R-:W2:Y:S04]  /*230d0*/  LDL.LU R107, [R1+0x4c] ;  /* 0x00004c00016b7983 */ /* 0x000ea80000300800 */
[----:B------:R-:W2:Y:S04]  /*230e0*/  LDL.LU R140, [R1+0xd0] ;  /* 0x0000d000018c7983 */ /* 0x000ea80000300800 */
[----:B------:R-:W2:Y:S04]  /*230f0*/  LDL.LU R141, [R1+0xd4] ;  /* 0x0000d400018d7983 */ /* 0x000ea80000300800 */
[----:B------:R-:W2:Y:S04]  /*23100*/  LDL.LU R142, [R1+0xd8] ;  /* 0x0000d800018e7983 */ /* 0x000ea80000300800 */
[----:B------:R-:W2:Y:S01]  /*23110*/  LDL.LU R143, [R1+0xdc] ;  /* 0x0000dc00018f7983 */ /* 0x000ea20000300800 */
[C---:B-----5:R-:W-:Y:S08]  /*23120*/  HMMA.1688.F32.TF32 R184, R228.reuse, R92, R196 ;  /* 0x0000005ce4b8723c */ /* 0x060ff000000810c4 */
[----:B-1----:R-:W-:Y:S01]  /*23130*/  HMMA.1688.F32.TF32 R196, R228, R4, R224 ;  /* 0x00000004e4c4723c */ /* 0x002fe200000810e0 */
[----:B------:R-:W5:Y:S04]  /*23140*/  LDL.LU R224, [R1+0x150] ;  /* 0x0001500001e07983 */ /* 0x000f680000300800 */
        /* <DEDUP_REMOVED lines=37> */
[----:B--2---:R-:W2:Y:S04]  /*233a0*/  LDL.LU R16, [R1] ;  /* 0x0000000001107983 */ /* 0x004ea80000300800 */
[----:B------:R-:W2:Y:S04]  /*233b0*/  LDL.LU R17, [R1+0x4] ;  /* 0x0000040001117983 */ /* 0x000ea80000300800 */
[----:B---3--:R-:W2:Y:S04]  /*233c0*/  LDL.LU R18, [R1+0x8] ;  /* 0x0000080001127983 */ /* 0x008ea80000300800 */
[----:B------:R-:W2:Y:S04]  /*233d0*/  LDL.LU R19, [R1+0xc] ;  /* 0x00000c0001137983 */ /* 0x000ea80000300800 */
[----:B------:R-:W3:Y:S04]  /*233e0*/  LDL.LU R240, [R1+0x10] ;  /* 0x0000100001f07983 */ /* 0x000ee80000300800 */
[----:B------:R-:W3:Y:S04]  /*233f0*/  LDL.LU R241, [R1+0x14] ;  /* 0x0000140001f17983 */ /* 0x000ee80000300800 */
[----:B------:R-:W3:Y:S04]  /*23400*/  LDL.LU R242, [R1+0x18] ;  /* 0x0000180001f27983 */ /* 0x000ee80000300800 */
[----:B------:R-:W3:Y:S01]  /*23410*/  LDL.LU R243, [R1+0x1c] ;  /* 0x00001c0001f37983 */ /* 0x000ee20000300800 */
[----:B------:R-:W-:Y:S03]  /*23420*/  HMMA.1688.F32.TF32 R28, R160, R76, R60 ;  /* 0x0000004ca01c723c */ /* 0x000fe6000008103c */
[----:B------:R-:W-:Y:S04]  /*23430*/  LDSM.16.M88.4 R60, [R3+0x18000] ;  /* 0x01800000033c783b */ /* 0x000fe80000000200 */
[----:B------:R-:W3:Y:S01]  /*23440*/  LDL.LU R248, [R1+0x15b4] ;  /* 0x0015b40001f87983 */ /* 0x000ee20000300800 */
[C---:B------:R-:W-:Y:S03]  /*23450*/  HMMA.1688.F32.TF32 R188, R228.reuse, R132, R148 ;  /* 0x00000084e4bc723c */ /* 0x040fe60000081094 */
[----:B------:R-:W1:Y:S04]  /*23460*/  LDSM.16.M88.4 R148, [R3+0xc000] ;  /* 0x00c000000394783b */ /* 0x000e680000000200 */
[----:B------:R-:W3:Y:S01]  /*23470*/  LDL.LU R249, [R1+0x15b0] ;  /* 0x0015b00001f97983 */ /* 0x000ee20000300800 */
[----:B----4-:R-:W-:Y:S03]  /*23480*/  HMMA.1688.F32.TF32 R180, R228, R76, R204 ;  /* 0x0000004ce4b4723c */ /* 0x010fe600000810cc */
[----:B------:R-:W4:Y:S04]  /*23490*/  LDL.LU R250, [R1+0x15ac] ;  /* 0x0015ac0001fa7983 */ /* 0x000f280000300800 */
[----:B------:R-:W4:Y:S01]  /*234a0*/  LDL.LU R251, [R1+0x15a8] ;  /* 0x0015a80001fb7983 */ /* 0x000f220000300800 */
[----:B-1----:R-:W-:Y:S08]  /*234b0*/  HMMA.1688.F32.TF32 R124, R244, R148, R152 ;  /* 0x00000094f47c723c */ /* 0x002ff00000081098 */
[C---:B-----5:R-:W-:Y:S01]  /*234c0*/  HMMA.1688.F32.TF32 R204, R228.reuse, R36, R236 ;  /* 0x00000024e4cc723c */ /* 0x060fe200000810ec */
[----:B------:R-:W5:Y:S04]  /*234d0*/  LDL.LU R236, [R1+0x1f0] ;  /* 0x0001f00001ec7983 */ /* 0x000f680000300800 */
[----:B------:R-:W5:Y:S04]  /*234e0*/  LDL.LU R237, [R1+0x1f4] ;  /* 0x0001f40001ed7983 */ /* 0x000f680000300800 */
[----:B------:R-:W5:Y:S04]  /*234f0*/  LDL.LU R238, [R1+0x1f8] ;  /* 0x0001f80001ee7983 */ /* 0x000f680000300800 */
[----:B------:R-:W5:Y:S01]  /*23500*/  LDL.LU R239, [R1+0x1fc] ;  /* 0x0001fc0001ef7983 */ /* 0x000f620000300800 */
[----:B------:R-:W-:Y:S08]  /*23510*/  HMMA.1688.F32.TF32 R208, R228, R52, R212 ;  /* 0x00000034e4d0723c */ /* 0x000ff000000810d4 */
[C---:B--2---:R-:W-:Y:S11]  /*23520*/  HMMA.1688.F32.TF32 R16, R116.reuse, R60, R16 ;  /* 0x0000003c7410723c */ /* 0x044ff60000081010 */
[----:B------:R-:W-:Y:S11]  /*23530*/  @!UPT UIADD3 URZ, URZ, URZ, URZ ;  /* 0x0000003f3f3ff290 */ /* 0x000ff6000fffe03f */
[----:B------:R-:W-:Y:S02]  /*23540*/  @!UPT UIADD3 URZ, URZ, URZ, URZ ;  /* 0x0000003f3f3ff290 */ /* 0x000fe4000fffe03f */
[----:B------:R-:W-:Y:S02]  /*23550*/  IMAD.MOV.U32 R168, RZ, RZ, R16 ;  /* 0x000000ffffa87224 */ /* 0x000fe400078e0010 */
[----:B------:R-:W-:Y:S02]  /*23560*/  IMAD.MOV.U32 R169, RZ, RZ, R17 ;  /* 0x000000ffffa97224 */ /* 0x000fe400078e0011 */
[----:B------:R-:W-:Y:S02]  /*23570*/  IMAD.MOV.U32 R170, RZ, RZ, R18 ;  /* 0x000000ffffaa7224 */ /* 0x000fe400078e0012 */
[----:B------:R-:W-:Y:S02]  /*23580*/  IMAD.MOV.U32 R0, RZ, RZ, R19 ;  /* 0x000000ffff007224 */ /* 0x000fe400078e0013 */
        /* <DEDUP_REMOVED lines=14> */
[----:B------:R-:W-:Y:S08]  /*23670*/  HMMA.1688.F32.TF32 R16, R116, R72, R156 ;  /* 0x000000487410723c */ /* 0x000ff0000008109c */
[----:B------:R-:W-:Y:S01]  /*23680*/  HMMA.1688.F32.TF32 R212, R228, R56, R164 ;  /* 0x00000038e4d4723c */ /* 0x000fe200000810a4 */
[----:B------:R-:W2:Y:S04]  /*23690*/  LDL.LU R164, [R1+0x200] ;  /* 0x0002000001a47983 */ /* 0x000ea80000300800 */
[----:B------:R-:W2:Y:S04]  /*236a0*/  LDL.LU R165, [R1+0x204] ;  /* 0x0002040001a57983 */ /* 0x000ea80000300800 */
[----:B------:R-:W2:Y:S04]  /*236b0*/  LDL.LU R166, [R1+0x208] ;  /* 0x0002080001a67983 */ /* 0x000ea80000300800 */
[----:B------:R-:W2:Y:S03]  /*236c0*/  LDL.LU R167, [R1+0x20c] ;  /* 0x00020c0001a77983 */ /* 0x000ea60000300800 */
[----:B------:R-:W-:Y:S01]  /*236d0*/  IMAD.MOV.U32 R97, RZ, RZ, R16 ;  /* 0x000000ffff617224 */ /* 0x000fe200078e0010 */
[----:B------:R-:W3:Y:S01]  /*236e0*/  LDL R85, [R1+0x2f0] ;  /* 0x0002f00001557983 */ /* 0x000ee20000100800 */
[----:B------:R-:W-:-:S02]  /*236f0*/  IMAD.MOV.U32 R98, RZ, RZ, R17 ;  /* 0x000000ffff627224 */ /* 0x000fc400078e0011 */
[----:B------:R-:W-:Y:S01]  /*23700*/  IMAD.MOV.U32 R16, RZ, RZ, R144 ;  /* 0x000000ffff107224 */ /* 0x000fe200078e0090 */
[----:B------:R-:W-:Y:S01]  /*23710*/  STL.64 [R1+0xe0], R124 ;  /* 0x0000e07c01007387 */ /* 0x000fe20000100a00 */
[----:B------:R-:W-:Y:S02]  /*23720*/  IMAD.MOV.U32 R99, RZ, RZ, R18 ;  /* 0x000000ffff637224 */ /* 0x000fe400078e0012 */
[----:B------:R-:W-:Y:S01]  /*23730*/  IMAD.MOV.U32 R17, RZ, RZ, R145 ;  /* 0x000000ffff117224 */ /* 0x000fe200078e0091 */
[----:B------:R-:W-:Y:S01]  /*23740*/  STL.64 [R1+0xe8], R126 ;  /* 0x0000e87e01007387 */ /* 0x000fe20000100a00 */
[----:B------:R-:W-:Y:S02]  /*23750*/  IMAD.MOV.U32 R24, RZ, RZ, R19 ;  /* 0x000000ffff187224 */ /* 0x000fe400078e0013 */
[----:B------:R-:W-:Y:S01]  /*23760*/  IMAD.MOV.U32 R18, RZ, RZ, R146 ;  /* 0x000000ffff127224 */ /* 0x000fe200078e0092 */
[----:B------:R-:W2:Y:S01]  /*23770*/  LDL.LU R144, [R1+0x15a4] ;  /* 0x0015a40001907983 */ /* 0x000ea20000300800 */
[----:B------:R-:W-:-:S03]  /*23780*/  IMAD.MOV.U32 R19, RZ, RZ, R147 ;  /* 0x000000ffff137224 */ /* 0x000fc600078e0093 */
[----:B------:R-:W2:Y:S04]  /*23790*/  LDL.LU R145, [R1+0x15a0] ;  /* 0x0015a00001917983 */ /* 0x000ea80000300800 */
[----:B------:R-:W2:Y:S04]  /*237a0*/  LDL.LU R146, [R1+0x159c] ;  /* 0x00159c0001927983 */ /* 0x000ea80000300800 */
[----:B------:R-:W2:Y:S01]  /*237b0*/  LDL.LU R147, [R1+0x1598] ;  /* 0x0015980001937983 */ /* 0x000ea20000300800 */
[----:B------:R-:W-:-:S03]  /*237c0*/  IMAD.MOV.U32 R192, RZ, RZ, R32 ;  /* 0x000000ffffc07224 */ /* 0x000fc600078e0020 */
[----:B------:R-:W1:Y:S01]  /*237d0*/  LDSM.16.M88.4 R32, [R3+0x10000] ;  /* 0x010000000320783b */ /* 0x000e620000000200 */
[----:B------:R-:W-:Y:S02]  /*237e0*/  IMAD.MOV.U32 R193, RZ, RZ, R13 ;  /* 0x000000ffffc17224 */ /* 0x000fe400078e000d */
[----:B------:R-:W-:Y:S01]  /*237f0*/  IMAD.MOV.U32 R194, RZ, RZ, R12 ;  /* 0x000000ffffc27224 */ /* 0x000fe200078e000c */
[----:B------:R-:W-:Y:S01]  /*23800*/  HMMA.1688.F32.TF32 R44, R116, R4, R172 ;  /* 0x00000004742c723c */ /* 0x000fe200000810ac */
[----:B------:R-:W3:Y:S04]  /*23810*/  LDL.LU R172, [R1+0xb0] ;  /* 0x0000b00001ac7983 */ /* 0x000ee80000300800 */
[----:B------:R-:W3:Y:S03]  /*23820*/  LDL.LU R173, [R1+0xb4] ;  /* 0x0000b40001ad7983 */ /* 0x000ee60000300800 */
[C---:B------:R-:W-:Y:S01]  /*23830*/  HMMA.1688.F32.TF32 R192, R228.reuse, R148, R192 ;  /* 0x00000094e4c0723c */ /* 0x040fe200000810c0 */
[----:B------:R-:W3:Y:S04]  /*23840*/  LDL.LU R174, [R1+0xb8] ;  /* 0x0000b80001ae7983 */ /* 0x000ee80000300800 */
[----:B------:R-:W3:Y:S03]  /*23850*/  LDL.LU R175, [R1+0xbc] ;  /* 0x0000bc0001af7983 */ /* 0x000ee60000300800 */
[C---:B------:R-:W-:Y:S08]  /*23860*/  HMMA.1688.F32.TF32 R216, R228.reuse, R60, R216 ;  /* 0x0000003ce4d8723c */ /* 0x040ff000000810d8 */
[C---:B------:R-:W-:Y:S08]  /*23870*/  HMMA.1688.F32.TF32 R220, R228.reuse, R64, R220 ;  /* 0x00000040e4dc723c */ /* 0x040ff000000810dc */
[C---:B------:R-:W-:Y:S08]  /*23880*/  HMMA.1688.F32.TF32 R224, R228.reuse, R68, R224 ;  /* 0x00000044e4e0723c */ /* 0x040ff000000810e0 */
[C---:B-1----:R-:W-:Y:S08]  /*23890*/  HMMA.1688.F32.TF32 R200, R228.reuse, R32, R200 ;  /* 0x00000020e4c8723c */ /* 0x042ff000000810c8 */
[----:B------:R-:W-:Y:S01]  /*238a0*/  HMMA.1688.F32.TF32 R228, R228, R72, R176 ;  /* 0x00000048e4e4723c */ /* 0x000fe200000810b0 */
[----:B------:R-:W3:Y:S04]  /*238b0*/  LDL.LU R176, [R1+0x210] ;  /* 0x0002100001b07983 */ /* 0x000ee80000300800 */
[----:B------:R-:W3:Y:S04]  /*238c0*/  LDL.LU R177, [R1+0x214] ;  /* 0x0002140001b17983 */ /* 0x000ee80000300800 */
[----:B------:R-:W3:Y:S04]  /*238d0*/  LDL.LU R178, [R1+0x218] ;  /* 0x0002180001b27983 */ /* 0x000ee80000300800 */
[----:B------:R-:W3:Y:S04]  /*238e0*/  LDL.LU R179, [R1+0x21c] ;  /* 0x00021c0001b37983 */ /* 0x000ee80000300800 */
[----:B------:R-:W3:Y:S04]  /*238f0*/  LDL.LU R156, [R1+0x220] ;  /* 0x00022000019c7983 */ /* 0x000ee80000300800 */
[----:B------:R-:W3:Y:S04]  /*23900*/  LDL.LU R157, [R1+0x224] ;  /* 0x00022400019d7983 */ /* 0x000ee80000300800 */
[----:B------:R-:W3:Y:S04]  /*23910*/  LDL.LU R158, [R1+0x228] ;  /* 0x00022800019e7983 */ /* 0x000ee80000300800 */
[----:B------:R-:W3:Y:S01]  /*23920*/  LDL.LU R159, [R1+0x22c] ;  /* 0x00022c00019f7983 */ /* 0x000ee20000300800 */
[----:B------:R-:W-:Y:S03]  /*23930*/  HMMA.1688.F32.TF32 R48, R116, R32, R140 ;  /* 0x000000207430723c */ /* 0x000fe6000008108c */
[----:B------:R-:W3:Y:S04]  /*23940*/  LDL.LU R152, [R1+0x230] ;  /* 0x0002300001987983 */ /* 0x000ee80000300800 */
        /* <DEDUP_REMOVED lines=12> */
[----:B------:R-:W3:Y:S01]  /*23a10*/  LDL.LU R124, [R1+0x2a0] ;  /* 0x0002a000017c7983 */ /* 0x000ee20000300800 */
[C---:B------:R-:W-:Y:S03]  /*23a20*/  HMMA.1688.F32.TF32 R40, R116.reuse, R148, R128 ;  /* 0x000000947428723c */ /* 0x040fe60000081080 */
[----:B------:R-:W3:Y:S04]  /*23a30*/  LDL.LU R125, [R1+0x2a4] ;  /* 0x0002a400017d7983 */ /* 0x000ee80000300800 */
[----:B------:R-:W3:Y:S04]  /*23a40*/  LDL.LU R126, [R1+0x2a8] ;  /* 0x0002a800017e7983 */ /* 0x000ee80000300800 */
[----:B------:R-:W3:Y:S04]  /*23a50*/  LDL.LU R127, [R1+0x2ac] ;  /* 0x0002ac00017f7983 */ /* 0x000ee80000300800 */
[----:B------:R-:W3:Y:S01]  /*23a60*/  LDL.LU R128, [R1+0x290] ;  /* 0x0002900001807983 */ /* 0x000ee20000300800 */
[-C--:B------:R-:W-:Y:S03]  /*23a70*/  HMMA.1688.F32.TF32 R112, R116, R132.reuse, R112 ;  /* 0x000000847470723c */ /* 0x080fe60000081070 */
[----:B------:R-:W3:Y:S04]  /*23a80*/  LDL.LU R129, [R1+0x294] ;  /* 0x0002940001817983 */ /* 0x000ee80000300800 */
[----:B------:R-:W3:Y:S01]  /*23a90*/  LDL.LU R130, [R1+0x298] ;  /* 0x0002980001827983 */ /* 0x000ee20000300800 */
[----:B------:R-:W-:Y:S03]  /*23aa0*/  HMMA.1688.F32.TF32 R8, R160, R132, R8 ;  /* 0x00000084a008723c */ /* 0x000fe60000081008 */
[----:B------:R-:W3:Y:S05]  /*23ab0*/  LDL.LU R131, [R1+0x29c] ;  /* 0x00029c0001837983 */ /* 0x000eea0000300800 */
[C---:B------:R-:W-:Y:S08]  /*23ac0*/  HMMA.1688.F32.TF32 R100, R116.reuse, R36, R100 ;  /* 0x000000247464723c */ /* 0x040ff00000081064 */
[C---:B------:R-:W-:Y:S08]  /*23ad0*/  HMMA.1688.F32.TF32 R104, R116.reuse, R52, R104 ;  /* 0x000000347468723c */ /* 0x040ff00000081068 */
[----:B----4-:R-:W-:Y:S08]  /*23ae0*/  HMMA.1688.F32.TF32 R248, R116, R56, R248 ;  /* 0x0000003874f8723c */ /* 0x010ff000000810f8 */
[----:B-----5:R-:W-:Y:S08]  /*23af0*/  HMMA.1688.F32.TF32 R116, R160, R148, R236 ;  /* 0x00000094a074723c */ /* 0x020ff000000810ec */
[C---:B--2---:R-:W-:Y:S11]  /*23b00*/  HMMA.1688.F32.TF32 R144, R244.reuse, R4, R144 ;  /* 0x00000004f490723c */ /* 0x044ff60000081090 */
[----:B------:R-:W-:Y:S11]  /*23b10*/  @!UPT UIADD3 URZ, URZ, URZ, URZ ;  /* 0x0000003f3f3ff290 */ /* 0x000ff6000fffe03f */
[----:B------:R-:W-:Y:S02]  /*23b20*/  @!UPT UIADD3 URZ, URZ, URZ, URZ ;  /* 0x0000003f3f3ff290 */ /* 0x000fe4000fffe03f */
[----:B------:R-:W-:Y:S01]  /*23b30*/  MOV R76, R144 ;  /* 0x00000090004c7202 */ /* 0x000fe20000000f00 */
[----:B------:R-:W-:Y:S01]  /*23b40*/  IMAD.MOV.U32 R77, RZ, RZ, R145 ;  /* 0x000000ffff4d7224 */ /* 0x000fe200078e0091 */
[----:B------:R-:W2:Y:S01]  /*23b50*/  LDL.LU R144, [R1+0x240] ;  /* 0x0002400001907983 */ /* 0x000ea20000300800 */
[----:B------:R-:W-:Y:S02]  /*23b60*/  IMAD.MOV.U32 R132, RZ, RZ, R146 ;  /* 0x000000ffff847224 */ /* 0x000fe400078e0092 */
[----:B------:R-:W-:Y:S01]  /*23b70*/  IMAD.MOV.U32 R84, RZ, RZ, R147 ;  /* 0x000000ffff547224 */ /* 0x000fe200078e0093 */
[----:B------:R-:W2:Y:S04]  /*23b80*/  LDL.LU R145, [R1+0x244] ;  /* 0x0002440001917983 */ /* 0x000ea80000300800 */
[----:B------:R-:W2:Y:S04]  /*23b90*/  LDL.LU R146, [R1+0x248] ;  /* 0x0002480001927983 */ /* 0x000ea80000300800 */
[----:B------:R-:W2:Y:S04]  /*23ba0*/  LDL.LU R147, [R1+0x24c] ;  /* 0x00024c0001937983 */ /* 0x000ea80000300800 */
[----:B------:R-:W4:Y:S04]  /*23bb0*/  LDL.LU R240, [R1+0x70] ;  /* 0x0000700001f07983 */ /* 0x000f280000300800 */
[----:B------:R-:W4:Y:S04]  /*23bc0*/  LDL.LU R241, [R1+0x74] ;  /* 0x0000740001f17983 */ /* 0x000f280000300800 */
[----:B------:R-:W4:Y:S04]  /*23bd0*/  LDL.LU R242, [R1+0x78] ;  /* 0x0000780001f27983 */ /* 0x000f280000300800 */
[----:B------:R-:W4:Y:S04]  /*23be0*/  LDL.LU R243, [R1+0x7c] ;  /* 0x00007c0001f37983 */ /* 0x000f280000300800 */
[----:B------:R-:W5:Y:S04]  /*23bf0*/  LDL.LU R236, [R1+0x60] ;  /* 0x0000600001ec7983 */ /* 0x000f680000300800 */
[----:B------:R-:W5:Y:S04]  /*23c00*/  LDL.LU R237, [R1+0x64] ;  /* 0x0000640001ed7983 */ /* 0x000f680000300800 */
[----:B------:R-:W5:Y:S04]  /*23c10*/  LDL.LU R238, [R1+0x68] ;  /* 0x0000680001ee7983 */ /* 0x000f680000300800 */
[----:B------:R-:W5:Y:S01]  /*23c20*/  LDL.LU R239, [R1+0x6c] ;  /* 0x00006c0001ef7983 */ /* 0x000f620000300800 */
[C---:B---3--:R-:W-:Y:S08]  /*23c30*/  HMMA.1688.F32.TF32 R172, R244.reuse, R32, R172 ;  /* 0x00000020f4ac723c */ /* 0x048ff000000810ac */
[----:B------:R-:W-:Y:S08]  /*23c40*/  HMMA.1688.F32.TF32 R16, R244, R36, R16 ;  /* 0x00000024f410723c */ /* 0x000ff00000081010 */
[----:B------:R-:W-:Y:S07]  /*23c50*/  HMMA.1688.F32.TF32 R120, R160, R4, R164 ;  /* 0x00000004a078723c */ /* 0x000fee00000810a4 */
[----:B------:R-:W-:-:S02]  /*23c60*/  IMAD.MOV.U32 R164, RZ, RZ, R235 ;  /* 0x000000ffffa47224 */ /* 0x000fc400078e00eb */
[----:B------:R-:W-:Y:S01]  /*23c70*/  IMAD.MOV.U32 R165, RZ, RZ, R234 ;  /* 0x000000ffffa57224 */ /* 0x000fe200078e00ea */
[----:B------:R-:W-:Y:S01]  /*23c80*/  STL [R1+0x14e4], R84 ;  /* 0x0014e45401007387 */ /* 0x000fe20000100800 */
[----:B------:R-:W-:Y:S02]  /*23c90*/  IMAD.MOV.U32 R166, RZ, RZ, R233 ;  /* 0x000000ffffa67224 */ /* 0x000fe400078e00e9 */
[----:B------:R-:W-:Y:S01]  /*23ca0*/  IMAD.MOV.U32 R167, RZ, RZ, R232 ;  /* 0x000000ffffa77224 */ /* 0x000fe200078e00e8 */
[----:B------:R-:W-:Y:S01]  /*23cb0*/  STL [R1+0x14e0], R132 ;  /* 0x0014e08401007387 */ /* 0x000fe20000100800 */
[----:B------:R-:W-:Y:S01]  /*23cc0*/  HMMA.1688.F32.TF32 R152, R160, R64, R152 ;  /* 0x00000040a098723c */ /* 0x000fe20000081098 */
[----:B------:R-:W-:-:S07]  /*23cd0*/  IMAD.MOV.U32 R80, RZ, RZ, R16 ;  /* 0x000000ffff507224 */ /* 0x000fce00078e0010 */
[C---:B------:R-:W-:Y:S08]  /*23ce0*/  HMMA.1688.F32.TF32 R156, R160.reuse, R68, R156 ;  /* 0x00000044a09c723c */ /* 0x040ff0000008109c */
[----:B------:R-:W-:Y:S01]  /*23cf0*/  HMMA.1688.F32.TF32 R140, R160, R56, R140 ;  /* 0x00000038a08c723c */ /* 0x000fe2000008108c */
[----:B------:R-:W-:Y:S01]  /*23d00*/  IMAD.MOV.U32 R81, RZ, RZ, R17 ;  /* 0x000000ffff517224 */ /* 0x000fe200078e0011 */
[----:B------:R-:W-:Y:S04]  /*23d10*/  LDS R232, [R252+0x41800] ;  /* 0x04180000fce87984 */ /* 0x000fe80000000800 */
[----:B------:R-:W-:Y:S02]  /*23d20*/  LDS R234, [R252+0x41c00] ;  /* 0x041c0000fcea7984 */ /* 0x000fe40000000800 */
[----:B------:R-:W-:Y:S02]  /*23d30*/  HMMA.1688.F32.TF32 R164, R244, R60, R164 ;  /* 0x0000003cf4a4723c */ /* 0x000fe400000810a4 */
[----:B------:R-:W-:Y:S04]  /*23d40*/  STL [R1+0x14dc], R77 ;  /* 0x0014dc4d01007387 */ /* 0x000fe80000100800 */
[----:B------:R1:W-:Y:S02]  /*23d50*/  STL [R1+0x14d0], R76 ;  /* 0x0014d04c01007387 */ /* 0x0003e40000100800 */
[C---:B------:R-:W-:Y:S02]  /*23d60*/  HMMA.1688.F32.TF32 R136, R160.reuse, R52, R136 ;  /* 0x00000034a088723c */ /* 0x040fe40000081088 */
[----:B------:R-:W-:Y:S04]  /*23d70*/  LDS R233, [R85+0x41800] ;  /* 0x0418000055e97984 */ /* 0x000fe80000000800 */
[----:B------:R-:W3:Y:S02]  /*23d80*/  LDS R235, [R85+0x41c00] ;  /* 0x041c000055eb7984 */ /* 0x000ee40000000800 */
[----:B------:R-:W-:Y:S07]  /*23d90*/  HMMA.1688.F32.TF32 R124, R160, R32, R124 ;  /* 0x00000020a07c723c */ /* 0x000fee000008107c */
[----:B------:R-:W-:-:S02]  /*23da0*/  IMAD.MOV.U32 R33, RZ, RZ, R18 ;  /* 0x000000ffff217224 */ /* 0x000fc400078e0012 */
[----:B------:R-:W-:Y:S01]  /*23db0*/  IMAD.MOV.U32 R32, RZ, RZ, R19 ;  /* 0x000000ffff207224 */ /* 0x000fe200078e0013 */
[----:B------:R-:W-:Y:S01]  /*23dc0*/  HMMA.1688.F32.TF32 R128, R160, R36, R128 ;  /* 0x00000024a080723c */ /* 0x000fe20000081080 */
[----:B------:R-:W-:Y:S01]  /*23dd0*/  IMAD.MOV.U32 R133, RZ, RZ, R166 ;  /* 0x000000ffff857224 */ /* 0x000fe200078e00a6 */
[----:B------:R-:W-:Y:S01]  /*23de0*/  MOV R148, R165 ;  /* 0x000000a500947202 */ /* 0x000fe20000000f00 */
[----:B------:R-:W-:-:S05]  /*23df0*/  IMAD.MOV.U32 R149, RZ, RZ, R164 ;  /* 0x000000ffff957224 */ /* 0x000fca00078e00a4 */
[----:B--2---:R-:W-:Y:S08]  /*23e00*/  HMMA.1688.F32.TF32 R144, R160, R60, R144 ;  /* 0x0000003ca090723c */ /* 0x004ff00000081090 */
[C---:B----4-:R-:W-:Y:S08]  /*23e10*/  HMMA.1688.F32.TF32 R240, R244.reuse, R52, R240 ;  /* 0x00000034f4f0723c */ /* 0x050ff000000810f0 */
[----:B-----5:R-:W-:Y:S08]  /*23e20*/  HMMA.1688.F32.TF32 R236, R244, R56, R236 ;  /* 0x00000038f4ec723c */ /* 0x020ff000000810ec */
[----:B------:R-:W-:Y:S01]  /*23e30*/  HMMA.1688.F32.TF32 R160, R160, R72, R176 ;  /* 0x00000048a0a0723c */ /* 0x000fe200000810b0 */
[----:B------:R-:W2:Y:S04]  /*23e40*/  LDL.LU.64 R178, [R1+0x1590] ;  /* 0x0015900001b27983 */ /* 0x000ea80000300a00 */
[----:B------:R-:W2:Y:S04]  /*23e50*/  LDL.LU.64 R176, [R1+0x1588] ;  /* 0x0015880001b07983 */ /* 0x000ea80000300a00 */
[----:B------:R-:W-:Y:S04]  /*23e60*/  STL.64 [R1+0xc0], R172 ;  /* 0x0000c0ac01007387 */ /* 0x000fe80000100a00 */
[----:B------:R4:W-:Y:S01]  /*23e70*/  STL.64 [R1+0xc8], R174 ;  /* 0x0000c8ae01007387 */ /* 0x0009e20000100a00 */
[----:B-1----:R-:W-:-:S02]  /*23e80*/  IMAD.MOV.U32 R76, RZ, RZ, R242 ;  /* 0x000000ffff4c7224 */ /* 0x002fc400078e00f2 */
[----:B------:R-:W-:Y:S02]  /*23e90*/  IMAD.MOV.U32 R2, RZ, RZ, R243 ;  /* 0x000000ffff027224 */ /* 0x000fe400078e00f3 */
[----:B------:R-:W-:Y:S02]  /*23ea0*/  IMAD.MOV.U32 R89, RZ, RZ, R240 ;  /* 0x000000ffff597224 */ /* 0x000fe400078e00f0 */
[----:B------:R-:W-:Y:S01]  /*23eb0*/  IMAD.MOV.U32 R88, RZ, RZ, R241 ;  /* 0x000000ffff587224 */ /* 0x000fe200078e00f1 */
[----:B----4-:R-:W4:Y:S04]  /*23ec0*/  LDL.LU.64 R174, [R1+0x1580] ;  /* 0x0015800001ae7983 */ /* 0x010f280000300a00 */
[----:B------:R-:W4:Y:S04]  /*23ed0*/  LDL.LU.64 R172, [R1+0x1578] ;  /* 0x0015780001ac7983 */ /* 0x000f280000300a00 */
[----:B------:R-:W5:Y:S01]  /*23ee0*/  LDL.LU.64 R18, [R1+0x1570] ;  /* 0x0015700001127983 */ /* 0x000f620000300a00 */
[----:B------:R-:W-:-:S03]  /*23ef0*/  IMAD.MOV.U32 R132, RZ, RZ, R238 ;  /* 0x000000ffff847224 */ /* 0x000fc600078e00ee */
[----:B------:R-:W5:Y:S01]  /*23f00*/  LDL.LU.64 R16, [R1+0x1568] ;  /* 0x0015680001107983 */ /* 0x000f620000300a00 */
[----:B------:R-:W-:-:S03]  /*23f10*/  IMAD.MOV.U32 R77, RZ, RZ, R239 ;  /* 0x000000ffff4d7224 */ /* 0x000fc600078e00ef */
[----:B------:R1:W-:Y:S01]  /*23f20*/  STL [R1+0x14e8], R80 ;  /* 0x0014e85001007387 */ /* 0x0003e20000100800 */
[----:B------:R-:W-:-:S03]  /*23f30*/  IMAD.MOV.U32 R84, RZ, RZ, R237 ;  /* 0x000000ffff547224 */ /* 0x000fc600078e00ed */
[----:B------:R-:W2:Y:S01]  /*23f40*/  LDL.LU.64 R242, [R1+0x1560] ;  /* 0x0015600001f27983 */ /* 0x000ea20000300a00 */
[----:B------:R-:W-:-:S03]  /*23f50*/  IMAD.MOV.U32 R61, RZ, RZ, R167 ;  /* 0x000000ffff3d7224 */ /* 0x000fc600078e00a7 */
[----:B------:R-:W2:Y:S01]  /*23f60*/  LDL.LU.64 R240, [R1+0x1558] ;  /* 0x0015580001f07983 */ /* 0x000ea20000300a00 */
[----:B-1----:R-:W-:-:S03]  /*23f70*/  IMAD.MOV.U32 R80, RZ, RZ, R236 ;  /* 0x000000ffff507224 */ /* 0x002fc600078e00ec */
[----:B------:R-:W4:Y:S04]  /*23f80*/  LDL.LU.64 R238, [R1+0x1550] ;  /* 0x0015500001ee7983 */ /* 0x000f280000300a00 */
[----:B------:R-:W4:Y:S04]  /*23f90*/  LDL.LU.64 R236, [R1+0x1548] ;  /* 0x0015480001ec7983 */ /* 0x000f280000300a00 */
[----:B------:R-:W5:Y:S04]  /*23fa0*/  LDL.LU.64 R166, [R1+0x1540] ;  /* 0x0015400001a67983 */ /* 0x000f680000300a00 */
[----:B------:R-:W5:Y:S01]  /*23fb0*/  LDL.LU.64 R164, [R1+0x1538] ;  /* 0x0015380001a47983 */ /* 0x000f620000300a00 */
[----:B---3--:R-:W-:Y:S08]  /*23fc0*/  HMMA.1688.F32.TF32 R184, R232, R94, R184 ;  /* 0x0000005ee8b8723c */ /* 0x008ff000000810b8 */
[C---:B--2---:R-:W-:Y:S08]  /*23fd0*/  HMMA.1688.F32.TF32 R240, R244.reuse, R72, R240 ;  /* 0x00000048f4f0723c */ /* 0x044ff000000810f0 */
[C---:B----4-:R-:W-:Y:S08]  /*23fe0*/  HMMA.1688.F32.TF32 R236, R244.reuse, R68, R236 ;  /* 0x00000044f4ec723c */ /* 0x050ff000000810ec */
[----:B-----5:R-:W-:Y:S11]  /*23ff0*/  HMMA.1688.F32.TF32 R164, R244, R64, R164 ;  /* 0x00000040f4a4723c */ /* 0x020ff600000810a4 */
[----:B------:R-:W-:Y:S04]  /*24000*/  @!UPT UIADD3 URZ, URZ, URZ, URZ ;  /* 0x0000003f3f3ff290 */ /* 0x000fe8000fffe03f */
[----:B------:R-:W-:Y:S04]  /*24010*/  STL.64 [R1+0x14b0], R238 ;  /* 0x0014b0ee01007387 */ /* 0x000fe80000100a00 */
[----:B------:R1:W-:Y:S04]  /*24020*/  STL.64 [R1+0x14a8], R236 ;  /* 0x0014a8ec01007387 */ /* 0x0003e80000100a00 */
[----:B------:R-:W-:Y:S01]  /*24030*/  STL.64 [R1+0x14c0], R242 ;  /* 0x0014c0f201007387 */ /* 0x000fe20000100a00 */
[----:B------:R-:W-:Y:S02]  /*24040*/  IMAD.MOV.U32 R57, RZ, RZ, R165 ;  /* 0x000000ffff397224 */ /* 0x000fe400078e00a5 */
[----:B------:R-:W-:Y:S01]  /*24050*/  IMAD.MOV.U32 R53, RZ, RZ, R167 ;  /* 0x000000ffff357224 */ /* 0x000fe200078e00a7 */
[----:B------:R-:W-:Y:S04]  /*24060*/  STL.64 [R1+0x14b8], R240 ;  /* 0x0014b8f001007387 */ /* 0x000fe80000100a00 */
[----:B------:R-:W-:Y:S04]  /*24070*/  LDS R165, [R85+0x41880] ;  /* 0x0418800055a57984 */ /* 0x000fe80000000800 */
[----:B------:R2:W-:Y:S01]  /*24080*/  LDS R167, [R85+0x41c80] ;  /* 0x041c800055a77984 */ /* 0x0005e20000000800 */
[----:B-1----:R-:W-:-:S02]  /*24090*/  IMAD.MOV.U32 R236, RZ, RZ, R97 ;  /* 0x000000ffffec7224 */ /* 0x002fc400078e0061 */
[----:B------:R-:W-:Y:S01]  /*240a0*/  IMAD.MOV.U32 R237, RZ, RZ, R98 ;  /* 0x000000ffffed7224 */ /* 0x000fe200078e0062 */
[----:B--2---:R-:W2:Y:S04]  /*240b0*/  LDL R85, [R1+0x2f4] ;  /* 0x0002f40001557983 */ /* 0x004ea80000100800 */
[----:B------:R-:W-:Y:S04]  /*240c0*/  STL [R1+0x14a4], R184 ;  /* 0x0014a4b801007387 */ /* 0x000fe80000100800 */
[----:B------:R-:W-:Y:S01]  /*240d0*/  STL [R1+0x14a0], R185 ;  /* 0x0014a0b901007387 */ /* 0x000fe20000100800 */
[----:B------:R-:W-:-:S03]  /*240e0*/  IMAD.MOV.U32 R238, RZ, RZ, R99 ;  /* 0x000000ffffee7224 */ /* 0x000fc600078e0063 */
[----:B------:R-:W-:Y:S01]  /*240f0*/  STL [R1+0x149c], R186 ;  /* 0x00149cba01007387 */ /* 0x000fe20000100800 */
[----:B------:R-:W-:-:S03]  /*24100*/  IMAD.MOV.U32 R239, RZ, RZ, R24 ;  /* 0x000000ffffef7224 */ /* 0x000fc600078e0018 */
[----:B------:R-:W-:Y:S01]  /*24110*/  STL [R1+0x1498], R187 ;  /* 0x001498bb01007387 */ /* 0x000fe20000100800 */
[----:B------:R-:W-:-:S03]  /*24120*/  IMAD.MOV.U32 R240, RZ, RZ, R25 ;  /* 0x000000fffff07224 */ /* 0x000fc600078e0019 */
[----:B------:R-:W3:Y:S01]  /*24130*/  LDL.LU R97, [R1+0x1534] ;  /* 0x0015340001617983 */ /* 0x000ee20000300800 */
[----:B------:R-:W-:-:S03]  /*24140*/  IMAD.MOV.U32 R241, RZ, RZ, R26 ;  /* 0x000000fffff17224 */ /* 0x000fc600078e001a */
[----:B------:R-:W3:Y:S01]  /*24150*/  LDL.LU R98, [R1+0x1530] ;  /* 0x0015300001627983 */ /* 0x000ee20000300800 */
[----:B------:R-:W-:Y:S03]  /*24160*/  HMMA.1688.F32.TF32 R244, R232, R86, R16 ;  /* 0x00000056e8f4723c */ /* 0x000fe60000081010 */
[----:B------:R-:W3:Y:S01]  /*24170*/  LDL.LU R99, [R1+0x152c] ;  /* 0x00152c0001637983 */ /* 0x000ee20000300800 */
[----:B------:R-:W-:-:S03]  /*24180*/  IMAD.MOV.U32 R242, RZ, RZ, R27 ;  /* 0x000000fffff27224 */ /* 0x000fc600078e001b */
[----:B------:R-:W4:Y:S01]  /*24190*/  LDL.LU R24, [R1+0x1528] ;  /* 0x0015280001187983 */ /* 0x000f220000300800 */
[----:B------:R-:W-:Y:S01]  /*241a0*/  HMMA.1688.F32.TF32 R16, R232, R134, R188 ;  /* 0x00000086e810723c */ /* 0x000fe200000810bc */
[----:B------:R-:W-:Y:S02]  /*241b0*/  IMAD.MOV.U32 R243, RZ, RZ, R23 ;  /* 0x000000fffff37224 */ /* 0x000fe400078e0017 */
[----:B------:R-:W4:Y:S04]  /*241c0*/  LDL.LU R25, [R1+0x1524] ;  /* 0x0015240001197983 */ /* 0x000f280000300800 */
[----:B------:R-:W4:Y:S01]  /*241d0*/  LDL.LU R26, [R1+0x1520] ;  /* 0x00152000011a7983 */ /* 0x000f220000300800 */
[----:B------:R-:W-:-:S03]  /*241e0*/  IMAD.MOV.U32 R188, RZ, RZ, R22 ;  /* 0x000000ffffbc7224 */ /* 0x000fc600078e0016 */
[----:B------:R-:W4:Y:S01]  /*241f0*/  LDL.LU R27, [R1+0x151c] ;  /* 0x00151c00011b7983 */ /* 0x000f220000300800 */
[----:B------:R-:W-:-:S03]  /*24200*/  IMAD.MOV.U32 R189, RZ, RZ, R171 ;  /* 0x000000ffffbd7224 */ /* 0x000fc600078e00ab */
[----:B------:R-:W5:Y:S04]  /*24210*/  LDL.LU R23, [R1+0x1518] ;  /* 0x0015180001177983 */ /* 0x000f680000300800 */
[----:B------:R-:W2:Y:S04]  /*24220*/  LDL.LU R22, [R1+0x1514] ;  /* 0x0015140001167983 */ /* 0x000ea80000300800 */
[----:B------:R-:W3:Y:S01]  /*24230*/  LDL.LU R171, [R1+0x1510] ;  /* 0x0015100001ab7983 */ /* 0x000ee20000300800 */
[----:B------:R-:W-:Y:S02]  /*24240*/  IMAD.MOV.U32 R93, RZ, RZ, R16 ;  /* 0x000000ffff5d7224 */ /* 0x000fe400078e0010 */
[----:B------:R-:W-:-:S02]  /*24250*/  IMAD.MOV.U32 R92, RZ, RZ, R17 ;  /* 0x000000ffff5c7224 */ /* 0x000fc400078e0011 */
[----:B------:R-:W-:Y:S02]  /*24260*/  IMAD.MOV.U32 R37, RZ, RZ, R18 ;  /* 0x000000ffff257224 */ /* 0x000fe400078e0012 */
[----:B------:R-:W-:Y:S02]  /*24270*/  IMAD.MOV.U32 R36, RZ, RZ, R19 ;  /* 0x000000ffff247224 */ /* 0x000fe400078e0013 */
[----:B------:R-:W-:Y:S01]  /*24280*/  HMMA.1688.F32.TF32 R16, R232, R150, R192 ;  /* 0x00000096e810723c */ /* 0x000fe200000810c0 */
[----:B------:R-:W-:Y:S02]  /*24290*/  IMAD.MOV.U32 R60, RZ, RZ, R164 ;  /* 0x000000ffff3c7224 */ /* 0x000fe400078e00a4 */
[----:B------:R-:W-:Y:S01]  /*242a0*/  IMAD.MOV.U32 R56, RZ, RZ, R166 ;  /* 0x000000ffff387224 */ /* 0x000fe200078e00a6 */
[----:B------:R-:W-:Y:S04]  /*242b0*/  LDS R164, [R252+0x41880] ;  /* 0x04188000fca47984 */ /* 0x000fe80000000800 */
[----:B------:R-:W1:Y:S01]  /*242c0*/  LDS R166, [R252+0x41c80] ;  /* 0x041c8000fca67984 */ /* 0x000e620000000800 */
[----:B------:R-:W-:-:S02]  /*242d0*/  IMAD.MOV.U32 R190, RZ, RZ, R20 ;  /* 0x000000ffffbe7224 */ /* 0x000fc400078e0014 */
[----:B------:R-:W-:Y:S01]  /*242e0*/  IMAD.MOV.U32 R191, RZ, RZ, R21 ;  /* 0x000000ffffbf7224 */ /* 0x000fe200078e0015 */
[----:B------:R-:W4:Y:S04]  /*242f0*/  LDL.LU R20, [R1+0x150c] ;  /* 0x00150c0001147983 */ /* 0x000f280000300800 */
[----:B------:R-:W4:Y:S08]  /*24300*/  LDL.LU R21, [R1+0x1508] ;  /* 0x0015080001157983 */ /* 0x000f300000300800 */
[----:B------:R-:W-:-:S02]  /*24310*/  IMAD.MOV.U32 R195, RZ, RZ, R16 ;  /* 0x000000ffffc37224 */ /* 0x000fc400078e0010 */
[----:B------:R-:W-:Y:S02]  /*24320*/  IMAD.MOV.U32 R194, RZ, RZ, R17 ;  /* 0x000000ffffc27224 */ /* 0x000fe400078e0011 */
[----:B------:R-:W-:Y:S02]  /*24330*/  IMAD.MOV.U32 R193, RZ, RZ, R18 ;  /* 0x000000ffffc17224 */ /* 0x000fe400078e0012 */
[----:B------:R-:W-:Y:S02]  /*24340*/  IMAD.MOV.U32 R192, RZ, RZ, R19 ;  /* 0x000000ffffc07224 */ /* 0x000fe400078e0013 */
[----:B------:R-:W-:Y:S07]  /*24350*/  HMMA.1688.F32.TF32 R16, R232, R6, R196 ;  /* 0x00000006e810723c */ /* 0x000fee00000810c4 */
[----:B------:R-:W-:-:S02]  /*24360*/  IMAD.MOV.U32 R196, RZ, RZ, R168 ;  /* 0x000000ffffc47224 */ /* 0x000fc400078e00a8 */
[----:B------:R-:W4:Y:S01]  /*24370*/  LDL.LU R168, [R1+0x1504] ;  /* 0x0015040001a87983 */ /* 0x000f220000300800 */
[----:B------:R-:W-:Y:S02]  /*24380*/  IMAD.MOV.U32 R197, RZ, RZ, R169 ;  /* 0x000000ffffc57224 */ /* 0x000fe400078e00a9 */
[----:B------:R-:W-:Y:S01]  /*24390*/  IMAD.MOV.U32 R198, RZ, RZ, R170 ;  /* 0x000000ffffc67224 */ /* 0x000fe200078e00aa */
[----:B------:R-:W4:Y:S01]  /*243a0*/  LDL.LU R169, [R1+0x1500] ;  /* 0x0015000001a97983 */ /* 0x000f220000300800 */
[----:B------:R-:W-:-:S03]  /*243b0*/  IMAD.MOV.U32 R199, RZ, RZ, R0 ;  /* 0x000000ffffc77224 */ /* 0x000fc600078e0000 */
[----:B------:R-:W4:Y:S04]  /*243c0*/  LDL.LU R170, [R1+0x14fc] ;  /* 0x0014fc0001aa7983 */ /* 0x000f280000300800 */
[----:B------:R-:W4:Y:S01]  /*243d0*/  LDL.LU R0, [R1+0x14f8] ;  /* 0x0014f80001007983 */ /* 0x000f220000300800 */
[C---:B------:R-:W-:Y:S08]  /*243e0*/  HMMA.1688.F32.TF32 R200, R232.reuse, R34, R200 ;  /* 0x00000022e8c8723c */ /* 0x040ff000000810c8 */
[----:B------:R-:W-:Y:S08]  /*243f0*/  HMMA.1688.F32.TF32 R208, R232, R54, R208 ;  /* 0x00000036e8d0723c */ /* 0x000ff000000810d0 */
[C---:B-1----:R-:W-:Y:S08]  /*24400*/  HMMA.1688.F32.TF32 R8, R164.reuse, R134, R8 ;  /* 0x00000086a408723c */ /* 0x042ff00000081008 */
[----:B------:R-:W-:Y:S01]  /*24410*/  HMMA.1688.F32.TF32 R116, R164, R150, R116 ;  /* 0x00000096a474723c */ /* 0x000fe20000081074 */
[----:B------:R1:W-:Y:S04]  /*24420*/  STL [R1+0x1494], R201 ;  /* 0x001494c901007387 */ /* 0x0003e80000100800 */
[----:B------:R1:W-:Y:S03]  /*24430*/  STL [R1+0x1490], R202 ;  /* 0x001490ca01007387 */ /* 0x0003e60000100800 */
[C---:B------:R-:W-:Y:S01]  /*24440*/  HMMA.1688.F32.TF32 R172, R232.reuse, R90, R172 ;  /* 0x0000005ae8ac723c */ /* 0x040fe200000810ac */
[----:B------:R1:W-:Y:S04]  /*24450*/  STL [R1+0x148c], R203 ;  /* 0x00148ccb01007387 */ /* 0x0003e80000100800 */
[----:B------:R1:W-:Y:S03]  /*24460*/  STL [R1+0x1488], R211 ;  /* 0x001488d301007387 */ /* 0x0003e60000100800 */
[C---:B------:R-:W-:Y:S08]  /*24470*/  HMMA.1688.F32.TF32 R176, R232.reuse, R82, R176 ;  /* 0x00000052e8b0723c */ /* 0x040ff000000810b0 */
[C---:B------:R-:W-:Y:S08]  /*24480*/  HMMA.1688.F32.TF32 R180, R232.reuse, R78, R180 ;  /* 0x0000004ee8b4723c */ /* 0x040ff000000810b4 */
[C---:B------:R-:W-:Y:S08]  /*24490*/  HMMA.1688.F32.TF32 R204, R232.reuse, R38, R204 ;  /* 0x00000026e8cc723c */ /* 0x040ff000000810cc */
[C---:B------:R-:W-:Y:S08]  /*244a0*/  HMMA.1688.F32.TF32 R212, R232.reuse, R58, R212 ;  /* 0x0000003ae8d4723c */ /* 0x040ff000000810d4 */
[C---:B------:R-:W-:Y:S08]  /*244b0*/  HMMA.1688.F32.TF32 R216, R232.reuse, R62, R216 ;  /* 0x0000003ee8d8723c */ /* 0x040ff000000810d8 */
[C---:B------:R-:W-:Y:S08]  /*244c0*/  HMMA.1688.F32.TF32 R220, R232.reuse, R66, R220 ;  /* 0x00000042e8dc723c */ /* 0x040ff000000810dc */
[C---:B------:R-:W-:Y:S08]  /*244d0*/  HMMA.1688.F32.TF32 R224, R232.reuse, R70, R224 ;  /* 0x00000046e8e0723c */ /* 0x040ff000000810e0 */
[----:B------:R-:W-:Y:S01]  /*244e0*/  HMMA.1688.F32.TF32 R232, R232, R74, R228 ;  /* 0x0000004ae8e8723c */ /* 0x000fe200000810e4 */
[----:B-1----:R-:W-:Y:S01]  /*244f0*/  MOV R201, R116 ;  /* 0x0000007400c97202 */ /* 0x002fe20000000f00 */
[----:B------:R-:W-:-:S02]  /*24500*/  IMAD.MOV.U32 R202, RZ, RZ, R117 ;  /* 0x000000ffffca7224 */ /* 0x000fc400078e0075 */
[----:B------:R-:W-:Y:S02]  /*24510*/  IMAD.MOV.U32 R203, RZ, RZ, R118 ;  /* 0x000000ffffcb7224 */ /* 0x000fe400078e0076 */
[----:B------:R-:W-:Y:S02]  /*24520*/  IMAD.MOV.U32 R211, RZ, RZ, R119 ;  /* 0x000000ffffd37224 */ /* 0x000fe400078e0077 */
[----:B-----5:R-:W-:Y:S02]  /*24530*/  IMAD.MOV.U32 R230, RZ, RZ, R23 ;  /* 0x000000ffffe67224 */ /* 0x020fe400078e0017 */
[----:B--2---:R-:W-:Y:S02]  /*24540*/  IMAD.MOV.U32 R229, RZ, RZ, R22 ;  /* 0x000000ffffe57224 */ /* 0x004fe400078e0016 */
[----:B---3--:R-:W-:Y:S02]  /*24550*/  IMAD.MOV.U32 R228, RZ, RZ, R171 ;  /* 0x000000ffffe47224 */ /* 0x008fe400078e00ab */
[----:B------:R-:W2:Y:S04]  /*24560*/  LDL.LU R171, [R1+0x14f4] ;  /* 0x0014f40001ab7983 */ /* 0x000ea80000300800 */
[----:B------:R-:W3:Y:S04]  /*24570*/  LDL.LU R22, [R1+0x14f0] ;  /* 0x0014f00001167983 */ /* 0x000ee80000300800 */
[----:B------:R-:W3:Y:S04]  /*24580*/  LDL.LU R23, [R1+0x14ec] ;  /* 0x0014ec0001177983 */ /* 0x000ee80000300800 */
[----:B------:R-:W5:Y:S04]  /*24590*/  LDL.LU R231, [R1+0x5c] ;  /* 0x00005c0001e77983 */ /* 0x000f680000300800 */
[----:B------:R1:W-:Y:S04]  /*245a0*/  STL.64 [R1+0x190], R8 ;  /* 0x0001900801007387 */ /* 0x0003e80000100a00 */
[----:B------:R1:W-:Y:S04]  /*245b0*/  STL.64 [R1+0x198], R10 ;  /* 0x0001980a01007387 */ /* 0x0003e80000100a00 */
[----:B-1----:R-:W2:Y:S04]  /*245c0*/  LDL.LU R8, [R1+0x80] ;  /* 0x0000800001087983 */ /* 0x002ea80000300800 */
[----:B------:R-:W2:Y:S04]  /*245d0*/  LDL.LU R9, [R1+0x84] ;  /* 0x0000840001097983 */ /* 0x000ea80000300800 */
[----:B------:R-:W2:Y:S04]  /*245e0*/  LDL.LU R10, [R1+0x88] ;  /* 0x00008800010a7983 */ /* 0x000ea80000300800 */
[----:B------:R-:W2:Y:S04]  /*245f0*/  LDL.LU R11, [R1+0x8c] ;  /* 0x00008c00010b7983 */ /* 0x000ea80000300800 */
[----:B------:R-:W3:Y:S04]  /*24600*/  LDL.LU R116, [R1+0x90] ;  /* 0x0000900001747983 */ /* 0x000ee80000300800 */
[----:B------:R-:W3:Y:S04]  /*24610*/  LDL.LU R117, [R1+0x94] ;  /* 0x0000940001757983 */ /* 0x000ee80000300800 */
[----:B------:R-:W3:Y:S04]  /*24620*/  LDL.LU R118, [R1+0x98] ;  /* 0x0000980001767983 */ /* 0x000ee80000300800 */
[----:B------:R-:W3:Y:S01]  /*24630*/  LDL.LU R119, [R1+0x9c] ;  /* 0x00009c0001777983 */ /* 0x000ee20000300800 */
[C---:B------:R-:W-:Y:S08]  /*24640*/  HMMA.1688.F32.TF32 R120, R164.reuse, R6, R120 ;  /* 0x00000006a478723c */ /* 0x040ff00000081078 */
[C---:B------:R-:W-:Y:S11]  /*24650*/  HMMA.1688.F32.TF32 R124, R164.reuse, R34, R124 ;  /* 0x00000022a47c723c */ /* 0x040ff6000008107c */
[----:B------:R-:W-:Y:S04]  /*24660*/  @!UPT UIADD3 URZ, URZ, URZ, URZ ;  /* 0x0000003f3f3ff290 */ /* 0x000fe8000fffe03f */
[----:B------:R-:W-:Y:S04]  /*24670*/  STL.64 [R1+0x230], R120 ;  /* 0x0002307801007387 */ /* 0x000fe80000100a00 */
[----:B------:R1:W-:Y:S02]  /*24680*/  STL.64 [R1+0x238], R122 ;  /* 0x0002387a01007387 */ /* 0x0003e40000100a00 */
[C---:B-1----:R-:W-:Y:S02]  /*24690*/  HMMA.1688.F32.TF32 R120, R164.reuse, R38, R128 ;  /* 0x00000026a478723c */ /* 0x042fe40000081080 */
[----:B------:R-:W-:Y:S04]  /*246a0*/  STL.64 [R1+0x220], R124 ;  /* 0x0002207c01007387 */ /* 0x000fe80000100a00 */
[----:B------:R1:W-:Y:S02]  /*246b0*/  STL.64 [R1+0x228], R126 ;  /* 0x0002287e01007387 */ /* 0x0003e40000100a00 */
[C---:B------:R-:W-:Y:S08]  /*246c0*/  HMMA.1688.F32.TF32 R128, R164.reuse, R54, R136 ;  /* 0x00000036a480723c */ /* 0x040ff00000081088 */
[----:B-1----:R-:W-:Y:S07]  /*246d0*/  HMMA.1688.F32.TF32 R124, R164, R58, R140 ;  /* 0x0000003aa47c723c */ /* 0x002fee000008108c */
[----:B------:R-:W-:Y:S04]  /*246e0*/  STL.64 [R1+0x210], R120 ;  /* 0x0002107801007387 */ /* 0x000fe80000100a00 */
[----:B------:R1:W-:Y:S01]  /*246f0*/  STL.64 [R1+0x218], R122 ;  /* 0x0002187a01007387 */ /* 0x0003e20000100a00 */
[----:B------:R-:W-:-:S02]  /*24700*/  IMAD.MOV.U32 R52, RZ, RZ, R172 ;  /* 0x000000ffff347224 */ /* 0x000fc400078e00ac */
[----:B------:R-:W-:Y:S01]  /*24710*/  IMAD.MOV.U32 R5, RZ, RZ, R173 ;  /* 0x000000ffff057224 */ /* 0x000fe200078e00ad */
[----:B------:R-:W-:Y:S01]  /*24720*/  LDS R172, [R85+0x41800] ;  /* 0x0418000055ac7984 */ /* 0x000fe20000000800 */
[----:B------:R-:W-:Y:S02]  /*24730*/  IMAD.MOV.U32 R4, RZ, RZ, R174 ;  /* 0x000000ffff047224 */ /* 0x000fe400078e00ae */
[----:B------:R-:W-:Y:S01]  /*24740*/  IMAD.MOV.U32 R3, RZ, RZ, R175 ;  /* 0x000000ffff037224 */ /* 0x000fe200078e00af */
[----:B------:R-:W-:Y:S01]  /*24750*/  LDS R174, [R85+0x41c00] ;  /* 0x041c000055ae7984 */ /* 0x000fe20000000800 */
[C---:B-1----:R-:W-:Y:S03]  /*24760*/  HMMA.1688.F32.TF32 R120, R164.reuse, R62, R144 ;  /* 0x0000003ea478723c */ /* 0x042fe60000081090 */
[----:B----4-:R-:W-:Y:S04]  /*24770*/  LDS R173, [R0+0x41800] ;  /* 0x0418000000ad7984 */ /* 0x010fe80000000800 */
[----:B------:R-:W1:Y:S04]  /*24780*/  LDS R175, [R0+0x41c00] ;  /* 0x041c000000af7984 */ /* 0x000e680000000800 */
[----:B------:R-:W-:Y:S04]  /*24790*/  STL.64 [R1+0x200], R128 ;  /* 0x0002008001007387 */ /* 0x000fe80000100a00 */
[----:B------:R4:W-:Y:S04]  /*247a0*/  STL.64 [R1+0x208], R130 ;  /* 0x0002088201007387 */ /* 0x0009e80000100a00 */
[----:B------:R-:W-:Y:S04]  /*247b0*/  STL.64 [R1+0x1f0], R124 ;  /* 0x0001f07c01007387 */ /* 0x000fe80000100a00 */
[----:B------:R4:W-:Y:S02]  /*247c0*/  STL.64 [R1+0x1f8], R126 ;  /* 0x0001f87e01007387 */ /* 0x0009e40000100a00 */
[C---:B----4-:R-:W-:Y:S02]  /*247d0*/  HMMA.1688.F32.TF32 R128, R164.reuse, R66, R152 ;  /* 0x00000042a480723c */ /* 0x050fe40000081098 */
[----:B------:R-:W-:Y:S04]  /*247e0*/  STL.64 [R1+0x1e0], R120 ;  /* 0x0001e07801007387 */ /* 0x000fe80000100a00 */
[----:B------:R4:W-:Y:S02]  /*247f0*/  STL.64 [R1+0x1e8], R122 ;  /* 0x0001e87a01007387 */ /* 0x0009e40000100a00 */
[C---:B------:R-:W-:Y:S08]  /*24800*/  HMMA.1688.F32.TF32 R124, R164.reuse, R70, R156 ;  /* 0x00000046a47c723c */ /* 0x040ff0000008109c */
[----:B----4-:R-:W-:Y:S07]  /*24810*/  HMMA.1688.F32.TF32 R120, R164, R74, R160 ;  /* 0x0000004aa478723c */ /* 0x010fee00000810a0 */
[----:B------:R-:W-:Y:S04]  /*24820*/  STL.64 [R1+0x1d0], R128 ;  /* 0x0001d08001007387 */ /* 0x000fe80000100a00 */
[----:B------:R-:W-:Y:S04]  /*24830*/  STL.64 [R1+0x1d8], R130 ;  /* 0x0001d88201007387 */ /* 0x000fe80000100a00 */
[----:B------:R-:W-:Y:S04]  /*24840*/  STL.64 [R1+0x1c0], R124 ;  /* 0x0001c07c01007387 */ /* 0x000fe80000100a00 */
[----:B------:R-:W-:Y:S04]  /*24850*/  STL.64 [R1+0x1c8], R126 ;  /* 0x0001c87e01007387 */ /* 0x000fe80000100a00 */
[----:B------:R-:W-:Y:S04]  /*24860*/  STL.64 [R1+0x1b0], R120 ;  /* 0x0001b07801007387 */ /* 0x000fe80000100a00 */
[----:B------:R4:W-:Y:S01]  /*24870*/  STL.64 [R1+0x1b8], R122 ;  /* 0x0001b87a01007387 */ /* 0x0009e20000100a00 */
[C---:B-1----:R-:W-:Y:S08]  /*24880*/  HMMA.1688.F32.TF32 R96, R172.reuse, R78, R96 ;  /* 0x0000004eac60723c */ /* 0x042ff00000081060 */
[C---:B----4-:R-:W-:Y:S01]  /*24890*/  HMMA.1688.F32.TF32 R120, R172.reuse, R66, R188 ;  /* 0x00000042ac78723c */ /* 0x050fe200000810bc */
[----:B------:R-:W4:Y:S04]  /*248a0*/  LDL.LU R188, [R1+0x250] ;  /* 0x0002500001bc7983 */ /* 0x000f280000300800 */
[----:B------:R-:W4:Y:S04]  /*248b0*/  LDL.LU R189, [R1+0x254] ;  /* 0x0002540001bd7983 */ /* 0x000f280000300800 */
[----:B------:R-:W4:Y:S04]  /*248c0*/  LDL.LU R190, [R1+0x258] ;  /* 0x0002580001be7983 */ /* 0x000f280000300800 */
[----:B------:R-:W4:Y:S01]  /*248d0*/  LDL.LU R191, [R1+0x25c] ;  /* 0x00025c0001bf7983 */ /* 0x000f220000300800 */
[C---:B------:R-:W-:Y:S03]  /*248e0*/  HMMA.1688.F32.TF32 R108, R172.reuse, R94, R108 ;  /* 0x0000005eac6c723c */ /* 0x040fe6000008106c */
[----:B------:R-:W4:Y:S04]  /*248f0*/  LDL.LU R160, [R1+0x260] ;  /* 0x0002600001a07983 */ /* 0x000f280000300800 */
[----:B------:R-:W4:Y:S01]  /*24900*/  LDL.LU R161, [R1+0x264] ;  /* 0x0002640001a17983 */ /* 0x000f220000300800 */
[C---:B------:R-:W-:Y:S03]  /*24910*/  HMMA.1688.F32.TF32 R40, R172.reuse, R150, R40 ;  /* 0x00000096ac28723c */ /* 0x040fe60000081028 */
[----:B------:R-:W4:Y:S04]  /*24920*/  LDL.LU R162, [R1+0x268] ;  /* 0x0002680001a27983 */ /* 0x000f280000300800 */
[----:B------:R-:W4:Y:S01]  /*24930*/  LDL.LU R163, [R1+0x26c] ;  /* 0x00026c0001a37983 */ /* 0x000f220000300800 */
[C---:B------:R-:W-:Y:S08]  /*24940*/  HMMA.1688.F32.TF32 R44, R172.reuse, R6, R44 ;  /* 0x00000006ac2c723c */ /* 0x040ff0000008102c */
[C---:B------:R-:W-:Y:S08]  /*24950*/  HMMA.1688.F32.TF32 R48, R172.reuse, R34, R48 ;  /* 0x00000022ac30723c */ /* 0x040ff00000081030 */
[C---:B------:R-:W-:Y:S08]  /*24960*/  HMMA.1688.F32.TF32 R100, R172.reuse, R38, R100 ;  /* 0x00000026ac64723c */ /* 0x040ff00000081064 */
[C---:B------:R-:W-:Y:S08]  /*24970*/  HMMA.1688.F32.TF32 R104, R172.reuse, R54, R104 ;  /* 0x00000036ac68723c */ /* 0x040ff00000081068 */
[C---:B------:R-:W-:Y:S08]  /*24980*/  HMMA.1688.F32.TF32 R124, R172.reuse, R70, R240 ;  /* 0x00000046ac7c723c */ /* 0x040ff000000810f0 */
[C---:B------:R-:W-:Y:S08]  /*24990*/  HMMA.1688.F32.TF32 R128, R172.reuse, R74, R236 ;  /* 0x0000004aac80723c */ /* 0x040ff000000810ec */
[C---:B-----5:R-:W-:Y:S08]  /*249a0*/  HMMA.1688.F32.TF32 R136, R172.reuse, R82, R228 ;  /* 0x00000052ac88723c */ /* 0x060ff000000810e4 */
[C---:B--2---:R-:W-:Y:S08]  /*249b0*/  HMMA.1688.F32.TF32 R140, R172.reuse, R90, R8 ;  /* 0x0000005aac8c723c */ /* 0x044ff00000081008 */
[C---:B------:R-:W-:Y:S08]  /*249c0*/  HMMA.1688.F32.TF32 R8, R172.reuse, R134, R112 ;  /* 0x00000086ac08723c */ /* 0x040ff00000081070 */
[C---:B---3--:R-:W-:Y:S08]  /*249d0*/  HMMA.1688.F32.TF32 R144, R172.reuse, R86, R116 ;  /* 0x00000056ac90723c */ /* 0x048ff00000081074 */
[C---:B------:R-:W-:Y:S08]  /*249e0*/  HMMA.1688.F32.TF32 R112, R172.reuse, R58, R248 ;  /* 0x0000003aac70723c */ /* 0x040ff000000810f8 */
[----:B------:R-:W-:Y:S01]  /*249f0*/  HMMA.1688.F32.TF32 R116, R172, R62, R196 ;  /* 0x0000003eac74723c */ /* 0x000fe200000810c4 */
[----:B------:R-:W2:Y:S04]  /*24a00*/  LDL.LU R172, [R1+0xc0] ;  /* 0x0000c00001ac7983 */ /* 0x000ea80000300800 */
[----:B------:R-:W2:Y:S04]  /*24a10*/  LDL.LU R173, [R1+0xc4] ;  /* 0x0000c40001ad7983 */ /* 0x000ea80000300800 */
[----:B------:R-:W2:Y:S04]  /*24a20*/  LDL.LU R174, [R1+0xc8] ;  /* 0x0000c80001ae7983 */ /* 0x000ea80000300800 */
[----:B------:R-:W2:Y:S04]  /*24a30*/  LDL.LU R175, [R1+0xcc] ;  /* 0x0000cc0001af7983 */ /* 0x000ea80000300800 */
[----:B------:R-:W3:Y:S04]  /*24a40*/  LDL.LU R240, [R1+0x100] ;  /* 0x0001000001f07983 */ /* 0x000ee80000300800 */
[----:B------:R-:W3:Y:S04]  /*24a50*/  LDL.LU R241, [R1+0x104] ;  /* 0x0001040001f17983 */ /* 0x000ee80000300800 */
[----:B------:R-:W3:Y:S04]  /*24a60*/  LDL.LU R242, [R1+0x108] ;  /* 0x0001080001f27983 */ /* 0x000ee80000300800 */
[----:B------:R-:W3:Y:S04]  /*24a70*/  LDL.LU R243, [R1+0x10c] ;  /* 0x00010c0001f37983 */ /* 0x000ee80000300800 */
[----:B------:R-:W5:Y:S04]  /*24a80*/  LDL.LU R156, [R1+0x130] ;  /* 0x00013000019c7983 */ /* 0x000f680000300800 */
[----:B------:R-:W5:Y:S04]  /*24a90*/  LDL.LU R157, [R1+0x134] ;  /* 0x00013400019d7983 */ /* 0x000f680000300800 */
[----:B------:R-:W5:Y:S04]  /*24aa0*/  LDL.LU R158, [R1+0x138] ;  /* 0x00013800019e7983 */ /* 0x000f680000300800 */
[----:B------:R-:W5:Y:S04]  /*24ab0*/  LDL.LU R159, [R1+0x13c] ;  /* 0x00013c00019f7983 */ /* 0x000f680000300800 */
[----:B------:R-:W2:Y:S04]  /*24ac0*/  LDL.LU R152, [R1+0x120] ;  /* 0x0001200001987983 */ /* 0x000ea80000300800 */
[----:B------:R-:W2:Y:S04]  /*24ad0*/  LDL.LU R153, [R1+0x124] ;  /* 0x0001240001997983 */ /* 0x000ea80000300800 */
[----:B------:R-:W2:Y:S04]  /*24ae0*/  LDL.LU R154, [R1+0x128] ;  /* 0x00012800019a7983 */ /* 0x000ea80000300800 */
[----:B------:R-:W2:Y:S01]  /*24af0*/  LDL.LU R155, [R1+0x12c] ;  /* 0x00012c00019b7983 */ /* 0x000ea20000300800 */
[----:B------:R-:W-:-:S03]  /*24b00*/  IMAD.MOV.U32 R228, RZ, RZ, R80 ;  /* 0x000000ffffe47224 */ /* 0x000fc600078e0050 */
[----:B------:R-:W3:Y:S01]  /*24b10*/  LDL.LU R236, [R1+0xe0] ;  /* 0x0000e00001ec7983 */ /* 0x000ee20000300800 */
[----:B------:R-:W-:-:S03]  /*24b20*/  IMAD.MOV.U32 R229, RZ, RZ, R84 ;  /* 0x000000ffffe57224 */ /* 0x000fc600078e0054 */
[----:B------:R-:W3:Y:S01]  /*24b30*/  LDL.LU R237, [R1+0xe4] ;  /* 0x0000e40001ed7983 */ /* 0x000ee20000300800 */
[----:B------:R-:W-:-:S03]  /*24b40*/  IMAD.MOV.U32 R230, RZ, RZ, R132 ;  /* 0x000000ffffe67224 */ /* 0x000fc600078e0084 */
[----:B------:R-:W3:Y:S04]  /*24b50*/  LDL.LU R238, [R1+0xe8] ;  /* 0x0000e80001ee7983 */ /* 0x000ee80000300800 */
[----:B------:R-:W3:Y:S04]  /*24b60*/  LDL.LU R239, [R1+0xec] ;  /* 0x0000ec0001ef7983 */ /* 0x000ee80000300800 */
[----:B------:R-:W5:Y:S04]  /*24b70*/  LDL.LU R80, [R1+0x14e8] ;  /* 0x0014e80001507983 */ /* 0x000f680000300800 */
[----:B------:R-:W5:Y:S01]  /*24b80*/  LDL.LU R84, [R1+0x14e4] ;  /* 0x0014e40001547983 */ /* 0x000f620000300800 */
[----:B------:R-:W-:-:S03]  /*24b90*/  IMAD.MOV.U32 R231, RZ, RZ, R77 ;  /* 0x000000ffffe77224 */ /* 0x000fc600078e004d */
[----:B------:R-:W5:Y:S01]  /*24ba0*/  LDL.LU R132, [R1+0x14e0] ;  /* 0x0014e00001847983 */ /* 0x000f620000300800 */
[----:B------:R-:W-:Y:S02]  /*24bb0*/  IMAD.MOV.U32 R248, RZ, RZ, R89 ;  /* 0x000000fffff87224 */ /* 0x000fe400078e0059 */
[----:B------:R-:W-:Y:S01]  /*24bc0*/  IMAD.MOV.U32 R249, RZ, RZ, R88 ;  /* 0x000000fffff97224 */ /* 0x000fe200078e0058 */
[----:B------:R-:W5:Y:S01]  /*24bd0*/  LDL.LU R77, [R1+0x14dc] ;  /* 0x0014dc00014d7983 */ /* 0x000f620000300800 */
[----:B------:R-:W-:-:S03]  /*24be0*/  IMAD.MOV.U32 R250, RZ, RZ, R76 ;  /* 0x000000fffffa7224 */ /* 0x000fc600078e004c */
[----:B------:R-:W5:Y:S04]  /*24bf0*/  LDL.LU R89, [R1+0x14d8] ;  /* 0x0014d80001597983 */ /* 0x000f680000300800 */
[----:B------:R-:W5:Y:S04]  /*24c00*/  LDL.LU R88, [R1+0x14d4] ;  /* 0x0014d40001587983 */ /* 0x000f680000300800 */
[----:B------:R-:W5:Y:S01]  /*24c10*/  LDL.LU R76, [R1+0x14d0] ;  /* 0x0014d000014c7983 */ /* 0x000f620000300800 */
[----:B------:R-:W-:-:S03]  /*24c20*/  IMAD.MOV.U32 R251, RZ, RZ, R2 ;  /* 0x000000fffffb7224 */ /* 0x000fc600078e0002 */
[----:B------:R-:W5:Y:S01]  /*24c30*/  LDL.LU R2, [R1+0x14cc] ;  /* 0x0014cc0001027983 */ /* 0x000f620000300800 */
[----:B------:R-:W-:Y:S01]  /*24c40*/  IMAD.MOV.U32 R184, RZ, RZ, R16 ;  /* 0x000000ffffb87224 */ /* 0x000fe200078e0010 */
[----:B------:R-:W-:Y:S01]  /*24c50*/  MOV R186, R18 ;  /* 0x0000001200ba7202 */ /* 0x000fe20000000f00 */
[----:B------:R-:W-:Y:S02]  /*24c60*/  IMAD.MOV.U32 R185, RZ, RZ, R17 ;  /* 0x000000ffffb97224 */ /* 0x000fe400078e0011 */
[----:B------:R-:W-:Y:S02]  /*24c70*/  IMAD.MOV.U32 R187, RZ, RZ, R19 ;  /* 0x000000ffffbb7224 */ /* 0x000fe400078e0013 */
[C---:B------:R-:W-:Y:S01]  /*24c80*/  HMMA.1688.F32.TF32 R16, R164.reuse, R86, R168 ;  /* 0x00000056a410723c */ /* 0x040fe200000810a8 */
[----:B------:R-:W-:Y:S04]  /*24c90*/  LDS R168, [R85+0x41880] ;  /* 0x0418800055a87984 */ /* 0x000fe80000000800 */
[----:B------:R-:W-:Y:S04]  /*24ca0*/  LDS R170, [R85+0x41c80] ;  /* 0x041c800055aa7984 */ /* 0x000fe80000000800 */
[----:B------:R-:W-:Y:S04]  /*24cb0*/  LDS R169, [R0+0x41880] ;  /* 0x0418800000a97984 */ /* 0x000fe80000000800 */
[----:B------:R-:W4:Y:S01]  /*24cc0*/  LDS R171, [R0+0x41c80] ;  /* 0x041c800000ab7984 */ /* 0x000f220000000800 */
[----:B------:R-:W-:Y:S01]  /*24cd0*/  HMMA.1688.F32.TF32 R28, R164, R78, R28 ;  /* 0x0000004ea41c723c */ /* 0x000fe2000008101c */
[----:B------:R-:W-:-:S02]  /*24ce0*/  IMAD.MOV.U32 R196, RZ, RZ, R149 ;  /* 0x000000ffffc47224 */ /* 0x000fc400078e0095 */
[----:B------:R-:W-:Y:S02]  /*24cf0*/  IMAD.MOV.U32 R197, RZ, RZ, R148 ;  /* 0x000000ffffc57224 */ /* 0x000fe400078e0094 */
[----:B------:R-:W-:-:S03]  /*24d00*/  IMAD.MOV.U32 R198, RZ, RZ, R133 ;  /* 0x000000ffffc67224 */ /* 0x000fc600078e0085 */
[C---:B------:R-:W-:Y:S08]  /*24d10*/  HMMA.1688.F32.TF32 R20, R164.reuse, R90, R20 ;  /* 0x0000005aa414723c */ /* 0x040ff00000081014 */
[C---:B------:R-:W-:Y:S08]  /*24d20*/  HMMA.1688.F32.TF32 R24, R164.reuse, R82, R24 ;  /* 0x00000052a418723c */ /* 0x040ff00000081018 */
[----:B------:R-:W-:Y:S08]  /*24d30*/  HMMA.1688.F32.TF32 R12, R164, R94, R12 ;  /* 0x0000005ea40c723c */ /* 0x000ff0000008100c */
[C---:B----4-:R-:W-:Y:S08]  /*24d40*/  HMMA.1688.F32.TF32 R164, R168.reuse, R86, R160 ;  /* 0x00000056a8a4723c */ /* 0x050ff000000810a0 */
[----:B------:R-:W-:Y:S01]  /*24d50*/  HMMA.1688.F32.TF32 R160, R168, R90, R188 ;  /* 0x0000005aa8a0723c */ /* 0x000fe200000810bc */
[----:B------:R-:W4:Y:S01]  /*24d60*/  LDL.LU R90, [R1+0x118] ;  /* 0x00011800015a7983 */ /* 0x000f220000300800 */
[----:B------:R-:W-:-:S05]  /*24d70*/  IMAD.MOV.U32 R199, RZ, RZ, R61 ;  /* 0x000000ffffc77224 */ /* 0x000fca00078e003d */
[----:B------:R-:W-:Y:S02]  /*24d80*/  IMAD.MOV.U32 R189, RZ, RZ, R57 ;  /* 0x000000ffffbd7224 */ /* 0x000fe400078e0039 */
[----:B------:R-:W-:Y:S02]  /*24d90*/  IMAD.MOV.U32 R190, RZ, RZ, R56 ;  /* 0x000000ffffbe7224 */ /* 0x000fe400078e0038 */
[C---:B------:R-:W-:Y:S01]  /*24da0*/  HMMA.1688.F32.TF32 R56, R168.reuse, R58, R228 ;  /* 0x0000003aa838723c */ /* 0x040fe200000810e4 */
[----:B------:R-:W-:Y:S01]  /*24db0*/  IMAD.MOV.U32 R188, RZ, RZ, R60 ;  /* 0x000000ffffbc7224 */ /* 0x000fe200078e003c */
[----:B------:R-:W-:Y:S04]  /*24dc0*/  LDS R228, [R252+0x42000] ;  /* 0x04200000fce47984 */ /* 0x000fe80000000800 */
[----:B------:R-:W-:Y:S02]  /*24dd0*/  LDS R230, [R252+0x42400] ;  /* 0x04240000fce67984 */ /* 0x000fe40000000800 */
[C---:B------:R-:W-:Y:S08]  /*24de0*/  HMMA.1688.F32.TF32 R60, R168.reuse, R62, R196 ;  /* 0x0000003ea83c723c */ /* 0x040ff000000810c4 */
[C---:B--2---:R-:W-:Y:S08]  /*24df0*/  HMMA.1688.F32.TF32 R152, R168.reuse, R78, R152 ;  /* 0x0000004ea898723c */ /* 0x044ff00000081098 */
[----:B---3--:R-:W-:Y:S01]  /*24e00*/  HMMA.1688.F32.TF32 R148, R168, R150, R236 ;  /* 0x00000096a894723c */ /* 0x008fe200000810ec */
[----:B-----5:R-:W-:-:S02]  /*24e10*/  IMAD.MOV.U32 R79, RZ, RZ, R84 ;  /* 0x000000ffff4f7224 */ /* 0x020fc400078e0054 */
[----:B------:R-:W-:-:S05]  /*24e20*/  IMAD.MOV.U32 R78, RZ, RZ, R132 ;  /* 0x000000ffff4e7224 */ /* 0x000fca00078e0084 */
[C---:B------:R-:W-:Y:S08]  /*24e30*/  HMMA.1688.F32.TF32 R132, R168.reuse, R134, R240 ;  /* 0x00000086a884723c */ /* 0x040ff000000810f0 */
[----:B------:R-:W-:Y:S01]  /*24e40*/  HMMA.1688.F32.TF32 R76, R168, R6, R76 ;  /* 0x00000006a84c723c */ /* 0x000fe2000008104c */
[----:B------:R-:W-:Y:S01]  /*24e50*/  LDS R6, [R85+0x42480] ;  /* 0x0424800055067984 */ /* 0x000fe20000000800 */
[----:B------:R-:W-:-:S03]  /*24e60*/  IMAD.MOV.U32 R91, RZ, RZ, R2 ;  /* 0x000000ffff5b7224 */ /* 0x000fc600078e0002 */
[----:B------:R-:W-:Y:S04]  /*24e70*/  LDS R7, [R0+0x42480] ;  /* 0x0424800000077984 */ /* 0x000fe80000000800 */
[----:B------:R-:W2:Y:S01]  /*24e80*/  LDL.LU R2, [R1+0x14c8] ;  /* 0x0014c80001027983 */ /* 0x000ea20000300800 */
[----:B------:R-:W-:Y:S03]  /*24e90*/  HMMA.1688.F32.TF32 R156, R168, R82, R156 ;  /* 0x00000052a89c723c */ /* 0x000fe6000008109c */
[----:B------:R-:W3:Y:S04]  /*24ea0*/  LDL.LU.64 R242, [R1+0x14c0] ;  /* 0x0014c00001f27983 */ /* 0x000ee80000300a00 */
[----:B------:R-:W3:Y:S01]  /*24eb0*/  LDL.LU.64 R240, [R1+0x14b8] ;  /* 0x0014b80001f07983 */ /* 0x000ee20000300a00 */
[----:B------:R-:W-:Y:S01]  /*24ec0*/  MOV R82, R33 ;  /* 0x0000002100527202 */ /* 0x000fe20000000f00 */
[----:B------:R-:W-:-:S02]  /*24ed0*/  IMAD.MOV.U32 R83, RZ, RZ, R32 ;  /* 0x000000ffff537224 */ /* 0x000fc400078e0020 */
[----:B------:R-:W5:Y:S04]  /*24ee0*/  LDL.LU.64 R238, [R1+0x14b0] ;  /* 0x0014b00001ee7983 */ /* 0x000f680000300a00 */
[----:B------:R-:W5:Y:S04]  /*24ef0*/  LDL.LU.64 R236, [R1+0x14a8] ;  /* 0x0014a80001ec7983 */ /* 0x000f680000300a00 */
[----:B------:R-:W-:Y:S04]  /*24f00*/  STL [R1+0x1484], R148 ;  /* 0x0014849401007387 */ /* 0x000fe80000100800 */
[----:B------:R-:W-:Y:S01]  /*24f10*/  STL [R1+0x1480], R149 ;  /* 0x0014809501007387 */ /* 0x000fe20000100800 */
[C---:B------:R-:W-:Y:S03]  /*24f20*/  HMMA.1688.F32.TF32 R32, R168.reuse, R34, R172 ;  /* 0x00000022a820723c */ /* 0x040fe600000810ac */
[----:B------:R-:W-:Y:S04]  /*24f30*/  STL [R1+0x147c], R150 ;  /* 0x00147c9601007387 */ /* 0x000fe80000100800 */
[----:B------:R-:W-:Y:S04]  /*24f40*/  STL [R1+0x1478], R151 ;  /* 0x0014789701007387 */ /* 0x000fe80000100800 */
[----:B------:R-:W-:Y:S04]  /*24f50*/  STL.64 [R1+0x130], R76 ;  /* 0x0001304c01007387 */ /* 0x000fe80000100a00 */
[----:B------:R1:W-:Y:S02]  /*24f60*/  STL.64 [R1+0x138], R78 ;  /* 0x0001384e01007387 */ /* 0x0003e40000100a00 */
[----:B-1----:R-:W-:Y:S07]  /*24f70*/  HMMA.1688.F32.TF32 R76, R168, R38, R80 ;  /* 0x00000026a84c723c */ /* 0x002fee0000081050 */
[----:B------:R-:W-:-:S02]  /*24f80*/  IMAD.MOV.U32 R175, RZ, RZ, R32 ;  /* 0x000000ffffaf7224 */ /* 0x000fc400078e0020 */
[----:B------:R-:W-:Y:S02]  /*24f90*/  IMAD.MOV.U32 R174, RZ, RZ, R33 ;  /* 0x000000ffffae7224 */ /* 0x000fe400078e0021 */
[----:B------:R-:W-:Y:S02]  /*24fa0*/  IMAD.MOV.U32 R173, RZ, RZ, R34 ;  /* 0x000000ffffad7224 */ /* 0x000fe400078e0022 */
[----:B------:R-:W-:-:S11]  /*24fb0*/  IMAD.MOV.U32 R172, RZ, RZ, R35 ;  /* 0x000000ffffac7224 */ /* 0x000fd600078e0023 */
[----:B------:R-:W-:Y:S02]  /*24fc0*/  IMAD.MOV.U32 R35, RZ, RZ, R77 ;  /* 0x000000ffff237224 */ /* 0x000fe400078e004d */
[----:B------:R-:W-:Y:S02]  /*24fd0*/  IMAD.MOV.U32 R34, RZ, RZ, R78 ;  /* 0x000000ffff227224 */ /* 0x000fe400078e004e */
[----:B------:R-:W-:Y:S02]  /*24fe0*/  IMAD.MOV.U32 R33, RZ, RZ, R79 ;  /* 0x000000ffff217224 */ /* 0x000fe400078e004f */
[----:B------:R-:W-:Y:S02]  /*24ff0*/  IMAD.MOV.U32 R32, RZ, RZ, R76 ;  /* 0x000000ffff207224 */ /* 0x000fe400078e004c */
[----:B------:R-:W-:Y:S01]  /*25000*/  HMMA.1688.F32.TF32 R76, R168, R54, R248 ;  /* 0x00000036a84c723c */ /* 0x000fe200000810f8 */
[----:B------:R-:W-:Y:S04]  /*25010*/  STL.64 [R1+0x1458], R58 ;  /* 0x0014583a01007387 */ /* 0x000fe80000100a00 */
[----:B------:R-:W-:Y:S01]  /*25020*/  LDS R54, [R85+0x42400] ;  /* 0x0424000055367984 */ /* 0x000fe20000000800 */
[----:B------:R-:W-:-:S02]  /*25030*/  IMAD.MOV.U32 R191, RZ, RZ, R53 ;  /* 0x000000ffffbf7224 */ /* 0x000fc400078e0035 */
[----:B------:R-:W-:Y:S01]  /*25040*/  IMAD.MOV.U32 R248, RZ, RZ, R52 ;  /* 0x000000fffff87224 */ /* 0x000fe200078e0034 */
[----:B------:R-:W-:Y:S01]  /*25050*/  LDS R53, [R0+0x42000] ;  /* 0x0420000000357984 */ /* 0x000fe20000000800 */
[----:B------:R-:W-:-:S03]  /*25060*/  IMAD.MOV.U32 R250, RZ, RZ, R4 ;  /* 0x000000fffffa7224 */ /* 0x000fc600078e0004 */
[----:B------:R-:W-:Y:S04]  /*25070*/  LDS R52, [R85+0x42000] ;  /* 0x0420000055347984 */ /* 0x000fe80000000800 */
[----:B------:R-:W-:Y:S04]  /*25080*/  LDS R4, [R85+0x42080] ;  /* 0x0420800055047984 */ /* 0x000fe80000000800 */
[----:B------:R-:W-:Y:S04]  /*25090*/  LDS R55, [R0+0x42400] ;  /* 0x0424000000377984 */ /* 0x000fe80000000800 */
[----:B------:R-:W-:Y:S04]  /*250a0*/  STL.64 [R1+0xe0], R76 ;  /* 0x0000e04c01007387 */ /* 0x000fe80000100a00 */
[----:B------:R-:W-:Y:S04]  /*250b0*/  STL.64 [R1+0xe8], R78 ;  /* 0x0000e84e01007387 */ /* 0x000fe80000100a00 */
[----:B------:R-:W-:Y:S04]  /*250c0*/  STL.64 [R1+0x1450], R56 ;  /* 0x0014503801007387 */ /* 0x000fe80000100a00 */
[----:B------:R-:W-:Y:S04]  /*250d0*/  STL [R1+0x146c], R60 ;  /* 0x00146c3c01007387 */ /* 0x000fe80000100800 */
[----:B------:R-:W-:Y:S04]  /*250e0*/  STL [R1+0x1468], R61 ;  /* 0x0014683d01007387 */ /* 0x000fe80000100800 */
[----:B------:R-:W-:Y:S04]  /*250f0*/  STL [R1+0x1464], R62 ;  /* 0x0014643e01007387 */ /* 0x000fe80000100800 */
[----:B------:R1:W-:Y:S04]  /*25100*/  STL [R1+0x1460], R63 ;  /* 0x0014603f01007387 */ /* 0x0003e80000100800 */
[----:B-1----:R-:W3:Y:S01]  /*25110*/  LDL R63, [R1+0x2f0] ;  /* 0x0002f000013f7983 */ /* 0x002ee20000100800 */
[----:B------:R-:W-:Y:S03]  /*25120*/  HMMA.1688.F32.TF32 R64, R168, R66, R188 ;  /* 0x00000042a840723c */ /* 0x000fe600000810bc */
[----:B------:R-:W-:Y:S04]  /*25130*/  LDS R188, [R252+0x42080] ;  /* 0x04208000fcbc7984 */ /* 0x000fe80000000800 */
[----:B------:R-:W-:Y:S01]  /*25140*/  LDS R190, [R252+0x42480] ;  /* 0x04248000fcbe7984 */ /* 0x000fe20000000800 */
[----:B------:R-:W-:-:S03]  /*25150*/  IMAD.MOV.U32 R249, RZ, RZ, R5 ;  /* 0x000000fffff97224 */ /* 0x000fc600078e0005 */
[----:B------:R-:W-:Y:S11]  /*25160*/  LDS R5, [R0+0x42080] ;  /* 0x0420800000057984 */ /* 0x000ff60000000800 */
[----:B------:R-:W-:Y:S01]  /*25170*/  @!UPT UIADD3 URZ, URZ, URZ, URZ ;  /* 0x0000003f3f3ff290 */ /* 0x000fe2000fffe03f */
[----:B------:R-:W-:Y:S04]  /*25180*/  STL [R1+0x1474], R66 ;  /* 0x0014744201007387 */ /* 0x000fe80000100800 */
[----:B------:R-:W-:Y:S01]  /*25190*/  STL [R1+0x1470], R67 ;  /* 0x0014704301007387 */ /* 0x000fe20000100800 */
[----:B------:R-:W-:-:S03]  /*251a0*/  IMAD.MOV.U32 R251, RZ, RZ, R3 ;  /* 0x000000fffffb7224 */ /* 0x000fc600078e0003 */
[----:B--2---:R-:W-:Y:S04]  /*251b0*/  LDSM.16.M88.4 R84, [R2+0x80] ;  /* 0x000080000254783b */ /* 0x004fe80000000200 */
[----:B------:R-:W-:Y:S04]  /*251c0*/  LDSM.16.M88.4 R80, [R2+0x2080] ;  /* 0x002080000250783b */ /* 0x000fe80000000200 */
[----:B------:R-:W-:Y:S01]  /*251d0*/  LDSM.16.M88.4 R76, [R2+0x4080] ;  /* 0x00408000024c783b */ /* 0x000fe20000000200 */
[----:B-----5:R-:W-:Y:S03]  /*251e0*/  HMMA.1688.F32.TF32 R56, R168, R70, R236 ;  /* 0x00000046a838723c */ /* 0x020fe600000810ec */
[----:B------:R-:W-:Y:S11]  /*251f0*/  LDSM.16.M88.4 R68, [R2+0x8080] ;  /* 0x008080000244783b */ /* 0x000ff60000000200 */
[----:B------:R-:W-:Y:S09]  /*25200*/  @!UPT UIADD3 URZ, URZ, URZ, URZ ;  /* 0x0000003f3f3ff290 */ /* 0x000ff2000fffe03f */
[----:B------:R-:W-:Y:S01]  /*25210*/  STL.64 [R1+0xc0], R56 ;  /* 0x0000c03801007387 */ /* 0x000fe20000100a00 */
[----:B------:R-:W-:-:S03]  /*25220*/  IMAD.MOV.U32 R148, RZ, RZ, R59 ;  /* 0x000000ffff947224 */ /* 0x000fc600078e003b */
[----:B------:R-:W-:Y:S04]  /*25230*/  STL [R1+0xc8], R58 ;  /* 0x0000c83a01007387 */ /* 0x000fe80000100800 */
[----:B---3--:R-:W-:Y:S04]  /*25240*/  LDS R229, [R63+0x42000] ;  /* 0x042000003fe57984 */ /* 0x008fe80000000800 */
[----:B------:R-:W1:Y:S04]  /*25250*/  LDS R231, [R63+0x42400] ;  /* 0x042400003fe77984 */ /* 0x000e680000000800 */
[----:B------:R-:W-:Y:S04]  /*25260*/  LDS R189, [R63+0x42080] ;  /* 0x042080003fbd7984 */ /* 0x000fe80000000800 */
[----:B------:R-:W2:Y:S01]  /*25270*/  LDS R191, [R63+0x42480] ;  /* 0x042480003fbf7984 */ /* 0x000ea20000000800 */
[-C--:B-1----:R-:W-:Y:S08]  /*25280*/  HMMA.1688.F32.TF32 R56, R228, R84.reuse, R244 ;  /* 0x00000054e438723c */ /* 0x082ff000000810f4 */
[-C--:B--2---:R-:W-:Y:S11]  /*25290*/  HMMA.1688.F32.TF32 R16, R188, R84.reuse, R16 ;  /* 0x00000054bc10723c */ /* 0x084ff60000081010 */
[----:B------:R-:W-:Y:S05]  /*252a0*/  @!UPT UIADD3 URZ, URZ, URZ, URZ ;  /* 0x0000003f3f3ff290 */ /* 0x000fea000fffe03f */
[----:B------:R-:W-:Y:S02]  /*252b0*/  IMAD.MOV.U32 R149, RZ, RZ, R56 ;  /* 0x000000ffff957224 */ /* 0x000fe400078e0038 */
[----:B------:R-:W-:Y:S02]  /*252c0*/  IMAD.MOV.U32 R150, RZ, RZ, R57 ;  /* 0x000000ffff967224 */ /* 0x000fe400078e0039 */
[----:B------:R-:W-:Y:S02]  /*252d0*/  IMAD.MOV.U32 R151, RZ, RZ, R58 ;  /* 0x000000ffff977224 */ /* 0x000fe400078e003a */
[----:B------:R-:W-:Y:S02]  /*252e0*/  IMAD.MOV.U32 R66, RZ, RZ, R59 ;  /* 0x000000ffff427224 */ /* 0x000fe400078e003b */
[-C--:B------:R-:W-:Y:S11]  /*252f0*/  HMMA.1688.F32.TF32 R56, R52, R84.reuse, R144 ;  /* 0x000000543438723c */ /* 0x080ff60000081090 */
[----:B------:R-:W-:Y:S11]  /*25300*/  @!UPT UIADD3 URZ, URZ, URZ, URZ ;  /* 0x0000003f3f3ff290 */ /* 0x000ff6000fffe03f */
[----:B------:R-:W-:Y:S01]  /*25310*/  @!UPT UIADD3 URZ, URZ, URZ, URZ ;  /* 0x0000003f3f3ff290 */ /* 0x000fe2000fffe03f */
[----:B------:R-:W-:Y:S04]  /*25320*/  STL.64 [R1+0x110], R56 ;  /* 0x0001103801007387 */ /* 0x000fe80000100a00 */
[----:B------:R-:W-:Y:S04]  /*25330*/  STL.64 [R1+0x70], R16 ;  /* 0x0000701001007387 */ /* 0x000fe80000100a00 */
[----:B------:R1:W-:Y:S02]  /*25340*/  STL.64 [R1+0x78], R18 ;  /* 0x0000781201007387 */ /* 0x0003e40000100a00 */
[----:B-1----:R-:W-:Y:S01]  /*25350*/  HMMA.1688.F32.TF32 R16, R4, R84, R164 ;  /* 0x000000540410723c */ /* 0x002fe200000810a4 */
[----:B------:R-:W-:Y:S01]  /*25360*/  MOV R0, R59 ;  /* 0x0000003b00007202 */ /* 0x000fe20000000f00 */
[----:B------:R-:W-:Y:S04]  /*25370*/  STL [R1+0x118], R58 ;  /* 0x0001183a01007387 */ /* 0x000fe80000100800 */
[----:B------:R-:W-:Y:S11]  /*25380*/  STL [R1+0x1404], R0 ;  /* 0x0014040001007387 */ /* 0x000ff60000100800 */
[----:B------:R-:W-:Y:S06]  /*25390*/  @!UPT UIADD3 URZ, URZ, URZ, URZ ;  /* 0x0000003f3f3ff290 */ /* 0x000fec000fffe03f */
[----:B------:R-:W-:Y:S01]  /*253a0*/  STL.64 [R1+0x2d0], R16 ;  /* 0x0002d01001007387 */ /* 0x000fe20000100a00 */
[----:B------:R-:W-:-:S03]  /*253b0*/  IMAD.MOV.U32 R3, RZ, RZ, R19 ;  /* 0x000000ffff037224 */ /* 0x000fc600078e0013 */
[----:B------:R1:W-:Y:S02]  /*253c0*/  STL [R1+0x2d8], R18 ;  /* 0x0002d81201007387 */ /* 0x0003e40000100800 */
[-C--:B-1----:R-:W-:Y:S02]  /*253d0*/  HMMA.1688.F32.TF32 R16, R228, R80.reuse, R248 ;  /* 0x00000050e410723c */ /* 0x082fe400000810f8 */
[----:B------:R-:W-:Y:S06]  /*253e0*/  STL [R1+0x13e4], R3 ;  /* 0x0013e40301007387 */ /* 0x000fec0000100800 */
[----:B------:R-:W-:Y:S08]  /*253f0*/  HMMA.1688.F32.TF32 R20, R188, R80, R20 ;  /* 0x00000050bc14723c */ /* 0x000ff00000081014 */
[C---:B------:R-:W-:Y:S01]  /*25400*/  HMMA.1688.F32.TF32 R196, R168.reuse, R74, R240 ;  /* 0x0000004aa8c4723c */ /* 0x040fe200000810f0 */
[----:B------:R-:W1:Y:S07]  /*25410*/  LDSM.16.M88.4 R72, [R2+0x6080] ;  /* 0x006080000248783b */ /* 0x000e6e0000000200 */
[----:B----4-:R-:W-:Y:S01]  /*25420*/  HMMA.1688.F32.TF32 R88, R168, R94, R88 ;  /* 0x0000005ea858723c */ /* 0x010fe20000081058 */
[----:B------:R-:W-:Y:S01]  /*25430*/  IMAD.MOV.U32 R67, RZ, RZ, R16 ;  /* 0x000000ffff437224 */ /* 0x000fe200078e0010 */
[----:B------:R-:W-:Y:S01]  /*25440*/  LDSM.16.M88.4 R248, [R2+0x1c080] ;  /* 0x01c0800002f8783b */ /* 0x000fe20000000200 */
[----:B------:R-:W-:-:S02]  /*25450*/  IMAD.MOV.U32 R60, RZ, RZ, R17 ;  /* 0x000000ffff3c7224 */ /* 0x000fc400078e0011 */
[----:B------:R-:W-:Y:S02]  /*25460*/  IMAD.MOV.U32 R61, RZ, RZ, R18 ;  /* 0x000000ffff3d7224 */ /* 0x000fe400078e0012 */
[----:B------:R-:W-:Y:S02]  /*25470*/  IMAD.MOV.U32 R62, RZ, RZ, R19 ;  /* 0x000000ffff3e7224 */ /* 0x000fe400078e0013 */
[----:B------:R-:W-:Y:S11]  /*25480*/  HMMA.1688.F32.TF32 R16, R52, R80, R140 ;  /* 0x000000503410723c */ /* 0x000ff6000008108c */
[----:B------:R-:W-:Y:S11]  /*25490*/  @!UPT UIADD3 URZ, URZ, URZ, URZ ;  /* 0x0000003f3f3ff290 */ /* 0x000ff6000fffe03f */
[----:B------:R-:W-:Y:S01]  /*254a0*/  @!UPT UIADD3 URZ, URZ, URZ, URZ ;  /* 0x0000003f3f3ff290 */ /* 0x000fe2000fffe03f */
[----:B------:R-:W-:Y:S01]  /*254b0*/  STL.64 [R1+0xf0], R16 ;  /* 0x0000f01001007387 */ /* 0x000fe20000100a00 */
[----:B------:R-:W-:-:S03]  /*254c0*/  IMAD.MOV.U32 R0, RZ, RZ, R18 ;  /* 0x000000ffff007224 */ /* 0x000fc600078e0012 */
[----:B------:R2:W-:Y:S02]  /*254d0*/  STL [R1+0xfc], R19 ;  /* 0x0000fc1301007387 */ /* 0x0005e40000100800 */
[----:B--2---:R-:W-:Y:S08]  /*254e0*/  HMMA.1688.F32.TF32 R16, R4, R80, R160 ;  /* 0x000000500410723c */ /* 0x004ff000000810a0 */
[-C--:B------:R-:W-:Y:S01]  /*254f0*/  HMMA.1688.F32.TF32 R240, R228, R76.reuse, R176 ;  /* 0x0000004ce4f0723c */ /* 0x080fe200000810b0 */
[----:B------:R-:W-:Y:S11]  /*25500*/  STL [R1+0x1408], R0 ;  /* 0x0014080001007387 */ /* 0x000ff60000100800 */
[----:B------:R-:W-:Y:S04]  /*25510*/  @!UPT UIADD3 URZ, URZ, URZ, URZ ;  /* 0x0000003f3f3ff290 */ /* 0x000fe8000fffe03f */
[----:B------:R-:W-:Y:S02]  /*25520*/  IMAD.MOV.U32 R85, RZ, RZ, R16 ;  /* 0x000000ffff557224 */ /* 0x000fe400078e0010 */
[----:B------:R-:W-:Y:S02]  /*25530*/  IMAD.MOV.U32 R84, RZ, RZ, R17 ;  /* 0x000000ffff547224 */ /* 0x000fe400078e0011 */
[----:B------:R-:W-:Y:S02]  /*25540*/  IMAD.MOV.U32 R81, RZ, RZ, R18 ;  /* 0x000000ffff517224 */ /* 0x000fe400078e0012 */
[----:B------:R-:W-:Y:S02]  /*25550*/  IMAD.MOV.U32 R80, RZ, RZ, R19 ;  /* 0x000000ffff507224 */ /* 0x000fe400078e0013 */
[-C--:B------:R-:W-:Y:S01]  /*25560*/  HMMA.1688.F32.TF32 R16, R52, R76.reuse, R136 ;  /* 0x0000004c3410723c */ /* 0x080fe20000081088 */
[----:B------:R-:W-:Y:S04]  /*25570*/  STL.64 [R1+0x50], R20 ;  /* 0x0000501401007387 */ /* 0x000fe80000100a00 */
[----:B------:R2:W-:Y:S04]  /*25580*/  STL.64 [R1+0x58], R22 ;  /* 0x0000581601007387 */ /* 0x0005e80000100a00 */
[----:B------:R-:W-:Y:S04]  /*25590*/  STL [R1+0x13f0], R80 ;  /* 0x0013f05001007387 */ /* 0x000fe80000100800 */
[----:B------:R-:W-:Y:S01]  /*255a0*/  STL [R1+0x13ec], R81 ;  /* 0x0013ec5101007387 */ /* 0x000fe20000100800 */
[----:B--2---:R-:W-:Y:S03]  /*255b0*/  HMMA.1688.F32.TF32 R20, R188, R76, R24 ;  /* 0x0000004cbc14723c */ /* 0x004fe60000081018 */
[----:B------:R-:W-:Y:S04]  /*255c0*/  STL [R1+0x13e8], R84 ;  /* 0x0013e85401007387 */ /* 0x000fe80000100800 */
[----:B------:R-:W-:Y:S04]  /*255d0*/  STL [R1+0x13e0], R85 ;  /* 0x0013e05501007387 */ /* 0x000fe80000100800 */
[----:B------:R-:W-:Y:S01]  /*255e0*/  STL.64 [R1+0x1438], R242 ;  /* 0x001438f201007387 */ /* 0x000fe20000100a00 */
[----:B------:R-:W-:-:S03]  /*255f0*/  IMAD.MOV.U32 R0, RZ, RZ, R17 ;  /* 0x000000ffff007224 */ /* 0x000fc600078e0011 */
[----:B------:R-:W-:Y:S04]  /*25600*/  STL.64 [R1+0x1430], R240 ;  /* 0x001430f001007387 */ /* 0x000fe80000100a00 */
[----:B------:R-:W-:Y:S04]  /*25610*/  STL [R1+0xd0], R16 ;  /* 0x0000d01001007387 */ /* 0x000fe80000100800 */
[----:B------:R2:W-:Y:S01]  /*25620*/  STL.64 [R1+0xd8], R18 ;  /* 0x0000d81201007387 */ /* 0x0005e20000100a00 */
[----:B-1----:R-:W-:Y:S08]  /*25630*/  HMMA.1688.F32.TF32 R236, R228, R72, R180 ;  /* 0x00000048e4ec723c */ /* 0x002ff000000810b4 */
[----:B--2---:R-:W-:Y:S01]  /*25640*/  HMMA.1688.F32.TF32 R16, R4, R76, R156 ;  /* 0x0000004c0410723c */ /* 0x004fe2000008109c */
[----:B------:R-:W-:Y:S04]  /*25650*/  STL [R1+0x1418], R0 ;  /* 0x0014180001007387 */ /* 0x000fe80000100800 */
[----:B------:R-:W-:Y:S03]  /*25660*/  STL.64 [R1+0x20], R20 ;  /* 0x0000201401007387 */ /* 0x000fe60000100a00 */
[-C--:B------:R-:W-:Y:S01]  /*25670*/  HMMA.1688.F32.TF32 R24, R52, R72.reuse, R96 ;  /* 0x000000483418723c */ /* 0x080fe20000081060 */
[----:B------:R1:W-:Y:S01]  /*25680*/  STL.64 [R1+0x28], R22 ;  /* 0x0000281601007387 */ /* 0x0003e20000100a00 */
[----:B------:R-:W-:Y:S01]  /*25690*/  IMAD.MOV.U32 R168, RZ, RZ, R184 ;  /* 0x000000ffffa87224 */ /* 0x000fe200078e00b8 */
[----:B------:R-:W-:Y:S01]  /*256a0*/  MOV R169, R185 ;  /* 0x000000b900a97202 */ /* 0x000fe20000000f00 */
[----:B------:R-:W-:Y:S01]  /*256b0*/  IMAD.MOV.U32 R170, RZ, RZ, R186 ;  /* 0x000000ffffaa7224 */ /* 0x000fe200078e00ba */
[----:B------:R-:W2:Y:S03]  /*256c0*/  LDSM.16.M88.4 R96, [R2+0xa080] ;  /* 0x00a080000260783b */ /* 0x000ea60000000200 */
[----:B-1----:R-:W-:Y:S01]  /*256d0*/  HMMA.1688.F32.TF32 R20, R188, R72, R28 ;  /* 0x00000048bc14723c */ /* 0x002fe2000008101c */
[----:B------:R-:W-:Y:S01]  /*256e0*/  IMAD.MOV.U32 R171, RZ, RZ, R187 ;  /* 0x000000ffffab7224 */ /* 0x000fe200078e00bb */
[----:B------:R-:W-:Y:S06]  /*256f0*/  LDSM.16.M88.4 R28, [R2+0x12080] ;  /* 0x01208000021c783b */ /* 0x000fec0000000200 */
[----:B------:R-:W-:-:S02]  /*25700*/  IMAD.MOV.U32 R76, RZ, RZ, R19 ;  /* 0x000000ffff4c7224 */ /* 0x000fc400078e0013 */
[----:B------:R-:W-:Y:S02]  /*25710*/  IMAD.MOV.U32 R77, RZ, RZ, R18 ;  /* 0x000000ffff4d7224 */ /* 0x000fe400078e0012 */
[----:B------:R-:W-:Y:S02]  /*25720*/  IMAD.MOV.U32 R85, RZ, RZ, R17 ;  /* 0x000000ffff557224 */ /* 0x000fe400078e0011 */
[----:B------:R-:W-:Y:S01]  /*25730*/  IMAD.MOV.U32 R3, RZ, RZ, R16 ;  /* 0x000000ffff037224 */ /* 0x000fe200078e0010 */
[----:B------:R-:W-:Y:S04]  /*25740*/  STL [R1+0x1400], R76 ;  /* 0x0014004c01007387 */ /* 0x000fe80000100800 */
[----:B------:R-:W-:Y:S04]  /*25750*/  STL [R1+0x13fc], R77 ;  /* 0x0013fc4d01007387 */ /* 0x000fe80000100800 */
[----:B------:R-:W-:Y:S04]  /*25760*/  STL [R1+0x13f8], R85 ;  /* 0x0013f85501007387 */ /* 0x000fe80000100800 */
[----:B------:R-:W-:Y:S04]  /*25770*/  STL [R1+0x13f4], R3 ;  /* 0x0013f40301007387 */ /* 0x000fe80000100800 */
[----:B------:R-:W-:Y:S04]  /*25780*/  STL.64 [R1+0x1448], R238 ;  /* 0x001448ee01007387 */ /* 0x000fe80000100a00 */
[----:B------:R-:W-:Y:S04]  /*25790*/  STL.64 [R1+0x1440], R236 ;  /* 0x001440ec01007387 */ /* 0x000fe80000100a00 */
[----:B------:R-:W-:Y:S04]  /*257a0*/  STL.64 [R1+0xb0], R24 ;  /* 0x0000b01801007387 */ /* 0x000fe80000100a00 */
[----:B------:R-:W-:Y:S04]  /*257b0*/  STL.64 [R1+0xb8], R26 ;  /* 0x0000b81a01007387 */ /* 0x000fe80000100a00 */
[----:B------:R-:W-:Y:S04]  /*257c0*/  STL.64 [R1], R20 ;  /* 0x0000001401007387 */ /* 0x000fe80000100a00 */
[----:B------:R1:W-:Y:S04]  /*257d0*/  STL.64 [R1+0x8], R22 ;  /* 0x0000081601007387 */ /* 0x0003e80000100a00 */
[----:B------:R-:W3:Y:S04]  /*257e0*/  LDL.LU R184, [R1+0x14a4] ;  /* 0x0014a40001b87983 */ /* 0x000ee80000300800 */
[----:B------:R-:W3:Y:S04]  /*257f0*/  LDL.LU R185, [R1+0x14a0] ;  /* 0x0014a00001b97983 */ /* 0x000ee80000300800 */
[----:B------:R-:W3:Y:S04]  /*25800*/  LDL.LU R186, [R1+0x149c] ;  /* 0x00149c0001ba7983 */ /* 0x000ee80000300800 */
[----:B------:R-:W3:Y:S01]  /*25810*/  LDL.LU R187, [R1+0x1498] ;  /* 0x0014980001bb7983 */ /* 0x000ee20000300800 */
[----:B------:R-:W-:Y:S01]  /*25820*/  HMMA.1688.F32.TF32 R16, R4, R72, R152 ;  /* 0x000000480410723c */ /* 0x000fe20000081098 */
[----:B------:R-:W-:-:S02]  /*25830*/  IMAD.MOV.U32 R166, RZ, RZ, R37 ;  /* 0x000000ffffa67224 */ /* 0x000fc400078e0025 */
[----:B------:R-:W-:Y:S01]  /*25840*/  IMAD.MOV.U32 R167, RZ, RZ, R36 ;  /* 0x000000ffffa77224 */ /* 0x000fe200078e0024 */
[----:B------:R-:W-:Y:S04]  /*25850*/  LDSM.16.M88.4 R24, [R2+0x14080] ;  /* 0x014080000218783b */ /* 0x000fe80000000200 */
[----:B------:R-:W-:Y:S11]  /*25860*/  LDSM.16.M88.4 R36, [R2+0xe080] ;  /* 0x00e080000224783b */ /* 0x000ff60000000200 */
[----:B------:R-:W-:Y:S05]  /*25870*/  @!UPT UIADD3 URZ, URZ, URZ, URZ ;  /* 0x0000003f3f3ff290 */ /* 0x000fea000fffe03f */
[----:B------:R-:W-:Y:S02]  /*25880*/  IMAD.MOV.U32 R81, RZ, RZ, R16 ;  /* 0x000000ffff517224 */ /* 0x000fe400078e0010 */
[----:B------:R-:W-:Y:S02]  /*25890*/  IMAD.MOV.U32 R84, RZ, RZ, R17 ;  /* 0x000000ffff547224 */ /* 0x000fe400078e0011 */
[----:B------:R-:W-:Y:S02]  /*258a0*/  IMAD.MOV.U32 R73, RZ, RZ, R18 ;  /* 0x000000ffff497224 */ /* 0x000fe400078e0012 */
[----:B------:R-:W-:Y:S02]  /*258b0*/  IMAD.MOV.U32 R72, RZ, RZ, R19 ;  /* 0x000000ffff487224 */ /* 0x000fe400078e0013 */
[-C--:B------:R-:W-:Y:S01]  /*258c0*/  HMMA.1688.F32.TF32 R16, R4, R68.reuse, R88 ;  /* 0x000000440410723c */ /* 0x080fe20000081058 */
[----:B------:R-:W4:Y:S07]  /*258d0*/  LDSM.16.M88.4 R88, [R2+0xc080] ;  /* 0x00c080000258783b */ /* 0x000f2e0000000200 */
[----:B-1----:R-:W-:Y:S01]  /*258e0*/  HMMA.1688.F32.TF32 R20, R52, R68, R108 ;  /* 0x000000443414723c */ /* 0x002fe2000008106c */
[----:B------:R-:W-:Y:S01]  /*258f0*/  IMAD.MOV.U32 R144, RZ, RZ, R195 ;  /* 0x000000ffff907224 */ /* 0x000fe200078e00c3 */
[----:B------:R-:W-:Y:S01]  /*25900*/  STL [R1+0x141c], R72 ;  /* 0x00141c4801007387 */ /* 0x000fe20000100800 */
[----:B------:R-:W-:-:S02]  /*25910*/  IMAD.MOV.U32 R145, RZ, RZ, R194 ;  /* 0x000000ffff917224 */ /* 0x000fc400078e00c2 */
[----:B------:R-:W-:Y:S02]  /*25920*/  IMAD.MOV.U32 R146, RZ, RZ, R193 ;  /* 0x000000ffff927224 */ /* 0x000fe400078e00c1 */
[----:B------:R-:W-:Y:S01]  /*25930*/  IMAD.MOV.U32 R147, RZ, RZ, R192 ;  /* 0x000000ffff937224 */ /* 0x000fe200078e00c0 */
[----:B------:R-:W-:Y:S01]  /*25940*/  HMMA.1688.F32.TF32 R244, R188, R68, R12 ;  /* 0x00000044bcf4723c */ /* 0x000fe2000008100c */
[----:B------:R-:W-:Y:S02]  /*25950*/  IMAD.MOV.U32 R164, RZ, RZ, R93 ;  /* 0x000000ffffa47224 */ /* 0x000fe400078e005d */
[----:B------:R-:W-:Y:S01]  /*25960*/  IMAD.MOV.U32 R165, RZ, RZ, R92 ;  /* 0x000000ffffa57224 */ /* 0x000fe200078e005c */
[----:B------:R-:W-:Y:S04]  /*25970*/  STL [R1+0x1414], R73 ;  /* 0x0014144901007387 */ /* 0x000fe80000100800 */
[----:B------:R-:W-:Y:S01]  /*25980*/  STL [R1+0x1410], R84 ;  /* 0x0014105401007387 */ /* 0x000fe20000100800 */
[----:B------:R-:W-:-:S02]  /*25990*/  IMAD.MOV.U32 R80, RZ, RZ, R17 ;  /* 0x000000ffff507224 */ /* 0x000fc400078e0011 */
[----:B------:R-:W-:Y:S01]  /*259a0*/  IMAD.MOV.U32 R3, RZ, RZ, R16 ;  /* 0x000000ffff037224 */ /* 0x000fe200078e0010 */
[----:B------:R-:W-:Y:S04]  /*259b0*/  STL [R1+0x140c], R81 ;  /* 0x00140c5101007387 */ /* 0x000fe80000100800 */
[----:B------:R-:W-:Y:S04]  /*259c0*/  STL.64 [R1+0xa0], R20 ;  /* 0x0000a01401007387 */ /* 0x000fe80000100a00 */
[----:B------:R-:W-:Y:S01]  /*259d0*/  STL.64 [R1+0xa8], R22 ;  /* 0x0000a81601007387 */ /* 0x000fe20000100a00 */
[----:B--2---:R-:W-:Y:S01]  /*259e0*/  HMMA.1688.F32.TF32 R8, R52, R96, R8 ;  /* 0x000000603408723c */ /* 0x004fe20000081008 */
[----:B------:R-:W-:-:S02]  /*259f0*/  IMAD.MOV.U32 R57, RZ, RZ, R35 ;  /* 0x000000ffff397224 */ /* 0x000fc400078e0023 */
[----:B------:R-:W-:Y:S01]  /*25a00*/  IMAD.MOV.U32 R58, RZ, RZ, R34 ;  /* 0x000000ffff3a7224 */ /* 0x000fe200078e0022 */
[----:B------:R-:W-:Y:S04]  /*25a10*/  LDSM.16.M88.4 R20, [R2+0x16080] ;  /* 0x016080000214783b */ /* 0x000fe80000000200 */
[----:B----4-:R-:W-:Y:S01]  /*25a20*/  HMMA.1688.F32.TF32 R140, R228, R88, R144 ;  /* 0x00000058e48c723c */ /* 0x010fe20000081090 */
[----:B------:R-:W-:Y:S01]  /*25a30*/  IMAD.MOV.U32 R59, RZ, RZ, R33 ;  /* 0x000000ffff3b7224 */ /* 0x000fe200078e0021 */
[----:B------:R-:W-:Y:S01]  /*25a40*/  LDSM.16.M88.4 R12, [R2+0x1a080] ;  /* 0x01a08000020c783b */ /* 0x000fe20000000200 */
[----:B------:R-:W-:-:S03]  /*25a50*/  IMAD.MOV.U32 R56, RZ, RZ, R32 ;  /* 0x000000ffff387224 */ /* 0x000fc600078e0020 */
[----:B------:R-:W1:Y:S02]  /*25a60*/  LDSM.16.M88.4 R32, [R2+0x10080] ;  /* 0x010080000220783b */ /* 0x000e640000000200 */
[C---:B------:R-:W-:Y:S02]  /*25a70*/  HMMA.1688.F32.TF32 R144, R228.reuse, R36, R168 ;  /* 0x00000024e490723c */ /* 0x040fe400000810a8 */
[----:B------:R-:W-:Y:S05]  /*25a80*/  LDSM.16.M88.4 R192, [R2+0x1e080] ;  /* 0x01e0800002c0783b */ /* 0x000fea0000000200 */
[----:B------:R-:W-:Y:S01]  /*25a90*/  IMAD.MOV.U32 R168, RZ, RZ, R201 ;  /* 0x000000ffffa87224 */ /* 0x000fe200078e00c9 */
[----:B------:R-:W-:Y:S01]  /*25aa0*/  MOV R170, R203 ;  /* 0x000000cb00aa7202 */ /* 0x000fe20000000f00 */
[----:B------:R-:W-:Y:S01]  /*25ab0*/  IMAD.MOV.U32 R169, RZ, RZ, R202 ;  /* 0x000000ffffa97224 */ /* 0x000fe200078e00ca */
[----:B------:R-:W-:Y:S01]  /*25ac0*/  HMMA.1688.F32.TF32 R136, R228, R96, R164 ;  /* 0x00000060e488723c */ /* 0x000fe200000810a4 */
[----:B------:R-:W-:-:S07]  /*25ad0*/  IMAD.MOV.U32 R171, RZ, RZ, R211 ;  /* 0x000000ffffab7224 */ /* 0x000fce00078e00d3 */
[----:B---3--:R-:W-:Y:S07]  /*25ae0*/  HMMA.1688.F32.TF32 R92, R228, R68, R184 ;  /* 0x00000044e45c723c */ /* 0x008fee00000810b8 */
[----:B------:R-:W-:-:S05]  /*25af0*/  IMAD.MOV.U32 R69, RZ, RZ, R18 ;  /* 0x000000ffff457224 */ /* 0x000fca00078e0012 */
[----:B------:R-:W-:Y:S04]  /*25b00*/  STL [R1+0x1428], R69 ;  /* 0x0014284501007387 */ /* 0x000fe80000100800 */
[----:B------:R-:W-:Y:S04]  /*25b10*/  STL [R1+0x1424], R80 ;  /* 0x0014245001007387 */ /* 0x000fe80000100800 */
[----:B------:R-:W-:Y:S04]  /*25b20*/  STL [R1+0x1420], R3 ;  /* 0x0014200301007387 */ /* 0x000fe80000100800 */
[----:B------:R-:W2:Y:S04]  /*25b30*/  LDL.LU R201, [R1+0x1494] ;  /* 0x0014940001c97983 */ /* 0x000ea80000300800 */
[----:B------:R-:W2:Y:S04]  /*25b40*/  LDL.LU R202, [R1+0x1490] ;  /* 0x0014900001ca7983 */ /* 0x000ea80000300800 */
[----:B------:R-:W2:Y:S04]  /*25b50*/  LDL.LU R203, [R1+0x148c] ;  /* 0x00148c0001cb7983 */ /* 0x000ea80000300800 */
[----:B------:R-:W3:Y:S04]  /*25b60*/  LDL.LU R211, [R1+0x1488] ;  /* 0x0014880001d37983 */ /* 0x000ee80000300800 */
[----:B------:R-:W4:Y:S04]  /*25b70*/  LDL.LU R164, [R1+0x190] ;  /* 0x0001900001a47983 */ /* 0x000f280000300800 */
[----:B------:R-:W4:Y:S04]  /*25b80*/  LDL.LU R165, [R1+0x194] ;  /* 0x0001940001a57983 */ /* 0x000f280000300800 */
[----:B------:R-:W4:Y:S04]  /*25b90*/  LDL.LU R166, [R1+0x198] ;  /* 0x0001980001a67983 */ /* 0x000f280000300800 */
[----:B------:R-:W4:Y:S04]  /*25ba0*/  LDL.LU R167, [R1+0x19c] ;  /* 0x00019c0001a77983 */ /* 0x000f280000300800 */
[----:B------:R-:W-:Y:S04]  /*25bb0*/  STL.64 [R1+0x80], R8 ;  /* 0x0000800801007387 */ /* 0x000fe80000100a00 */
[----:B------:R5:W-:Y:S02]  /*25bc0*/  STL.64 [R1+0x88], R10 ;  /* 0x0000880a01007387 */ /* 0x000be40000100a00 */
[C---:B-----5:R-:W-:Y:S07]  /*25bd0*/  HMMA.1688.F32.TF32 R8, R52.reuse, R36, R44 ;  /* 0x000000243408723c */ /* 0x060fee000008102c */
[----:B------:R-:W-:Y:S01]  /*25be0*/  MOV R47, R172 ;  /* 0x000000ac002f7202 */ /* 0x000fe20000000f00 */
[----:B------:R-:W-:Y:S11]  /*25bf0*/  IMAD.MOV.U32 R46, RZ, RZ, R173 ;  /* 0x000000ffff2e7224 */ /* 0x000ff600078e00ad */
[----:B------:R-:W-:Y:S05]  /*25c00*/  @!UPT UIADD3 URZ, URZ, URZ, URZ ;  /* 0x0000003f3f3ff290 */ /* 0x000fea000fffe03f */
[----:B------:R-:W-:Y:S02]  /*25c10*/  IMAD.MOV.U32 R0, RZ, RZ, R8 ;  /* 0x000000ffff007224 */ /* 0x000fe400078e0008 */
[----:B------:R-:W-:Y:S02]  /*25c20*/  IMAD.MOV.U32 R73, RZ, RZ, R9 ;  /* 0x000000ffff497224 */ /* 0x000fe400078e0009 */
[----:B------:R-:W-:Y:S02]  /*25c30*/  IMAD.MOV.U32 R84, RZ, RZ, R10 ;  /* 0x000000ffff547224 */ /* 0x000fe400078e000a */
[----:B------:R-:W-:Y:S02]  /*25c40*/  IMAD.MOV.U32 R81, RZ, RZ, R11 ;  /* 0x000000ffff517224 */ /* 0x000fe400078e000b */
[----:B-1----:R-:W-:Y:S07]  /*25c50*/  HMMA.1688.F32.TF32 R8, R52, R32, R48 ;  /* 0x000000203408723c */ /* 0x002fee0000081030 */
[----:B------:R-:W-:-:S02]  /*25c60*/  IMAD.MOV.U32 R48, RZ, RZ, R56 ;  /* 0x000000ffff307224 */ /* 0x000fc400078e0038 */
[----:B------:R-:W-:Y:S01]  /*25c70*/  IMAD.MOV.U32 R49, RZ, RZ, R57 ;  /* 0x000000ffff317224 */ /* 0x000fe200078e0039 */
[----:B------:R-:W5:Y:S01]  /*25c80*/  LDL.LU R56, [R1+0x1b0] ;  /* 0x0001b00001387983 */ /* 0x000f620000300800 */
[----:B------:R-:W-:Y:S02]  /*25c90*/  IMAD.MOV.U32 R50, RZ, RZ, R58 ;  /* 0x000000ffff327224 */ /* 0x000fe400078e003a */
[----:B------:R-:W-:Y:S01]  /*25ca0*/  IMAD.MOV.U32 R51, RZ, RZ, R59 ;  /* 0x000000ffff337224 */ /* 0x000fe200078e003b */
[----:B------:R-:W5:Y:S04]  /*25cb0*/  LDL.LU R57, [R1+0x1b4] ;  /* 0x0001b40001397983 */ /* 0x000f680000300800 */
[----:B------:R-:W5:Y:S04]  /*25cc0*/  LDL.LU R58, [R1+0x1b8] ;  /* 0x0001b800013a7983 */ /* 0x000f680000300800 */
[----:B------:R-:W5:Y:S04]  /*25cd0*/  LDL.LU R59, [R1+0x1bc] ;  /* 0x0001bc00013b7983 */ /* 0x000f680000300800 */
[----:B------:R-:W2:Y:S04]  /*25ce0*/  LDL.LU R184, [R1+0x1c0] ;  /* 0x0001c00001b87983 */ /* 0x000ea80000300800 */
[----:B------:R-:W2:Y:S04]  /*25cf0*/  LDL.LU R185, [R1+0x1c4] ;  /* 0x0001c40001b97983 */ /* 0x000ea80000300800 */
[----:B------:R-:W2:Y:S04]  /*25d00*/  LDL.LU R186, [R1+0x1c8] ;  /* 0x0001c80001ba7983 */ /* 0x000ea80000300800 */
[----:B------:R-:W2:Y:S04]  /*25d10*/  LDL.LU R187, [R1+0x1cc] ;  /* 0x0001cc0001bb7983 */ /* 0x000ea80000300800 */
[----:B------:R-:W2:Y:S04]  /*25d20*/  LDL.LU R180, [R1+0x1d0] ;  /* 0x0001d00001b47983 */ /* 0x000ea80000300800 */
[----:B------:R-:W2:Y:S01]  /*25d30*/  LDL.LU R181, [R1+0x1d4] ;  /* 0x0001d40001b57983 */ /* 0x000ea20000300800 */
[----:B------:R-:W-:-:S03]  /*25d40*/  IMAD.MOV.U32 R45, RZ, RZ, R174 ;  /* 0x000000ffff2d7224 */ /* 0x000fc600078e00ae */
[----:B------:R-:W2:Y:S01]  /*25d50*/  LDL.LU R182, [R1+0x1d8] ;  /* 0x0001d80001b67983 */ /* 0x000ea20000300800 */
[----:B------:R-:W-:-:S03]  /*25d60*/  IMAD.MOV.U32 R44, RZ, RZ, R175 ;  /* 0x000000ffff2c7224 */ /* 0x000fc600078e00af */
[----:B------:R-:W2:Y:S01]  /*25d70*/  LDL.LU R183, [R1+0x1dc] ;  /* 0x0001dc0001b77983 */ /* 0x000ea20000300800 */
[C---:B------:R-:W-:Y:S03]  /*25d80*/  HMMA.1688.F32.TF32 R152, R188.reuse, R88, R168 ;  /* 0x00000058bc98723c */ /* 0x040fe600000810a8 */
[----:B------:R-:W2:Y:S04]  /*25d90*/  LDL.LU R172, [R1+0x1f0] ;  /* 0x0001f00001ac7983 */ /* 0x000ea80000300800 */
[----:B------:R-:W2:Y:S04]  /*25da0*/  LDL.LU R173, [R1+0x1f4] ;  /* 0x0001f40001ad7983 */ /* 0x000ea80000300800 */
[----:B------:R-:W2:Y:S04]  /*25db0*/  LDL.LU R174, [R1+0x1f8] ;  /* 0x0001f80001ae7983 */ /* 0x000ea80000300800 */
[----:B------:R-:W2:Y:S04]  /*25dc0*/  LDL.LU R175, [R1+0x1fc] ;  /* 0x0001fc0001af7983 */ /* 0x000ea80000300800 */
[----:B------:R-:W2:Y:S04]  /*25dd0*/  LDL.LU R168, [R1+0x200] ;  /* 0x0002000001a87983 */ /* 0x000ea80000300800 */
[----:B------:R-:W2:Y:S04]  /*25de0*/  LDL.LU R169, [R1+0x204] ;  /* 0x0002040001a97983 */ /* 0x000ea80000300800 */
[----:B------:R-:W2:Y:S04]  /*25df0*/  LDL.LU R170, [R1+0x208] ;  /* 0x0002080001aa7983 */ /* 0x000ea80000300800 */
[----:B------:R-:W2:Y:S01]  /*25e00*/  LDL.LU R171, [R1+0x20c] ;  /* 0x00020c0001ab7983 */ /* 0x000ea20000300800 */
[----:B----4-:R-:W-:Y:S03]  /*25e10*/  HMMA.1688.F32.TF32 R108, R188, R96, R164 ;  /* 0x00000060bc6c723c */ /* 0x010fe600000810a4 */
[----:B------:R-:W4:Y:S04]  /*25e20*/  LDL.LU R164, [R1+0x210] ;  /* 0x0002100001a47983 */ /* 0x000f280000300800 */
[----:B------:R-:W4:Y:S04]  /*25e30*/  LDL.LU R165, [R1+0x214] ;  /* 0x0002140001a57983 */ /* 0x000f280000300800 */
[----:B------:R-:W4:Y:S04]  /*25e40*/  LDL.LU R166, [R1+0x218] ;  /* 0x0002180001a67983 */ /* 0x000f280000300800 */
[----:B------:R-:W4:Y:S04]  /*25e50*/  LDL.LU R167, [R1+0x21c] ;  /* 0x00021c0001a77983 */ /* 0x000f280000300800 */
        /* <DEDUP_REMOVED lines=11> */
[----:B------:R-:W5:Y:S01]  /*25f10*/  LDL.LU R179, [R1+0x1ec] ;  /* 0x0001ec0001b37983 */ /* 0x000f620000300800 */
[----:B------:R-:W-:Y:S01]  /*25f20*/  HMMA.1688.F32.TF32 R40, R52, R88, R40 ;  /* 0x000000583428723c */ /* 0x000fe20000081028 */
[----:B------:R-:W-:-:S02]  /*25f30*/  IMAD.MOV.U32 R68, RZ, RZ, R19 ;  /* 0x000000ffff447224 */ /* 0x000fc400078e0013 */
[----:B------:R1:W1:Y:S11]  /*25f40*/  LDSM.16.M88.4 R16, [R2+0x18080] ;  /* 0x018080000210783b */ /* 0x0002760000000200 */
[----:B------:R-:W-:Y:S10]  /*25f50*/  @!UPT UIADD3 URZ, URZ, URZ, URZ ;  /* 0x0000003f3f3ff290 */ /* 0x000ff4000fffe03f */
[----:B------:R-:W-:Y:S02]  /*25f60*/  IMAD.MOV.U32 R69, RZ, RZ, R40 ;  /* 0x000000ffff457224 */ /* 0x000fe400078e0028 */
[----:B------:R-:W-:Y:S01]  /*25f70*/  IMAD.MOV.U32 R80, RZ, RZ, R41 ;  /* 0x000000ffff507224 */ /* 0x000fe200078e0029 */
[----:B------:R-:W5:Y:S01]  /*25f80*/  LDL.LU R40, [R1+0x130] ;  /* 0x0001300001287983 */ /* 0x000f620000300800 */
[----:B------:R-:W-:Y:S02]  /*25f90*/  IMAD.MOV.U32 R3, RZ, RZ, R42 ;  /* 0x000000ffff037224 */ /* 0x000fe400078e002a */
[----:B------:R-:W-:Y:S01]  /*25fa0*/  IMAD.MOV.U32 R72, RZ, RZ, R43 ;  /* 0x000000ffff487224 */ /* 0x000fe200078e002b */
[----:B------:R-:W5:Y:S04]  /*25fb0*/  LDL.LU R41, [R1+0x134] ;  /* 0x0001340001297983 */ /* 0x000f680000300800 */
[----:B------:R-:W5:Y:S04]  /*25fc0*/  LDL.LU R42, [R1+0x138] ;  /* 0x00013800012a7983 */ /* 0x000f680000300800 */
[----:B------:R-:W5:Y:S01]  /*25fd0*/  LDL.LU R43, [R1+0x13c] ;  /* 0x00013c00012b7983 */ /* 0x000f620000300800 */
[----:B------:R-:W-:Y:S01]  /*25fe0*/  HMMA.1688.F32.TF32 R100, R52, R28, R100 ;  /* 0x0000001c3464723c */ /* 0x000fe20000081064 */
[----:B------:R-:W-:-:S02]  /*25ff0*/  IMAD.MOV.U32 R76, RZ, RZ, R8 ;  /* 0x000000ffff4c7224 */ /* 0x000fc400078e0008 */
[----:B------:R-:W-:-:S05]  /*26000*/  IMAD.MOV.U32 R77, RZ, RZ, R9 ;  /* 0x000000ffff4d7224 */ /* 0x000fca00078e0009 */
[----:B------:R-:W-:Y:S01]  /*26010*/  HMMA.1688.F32.TF32 R104, R52, R24, R104 ;  /* 0x000000183468723c */ /* 0x000fe20000081068 */
[----:B------:R-:W-:-:S07]  /*26020*/  IMAD.MOV.U32 R85, RZ, RZ, R10 ;  /* 0x000000ffff557224 */ /* 0x000fce00078e000a */
[----:B------:R-:W-:Y:S01]  /*26030*/  HMMA.1688.F32.TF32 R112, R52, R20, R112 ;  /* 0x000000143470723c */ /* 0x000fe20000081070 */
[----:B-1----:R-:W-:-:S07]  /*26040*/  IMAD.MOV.U32 R2, RZ, RZ, R11 ;  /* 0x000000ffff027224 */ /* 0x002fce00078e000b */
[----:B------:R-:W-:Y:S01]  /*26050*/  HMMA.1688.F32.TF32 R116, R52, R16, R116 ;  /* 0x000000103474723c */ /* 0x000fe20000081074 */
[----:B------:R-:W-:-:S07]  /*26060*/  IMAD.MOV.U32 R11, RZ, RZ, R148 ;  /* 0x000000ffff0b7224 */ /* 0x000fce00078e0094 */
[C---:B------:R-:W-:Y:S08]  /*26070*/  HMMA.1688.F32.TF32 R120, R52.reuse, R12, R120 ;  /* 0x0000000c3478723c */ /* 0x040ff00000081078 */
[C---:B------:R-:W-:Y:S08]  /*26080*/  HMMA.1688.F32.TF32 R124, R52.reuse, R248, R124 ;  /* 0x000000f8347c723c */ /* 0x040ff0000008107c */
[----:B------:R-:W-:Y:S01]  /*26090*/  HMMA.1688.F32.TF32 R128, R52, R192, R128 ;  /* 0x000000c03480723c */ /* 0x000fe20000081080 */
[----:B------:R-:W5:Y:S04]  /*260a0*/  LDL.LU R52, [R1+0xe0] ;  /* 0x0000e00001347983 */ /* 0x000f680000300800 */
[----:B------:R-:W5:Y:S04]  /*260b0*/  LDL.LU R53, [R1+0xe4] ;  /* 0x0000e40001357983 */ /* 0x000f680000300800 */
[----:B------:R-:W5:Y:S04]  /*260c0*/  LDL.LU R54, [R1+0xe8] ;  /* 0x0000e80001367983 */ /* 0x000f680000300800 */
[----:B------:R-:W5:Y:S01]  /*260d0*/  LDL.LU R55, [R1+0xec] ;  /* 0x0000ec0001377983 */ /* 0x000f620000300800 */
[----:B------:R-:W-:-:S03]  /*260e0*/  IMAD.MOV.U32 R236, RZ, RZ, R149 ;  /* 0x000000ffffec7224 */ /* 0x000fc600078e0095 */
        /* <DEDUP_REMOVED lines=11> */
[----:B--2---:R-:W-:Y:S03]  /*261a0*/  HMMA.1688.F32.TF32 R200, R228, R32, R200 ;  /* 0x00000020e4c8723c */ /* 0x004fe600000810c8 */
[----:B------:R-:W2:Y:S01]  /*261b0*/  LDL.LU R151, [R1+0x1478] ;  /* 0x0014780001977983 */ /* 0x000ea20000300800 */
[----:B------:R-:W-:-:S03]  /*261c0*/  IMAD.MOV.U32 R242, RZ, RZ, R61 ;  /* 0x000000fffff27224 */ /* 0x000fc600078e003d */
[----:B------:R-:W2:Y:S01]  /*261d0*/  LDL.LU R66, [R1+0x1474] ;  /* 0x0014740001427983 */ /* 0x000ea20000300800 */
[C---:B------:R-:W-:Y:S01]  /*261e0*/  HMMA.1688.F32.TF32 R204, R228.reuse, R28, R204 ;  /* 0x0000001ce4cc723c */ /* 0x040fe200000810cc */
[----:B------:R-:W-:Y:S02]  /*261f0*/  IMAD.MOV.U32 R243, RZ, RZ, R62 ;  /* 0x000000fffff37224 */ /* 0x000fe400078e003e */
[----:B------:R-:W2:Y:S04]  /*26200*/  LDL.LU R67, [R1+0x1470] ;  /* 0x0014700001437983 */ /* 0x000ea80000300800 */
[----:B------:R-:W2:Y:S01]  /*26210*/  LDL.LU R60, [R1+0x146c] ;  /* 0x00146c00013c7983 */ /* 0x000ea20000300800 */
[C---:B---3--:R-:W-:Y:S03]  /*26220*/  HMMA.1688.F32.TF32 R208, R228.reuse, R24, R208 ;  /* 0x00000018e4d0723c */ /* 0x048fe600000810d0 */
[----:B------:R-:W3:Y:S04]  /*26230*/  LDL.LU R61, [R1+0x1468] ;  /* 0x00146800013d7983 */ /* 0x000ee80000300800 */
[----:B------:R-:W3:Y:S01]  /*26240*/  LDL.LU R62, [R1+0x1464] ;  /* 0x00146400013e7983 */ /* 0x000ee20000300800 */
[C---:B------:R-:W-:Y:S08]  /*26250*/  HMMA.1688.F32.TF32 R212, R228.reuse, R20, R212 ;  /* 0x00000014e4d4723c */ /* 0x040ff000000810d4 */
[C---:B------:R-:W-:Y:S08]  /*26260*/  HMMA.1688.F32.TF32 R216, R228.reuse, R16, R216 ;  /* 0x00000010e4d8723c */ /* 0x040ff000000810d8 */
[C---:B------:R-:W-:Y:S08]  /*26270*/  HMMA.1688.F32.TF32 R220, R228.reuse, R12, R220 ;  /* 0x0000000ce4dc723c */ /* 0x040ff000000810dc */
[C---:B------:R-:W-:Y:S08]  /*26280*/  HMMA.1688.F32.TF32 R224, R228.reuse, R248, R224 ;  /* 0x000000f8e4e0723c */ /* 0x040ff000000810e0 */
[----:B------:R-:W-:Y:S01]  /*26290*/  HMMA.1688.F32.TF32 R228, R228, R192, R232 ;  /* 0x000000c0e4e4723c */ /* 0x000fe200000810e8 */
[----:B------:R-:W-:Y:S04]  /*262a0*/  LDS R233, [R63+0x42800] ;  /* 0x042800003fe97984 */ /* 0x000fe80000000800 */
[----:B------:R1:W-:Y:S03]  /*262b0*/  LDS R235, [R63+0x42c00] ;  /* 0x042c00003feb7984 */ /* 0x0003e60000000800 */
[C---:B------:R-:W-:Y:S01]  /*262c0*/  HMMA.1688.F32.TF32 R168, R188.reuse, R24, R168 ;  /* 0x00000018bca8723c */ /* 0x040fe200000810a8 */
[----:B------:R-:W-:Y:S04]  /*262d0*/  LDS R232, [R252+0x42800] ;  /* 0x04280000fce87984 */ /* 0x000fe80000000800 */
[----:B-1----:R-:W3:Y:S03]  /*262e0*/  LDL.LU R63, [R1+0x1460] ;  /* 0x00146000013f7983 */ /* 0x002ee60000300800 */
[C---:B------:R-:W-:Y:S01]  /*262f0*/  HMMA.1688.F32.TF32 R172, R188.reuse, R20, R172 ;  /* 0x00000014bcac723c */ /* 0x040fe200000810ac */
[----:B------:R-:W1:Y:S07]  /*26300*/  LDS R234, [R252+0x42c00] ;  /* 0x042c0000fcea7984 */ /* 0x000e6e0000000800 */
[C---:B------:R-:W-:Y:S08]  /*26310*/  HMMA.1688.F32.TF32 R180, R188.reuse, R12, R180 ;  /* 0x0000000cbcb4723c */ /* 0x040ff000000810b4 */
[C---:B------:R-:W-:Y:S08]  /*26320*/  HMMA.1688.F32.TF32 R184, R188.reuse, R248, R184 ;  /* 0x000000f8bcb8723c */ /* 0x040ff000000810b8 */
[C---:B----4-:R-:W-:Y:S08]  /*26330*/  HMMA.1688.F32.TF32 R164, R188.reuse, R28, R164 ;  /* 0x0000001cbca4723c */ /* 0x050ff000000810a4 */
[C---:B-----5:R-:W-:Y:S08]  /*26340*/  HMMA.1688.F32.TF32 R156, R188.reuse, R36, R156 ;  /* 0x00000024bc9c723c */ /* 0x060ff0000008109c */
[C---:B------:R-:W-:Y:S08]  /*26350*/  HMMA.1688.F32.TF32 R160, R188.reuse, R32, R160 ;  /* 0x00000020bca0723c */ /* 0x040ff000000810a0 */
[C---:B------:R-:W-:Y:S08]  /*26360*/  HMMA.1688.F32.TF32 R176, R188.reuse, R16, R176 ;  /* 0x00000010bcb0723c */ /* 0x040ff000000810b0 */
[----:B------:R-:W-:Y:S01]  /*26370*/  HMMA.1688.F32.TF32 R188, R188, R192, R56 ;  /* 0x000000c0bcbc723c */ /* 0x000fe20000081038 */
[----:B------:R-:W4:Y:S04]  /*26380*/  LDL.LU.64 R58, [R1+0x1458] ;  /* 0x00145800013a7983 */ /* 0x000f280000300a00 */
[----:B------:R-:W4:Y:S03]  /*26390*/  LDL.LU.64 R56, [R1+0x1450] ;  /* 0x0014500001387983 */ /* 0x000f260000300a00 */
[----:B------:R-:W-:Y:S01]  /*263a0*/  HMMA.1688.F32.TF32 R40, R4, R36, R40 ;  /* 0x000000240428723c */ /* 0x000fe20000081028 */
[----:B------:R-:W5:Y:S07]  /*263b0*/  LDL R37, [R1+0x2f0] ;  /* 0x0002f00001257983 */ /* 0x000f6e0000100800 */
[C---:B-1----:R-:W-:Y:S08]  /*263c0*/  HMMA.1688.F32.TF32 R236, R232.reuse, R86, R236 ;  /* 0x00000056e8ec723c */ /* 0x042ff000000810ec */
[----:B------:R-:W-:Y:S08]  /*263d0*/  HMMA.1688.F32.TF32 R240, R232, R82, R240 ;  /* 0x00000052e8f0723c */ /* 0x000ff000000810f0 */
[----:B------:R-:W-:Y:S08]  /*263e0*/  HMMA.1688.F32.TF32 R52, R4, R24, R52 ;  /* 0x000000180434723c */ /* 0x000ff00000081034 */
[----:B------:R-:W-:-:S02]  /*263f0*/  IMAD.MOV.U32 R25, RZ, RZ, R236 ;  /* 0x000000ffff197224 */ /* 0x000fc400078e00ec */
[----:B------:R-:W-:Y:S01]  /*26400*/  IMAD.MOV.U32 R24, RZ, RZ, R237 ;  /* 0x000000ffff187224 */ /* 0x000fe200078e00ed */
[C---:B--2---:R-:W-:Y:S07]  /*26410*/  HMMA.1688.F32.TF32 R64, R4.reuse, R12, R64 ;  /* 0x0000000c0440723c */ /* 0x044fee0000081040 */
[----:B------:R-:W-:Y:S02]  /*26420*/  IMAD.MOV.U32 R13, RZ, RZ, R242 ;  /* 0x000000ffff0d7224 */ /* 0x000fe400078e00f2 */
[----:B------:R-:W-:Y:S01]  /*26430*/  IMAD.MOV.U32 R12, RZ, RZ, R243 ;  /* 0x000000ffff0c7224 */ /* 0x000fe200078e00f3 */
[----:B---3--:R-:W-:Y:S07]  /*26440*/  HMMA.1688.F32.TF32 R60, R4, R16, R60 ;  /* 0x00000010043c723c */ /* 0x008fee000008103c */
[----:B------:R-:W-:-:S02]  /*26450*/  IMAD.MOV.U32 R17, RZ, RZ, R240 ;  /* 0x000000ffff117224 */ /* 0x000fc400078e00f0 */
[----:B------:R-:W-:Y:S01]  /*26460*/  IMAD.MOV.U32 R16, RZ, RZ, R241 ;  /* 0x000000ffff107224 */ /* 0x000fe200078e00f1 */
[----:B----4-:R-:W-:Y:S07]  /*26470*/  HMMA.1688.F32.TF32 R56, R4, R20, R56 ;  /* 0x000000140438723c */ /* 0x010fee0000081038 */
[----:B------:R-:W-:Y:S02]  /*26480*/  IMAD.MOV.U32 R21, RZ, RZ, R238 ;  /* 0x000000ffff157224 */ /* 0x000fe400078e00ee */
[----:B------:R-:W-:-:S02]  /*26490*/  IMAD.MOV.U32 R20, RZ, RZ, R239 ;  /* 0x000000ffff147224 */ /* 0x000fc400078e00ef */
[----:B------:R-:W2:Y:S04]  /*264a0*/  LDL.LU.64 R238, [R1+0x1448] ;  /* 0x0014480001ee7983 */ /* 0x000ea80000300a00 */
[----:B------:R-:W2:Y:S04]  /*264b0*/  LDL.LU.64 R236, [R1+0x1440] ;  /* 0x0014400001ec7983 */ /* 0x000ea80000300a00 */
[----:B------:R-:W3:Y:S04]  /*264c0*/  LDL.LU.64 R242, [R1+0x1438] ;  /* 0x0014380001f27983 */ /* 0x000ee80000300a00 */
[----:B------:R-:W3:Y:S01]  /*264d0*/  LDL.LU.64 R240, [R1+0x1430] ;  /* 0x0014300001f07983 */ /* 0x000ee20000300a00 */
[----:B------:R-:W-:Y:S08]  /*264e0*/  HMMA.1688.F32.TF32 R92, R232, R70, R92 ;  /* 0x00000046e85c723c */ /* 0x000ff0000008105c */
[----:B------:R-:W-:Y:S01]  /*264f0*/  HMMA.1688.F32.TF32 R132, R4, R96, R132 ;  /* 0x000000600484723c */ /* 0x000fe20000081084 */
[----:B------:R-:W4:Y:S04]  /*26500*/  LDL R96, [R1+0x2f4] ;  /* 0x0002f40001607983 */ /* 0x000f280000100800 */
[----:B------:R-:W2:Y:S10]  /*26510*/  LDL R97, [R1+0x2f8] ;  /* 0x0002f80001617983 */ /* 0x000eb40000100800 */
[----:B------:R-:W-:Y:S04]  /*26520*/  STL.64 [R1+0x120], R92 ;  /* 0x0001205c01007387 */ /* 0x000fe80000100a00 */
[----:B------:R1:W-:Y:S02]  /*26530*/  STL.64 [R1+0x128], R94 ;  /* 0x0001285e01007387 */ /* 0x0003e40000100a00 */
[C---:B-1----:R-:W-:Y:S08]  /*26540*/  HMMA.1688.F32.TF32 R92, R232.reuse, R98, R136 ;  /* 0x00000062e85c723c */ /* 0x042ff00000081088 */
[C---:B------:R-:W-:Y:S08]  /*26550*/  HMMA.1688.F32.TF32 R140, R232.reuse, R90, R140 ;  /* 0x0000005ae88c723c */ /* 0x040ff0000008108c */
[C---:B------:R-:W-:Y:S07]  /*26560*/  HMMA.1688.F32.TF32 R136, R232.reuse, R38, R144 ;  /* 0x00000026e888723c */ /* 0x040fee0000081090 */
[----:B------:R-:W-:Y:S04]  /*26570*/  STL.64 [R1+0x210], R92 ;  /* 0x0002105c01007387 */ /* 0x000fe80000100a00 */
[----:B------:R1:W-:Y:S02]  /*26580*/  STL.64 [R1+0x218], R94 ;  /* 0x0002185e01007387 */ /* 0x0003e40000100a00 */
[C---:B-1----:R-:W-:Y:S08]  /*26590*/  HMMA.1688.F32.TF32 R92, R232.reuse, R34, R200 ;  /* 0x00000022e85c723c */ /* 0x042ff000000810c8 */
[C---:B------:R-:W-:Y:S01]  /*265a0*/  HMMA.1688.F32.TF32 R200, R232.reuse, R18, R216 ;  /* 0x00000012e8c8723c */ /* 0x040fe200000810d8 */
[----:B------:R-:W-:Y:S04]  /*265b0*/  STL.64 [R1+0x200], R140 ;  /* 0x0002008c01007387 */ /* 0x000fe80000100a00 */
[----:B------:R-:W-:Y:S04]  /*265c0*/  STL.64 [R1+0x208], R142 ;  /* 0x0002088e01007387 */ /* 0x000fe80000100a00 */
[----:B------:R-:W-:Y:S04]  /*265d0*/  STL.64 [R1+0x1f0], R136 ;  /* 0x0001f08801007387 */ /* 0x000fe80000100a00 */
[----:B------:R-:W-:Y:S04]  /*265e0*/  STL.64 [R1+0x1f8], R138 ;  /* 0x0001f88a01007387 */ /* 0x000fe80000100a00 */
[----:B------:R-:W-:Y:S04]  /*265f0*/  STL.64 [R1+0x1e0], R92 ;  /* 0x0001e05c01007387 */ /* 0x000fe80000100a00 */
[----:B------:R1:W-:Y:S02]  /*26600*/  STL.64 [R1+0x1e8], R94 ;  /* 0x0001e85e01007387 */ /* 0x0003e40000100a00 */
[----:B-1----:R-:W-:Y:S07]  /*26610*/  HMMA.1688.F32.TF32 R92, R232, R22, R212 ;  /* 0x00000016e85c723c */ /* 0x002fee00000810d4 */
[----:B------:R-:W-:Y:S01]  /*26620*/  IMAD.MOV.U32 R215, RZ, RZ, R200 ;  /* 0x000000ffffd77224 */ /* 0x000fe200078e00c8 */
[----:B------:R-:W-:Y:S01]  /*26630*/  MOV R212, R203 ;  /* 0x000000cb00d47202 */ /* 0x000fe20000000f00 */
[----:B------:R-:W-:-:S02]  /*26640*/  IMAD.MOV.U32 R214, RZ, RZ, R201 ;  /* 0x000000ffffd67224 */ /* 0x000fc400078e00c9 */
[----:B------:R-:W-:Y:S02]  /*26650*/  IMAD.MOV.U32 R213, RZ, RZ, R202 ;  /* 0x000000ffffd57224 */ /* 0x000fe400078e00ca */
[----:B------:R-:W-:Y:S08]  /*26660*/  HMMA.1688.F32.TF32 R200, R232, R14, R220 ;  /* 0x0000000ee8c8723c */ /* 0x000ff000000810dc */
[C---:B------:R-:W-:Y:S08]  /*26670*/  HMMA.1688.F32.TF32 R148, R4.reuse, R88, R148 ;  /* 0x000000580494723c */ /* 0x040ff00000081094 */
[C---:B------:R-:W-:Y:S08]  /*26680*/  HMMA.1688.F32.TF32 R44, R4.reuse, R32, R44 ;  /* 0x00000020042c723c */ /* 0x040ff0000008102c */
[C---:B------:R-:W-:Y:S08]  /*26690*/  HMMA.1688.F32.TF32 R48, R4.reuse, R28, R48 ;  /* 0x0000001c0430723c */ /* 0x040ff00000081030 */
[----:B------:R-:W-:Y:S01]  /*266a0*/  HMMA.1688.F32.TF32 R8, R4, R248, R8 ;  /* 0x000000f80408723c */ /* 0x000fe20000081008 */
[----:B------:R-:W-:-:S07]  /*266b0*/  IMAD.MOV.U32 R219, RZ, RZ, R200 ;  /* 0x000000ffffdb7224 */ /* 0x000fce00078e00c8 */
[----:B------:R-:W-:Y:S01]  /*266c0*/  HMMA.1688.F32.TF32 R4, R4, R192, R196 ;  /* 0x000000c00404723c */ /* 0x000fe200000810c4 */
[----:B------:R-:W-:Y:S04]  /*266d0*/  LDS R196, [R252+0x42880] ;  /* 0x04288000fcc47984 */ /* 0x000fe80000000800 */
[----:B------:R-:W-:Y:S04]  /*266e0*/  LDS R198, [R252+0x42c80] ;  /* 0x042c8000fcc67984 */ /* 0x000fe80000000800 */
[----:B-----5:R-:W-:Y:S04]  /*266f0*/  LDS R197, [R37+0x42880] ;  /* 0x0428800025c57984 */ /* 0x020fe80000000800 */
[----:B------:R-:W1:Y:S01]  /*26700*/  LDS R199, [R37+0x42c80] ;  /* 0x042c800025c77984 */ /* 0x000e620000000800 */
[----:B------:R-:W-:-:S02]  /*26710*/  IMAD.MOV.U32 R218, RZ, RZ, R201 ;  /* 0x000000ffffda7224 */ /* 0x000fc400078e00c9 */
[----:B------:R-:W-:Y:S02]  /*26720*/  IMAD.MOV.U32 R217, RZ, RZ, R202 ;  /* 0x000000ffffd97224 */ /* 0x000fe400078e00ca */
[----:B------:R-:W-:Y:S02]  /*26730*/  IMAD.MOV.U32 R216, RZ, RZ, R203 ;  /* 0x000000ffffd87224 */ /* 0x000fe400078e00cb */
[C---:B------:R-:W-:Y:S08]  /*26740*/  HMMA.1688.F32.TF32 R200, R232.reuse, R250, R224 ;  /* 0x000000fae8c8723c */ /* 0x040ff000000810e0 */
[C---:B------:R-:W-:Y:S08]  /*26750*/  HMMA.1688.F32.TF32 R140, R232.reuse, R30, R204 ;  /* 0x0000001ee88c723c */ /* 0x040ff000000810cc */
[----:B------:R-:W-:Y:S08]  /*26760*/  HMMA.1688.F32.TF32 R136, R232, R26, R208 ;  /* 0x0000001ae888723c */ /* 0x000ff000000810d0 */
[----:B------:R-:W-:-:S02]  /*26770*/  IMAD.MOV.U32 R223, RZ, RZ, R200 ;  /* 0x000000ffffdf7224 */ /* 0x000fc400078e00c8 */
[----:B------:R-:W-:Y:S02]  /*26780*/  IMAD.MOV.U32 R222, RZ, RZ, R201 ;  /* 0x000000ffffde7224 */ /* 0x000fe400078e00c9 */
[----:B------:R-:W-:Y:S02]  /*26790*/  IMAD.MOV.U32 R221, RZ, RZ, R202 ;  /* 0x000000ffffdd7224 */ /* 0x000fe400078e00ca */
[----:B------:R-:W-:Y:S02]  /*267a0*/  IMAD.MOV.U32 R220, RZ, RZ, R203 ;  /* 0x000000ffffdc7224 */ /* 0x000fe400078e00cb */
[----:B------:R-:W-:Y:S01]  /*267b0*/  HMMA.1688.F32.TF32 R200, R232, R194, R228 ;  /* 0x000000c2e8c8723c */ /* 0x000fe200000810e4 */
[----:B------:R-:W-:Y:S04]  /*267c0*/  STL.64 [R1+0x1d0], R140 ;  /* 0x0001d08c01007387 */ /* 0x000fe80000100a00 */
[----:B------:R-:W-:Y:S04]  /*267d0*/  STL.64 [R1+0x1d8], R142 ;  /* 0x0001d88e01007387 */ /* 0x000fe80000100a00 */
[----:B------:R-:W5:Y:S01]  /*267e0*/  LDL.LU R144, [R1] ;  /* 0x0000000001907983 */ /* 0x000f620000300800 */
[----:B-1----:R-:W-:Y:S03]  /*267f0*/  HMMA.1688.F32.TF32 R228, R196, R98, R108 ;  /* 0x00000062c4e4723c */ /* 0x002fe6000008106c */
[----:B------:R-:W-:Y:S04]  /*26800*/  STL.64 [R1+0x1c0], R136 ;  /* 0x0001c08801007387 */ /* 0x000fe80000100a00 */
[----:B------:R-:W-:Y:S04]  /*26810*/  STL.64 [R1+0x1c8], R138 ;  /* 0x0001c88a01007387 */ /* 0x000fe80000100a00 */
[----:B------:R1:W-:Y:S04]  /*26820*/  STL.64 [R1+0x1b0], R92 ;  /* 0x0001b05c01007387 */ /* 0x0003e80000100a00 */
[----:B------:R1:W-:Y:S04]  /*26830*/  STL.64 [R1+0x1b8], R94 ;  /* 0x0001b85e01007387 */ /* 0x0003e80000100a00 */
[----:B------:R-:W5:Y:S04]  /*26840*/  LDL.LU R145, [R1+0x4] ;  /* 0x0000040001917983 */ /* 0x000f680000300800 */
[----:B------:R-:W5:Y:S04]  /*26850*/  LDL.LU R146, [R1+0x8] ;  /* 0x0000080001927983 */ /* 0x000f680000300800 */
[----:B------:R-:W5:Y:S04]  /*26860*/  LDL.LU R147, [R1+0xc] ;  /* 0x00000c0001937983 */ /* 0x000f680000300800 */
[----:B-1----:R-:W5:Y:S04]  /*26870*/  LDL.LU R92, [R1+0x70] ;  /* 0x00007000015c7983 */ /* 0x002f680000300800 */
[----:B------:R-:W5:Y:S04]  /*26880*/  LDL.LU R93, [R1+0x74] ;  /* 0x00007400015d7983 */ /* 0x000f680000300800 */
[----:B------:R-:W5:Y:S04]  /*26890*/  LDL.LU R94, [R1+0x78] ;  /* 0x00007800015e7983 */ /* 0x000f680000300800 */
        /* <DEDUP_REMOVED lines=8> */
[----:B------:R-:W-:Y:S02]  /*26920*/  IMAD.MOV.U32 R225, RZ, RZ, R202 ;  /* 0x000000ffffe17224 */ /* 0x000fe400078e00ca */
[----:B------:R-:W-:Y:S01]  /*26930*/  IMAD.MOV.U32 R224, RZ, RZ, R203 ;  /* 0x000000ffffe07224 */ /* 0x000fe200078e00cb */
[----:B------:R-:W5:Y:S01]  /*26940*/  LDL.LU R141, [R1+0x24] ;  /* 0x00002400018d7983 */ /* 0x000f620000300800 */
[----:B------:R-:W-:Y:S03]  /*26950*/  HMMA.1688.F32.TF32 R200, R196, R70, R244 ;  /* 0x00000046c4c8723c */ /* 0x000fe600000810f4 */
[----:B------:R-:W5:Y:S04]  /*26960*/  LDL.LU R142, [R1+0x28] ;  /* 0x00002800018e7983 */ /* 0x000f680000300800 */
[----:B------:R-:W5:Y:S04]  /*26970*/  LDL.LU R143, [R1+0x2c] ;  /* 0x00002c00018f7983 */ /* 0x000f680000300800 */
[----:B------:R-:W5:Y:S04]  /*26980*/  LDL.LU R244, [R1+0x80] ;  /* 0x0000800001f47983 */ /* 0x000f680000300800 */
[----:B------:R-:W5:Y:S04]  /*26990*/  LDL.LU R245, [R1+0x84] ;  /* 0x0000840001f57983 */ /* 0x000f680000300800 */
[----:B------:R-:W5:Y:S04]  /*269a0*/  LDL.LU R246, [R1+0x88] ;  /* 0x0000880001f67983 */ /* 0x000f680000300800 */
[----:B------:R-:W5:Y:S04]  /*269b0*/  LDL.LU R247, [R1+0x8c] ;  /* 0x00008c0001f77983 */ /* 0x000f680000300800 */
[----:B------:R-:W5:Y:S04]  /*269c0*/  LDL.LU R108, [R1+0xa0] ;  /* 0x0000a000016c7983 */ /* 0x000f680000300800 */
[----:B------:R-:W-:Y:S04]  /*269d0*/  STL.64 [R1+0x130], R228 ;  /* 0x000130e401007387 */ /* 0x000fe80000100a00 */
[----:B------:R1:W-:Y:S01]  /*269e0*/  STL.64 [R1+0x138], R230 ;  /* 0x000138e601007387 */ /* 0x0003e20000100a00 */
[----:B---3--:R-:W-:Y:S03]  /*269f0*/  HMMA.1688.F32.TF32 R240, R232, R78, R240 ;  /* 0x0000004ee8f0723c */ /* 0x008fe600000810f0 */
[----:B------:R-:W3:Y:S04]  /*26a00*/  LDL.LU R109, [R1+0xa4] ;  /* 0x0000a400016d7983 */ /* 0x000ee80000300800 */
[----:B------:R-:W3:Y:S01]  /*26a10*/  LDL.LU R110, [R1+0xa8] ;  /* 0x0000a800016e7983 */ /* 0x000ee20000300800 */
[----:B-1----:R-:W-:Y:S03]  /*26a20*/  HMMA.1688.F32.TF32 R228, R196, R90, R152 ;  /* 0x0000005ac4e4723c */ /* 0x002fe60000081098 */
[----:B------:R-:W3:Y:S04]  /*26a30*/  LDL.LU R111, [R1+0xac] ;  /* 0x0000ac00016f7983 */ /* 0x000ee80000300800 */
[----:B----4-:R-:W-:Y:S01]  /*26a40*/  LDS R208, [R96+0x42800] ;  /* 0x0428000060d07984 */ /* 0x010fe20000000800 */
[----:B--2---:R-:W-:Y:S03]  /*26a50*/  HMMA.1688.F32.TF32 R236, R232, R74, R236 ;  /* 0x0000004ae8ec723c */ /* 0x004fe600000810ec */
[----:B------:R-:W-:Y:S04]  /*26a60*/  LDS R210, [R96+0x42c00] ;  /* 0x042c000060d27984 */ /* 0x000fe80000000800 */
[----:B------:R-:W-:Y:S01]  /*26a70*/  LDS R209, [R97+0x42800] ;  /* 0x0428000061d17984 */ /* 0x000fe20000000800 */
[----:B------:R-:W-:-:S03]  /*26a80*/  IMAD.MOV.U32 R232, RZ, RZ, R69 ;  /* 0x000000ffffe87224 */ /* 0x000fc600078e0045 */
[----:B------:R-:W2:Y:S01]  /*26a90*/  LDL.LU R69, [R1+0x1428] ;  /* 0x0014280001457983 */ /* 0x000ea20000300800 */
[----:B------:R-:W-:Y:S02]  /*26aa0*/  IMAD.MOV.U32 R233, RZ, RZ, R80 ;  /* 0x000000ffffe97224 */ /* 0x000fe400078e0050 */
[----:B------:R-:W-:Y:S01]  /*26ab0*/  IMAD.MOV.U32 R234, RZ, RZ, R3 ;  /* 0x000000ffffea7224 */ /* 0x000fe200078e0003 */
[----:B------:R-:W4:Y:S01]  /*26ac0*/  LDL.LU R80, [R1+0x1424] ;  /* 0x0014240001507983 */ /* 0x000f220000300800 */
[----:B------:R-:W-:-:S03]  /*26ad0*/  IMAD.MOV.U32 R235, RZ, RZ, R72 ;  /* 0x000000ffffeb7224 */ /* 0x000fc600078e0048 */
[----:B------:R-:W2:Y:S04]  /*26ae0*/  LDL.LU R3, [R1+0x1420] ;  /* 0x0014200001037983 */ /* 0x000ea80000300800 */
[----:B------:R-:W2:Y:S04]  /*26af0*/  LDL.LU R72, [R1+0x141c] ;  /* 0x00141c0001487983 */ /* 0x000ea80000300800 */
[----:B------:R-:W2:Y:S04]  /*26b00*/  LDL.LU R152, [R1+0xb0] ;  /* 0x0000b00001987983 */ /* 0x000ea80000300800 */
[----:B------:R1:W-:Y:S04]  /*26b10*/  STL.64 [R1+0x160], R228 ;  /* 0x000160e401007387 */ /* 0x0003e80000100a00 */
[----:B------:R1:W-:Y:S04]  /*26b20*/  STL.64 [R1+0x168], R230 ;  /* 0x000168e601007387 */ /* 0x0003e80000100a00 */
[----:B------:R-:W2:Y:S04]  /*26b30*/  LDL.LU R153, [R1+0xb4] ;  /* 0x0000b40001997983 */ /* 0x000ea80000300800 */
[----:B------:R-:W2:Y:S01]  /*26b40*/  LDL.LU R154, [R1+0xb8] ;  /* 0x0000b800019a7983 */ /* 0x000ea20000300800 */
[----:B-1----:R-:W-:-:S03]  /*26b50*/  IMAD.MOV.U32 R228, RZ, RZ, R0 ;  /* 0x000000ffffe47224 */ /* 0x002fc600078e0000 */
[----:B------:R-:W2:Y:S04]  /*26b60*/  LDL.LU R155, [R1+0xbc] ;  /* 0x0000bc00019b7983 */ /* 0x000ea80000300800 */
[----:B------:R-:W2:Y:S01]  /*26b70*/  LDL.LU R0, [R1+0x1418] ;  /* 0x0014180001007983 */ /* 0x000ea20000300800 */
[C---:B------:R-:W-:Y:S01]  /*26b80*/  HMMA.1688.F32.TF32 R156, R196.reuse, R38, R156 ;  /* 0x00000026c49c723c */ /* 0x040fe2000008109c */
[----:B------:R-:W-:Y:S02]  /*26b90*/  IMAD.MOV.U32 R229, RZ, RZ, R73 ;  /* 0x000000ffffe57224 */ /* 0x000fe400078e0049 */
[----:B------:R-:W3:Y:S01]  /*26ba0*/  LDL.LU R73, [R1+0x1414] ;  /* 0x0014140001497983 */ /* 0x000ee20000300800 */
[----:B------:R-:W-:Y:S02]  /*26bb0*/  IMAD.MOV.U32 R230, RZ, RZ, R84 ;  /* 0x000000ffffe67224 */ /* 0x000fe400078e0054 */
[----:B------:R-:W-:Y:S01]  /*26bc0*/  IMAD.MOV.U32 R231, RZ, RZ, R81 ;  /* 0x000000ffffe77224 */ /* 0x000fe200078e0051 */
[----:B------:R-:W3:Y:S04]  /*26bd0*/  LDL.LU R84, [R1+0x1410] ;  /* 0x0014100001547983 */ /* 0x000ee80000300800 */
[----:B------:R-:W3:Y:S01]  /*26be0*/  LDL.LU R81, [R1+0x140c] ;  /* 0x00140c0001517983 */ /* 0x000ee20000300800 */
[C---:B------:R-:W-:Y:S03]  /*26bf0*/  HMMA.1688.F32.TF32 R160, R196.reuse, R34, R160 ;  /* 0x00000022c4a0723c */ /* 0x040fe600000810a0 */
[----:B------:R-:W1:Y:S04]  /*26c00*/  LDS R211, [R97+0x42c00] ;  /* 0x042c000061d37984 */ /* 0x000e680000000800 */
[----:B------:R-:W-:Y:S04]  /*26c10*/  LDS R204, [R96+0x42880] ;  /* 0x0428800060cc7984 */ /* 0x000fe80000000800 */
[----:B------:R1:W-:Y:S04]  /*26c20*/  STL.64 [R1+0x2c0], R156 ;  /* 0x0002c09c01007387 */ /* 0x0003e80000100a00 */
[----:B------:R1:W-:Y:S01]  /*26c30*/  STL.64 [R1+0x2c8], R158 ;  /* 0x0002c89e01007387 */ /* 0x0003e20000100a00 */
[C---:B------:R-:W-:Y:S03]  /*26c40*/  HMMA.1688.F32.TF32 R164, R196.reuse, R30, R164 ;  /* 0x0000001ec4a4723c */ /* 0x040fe600000810a4 */
[----:B------:R-:W-:Y:S04]  /*26c50*/  LDS R206, [R96+0x42c80] ;  /* 0x042c800060ce7984 */ /* 0x000fe80000000800 */
[----:B-1----:R-:W3:Y:S01]  /*26c60*/  LDL.LU R156, [R1+0xd0] ;  /* 0x0000d000019c7983 */ /* 0x002ee20000300800 */
[----:B------:R-:W-:Y:S03]  /*26c70*/  HMMA.1688.F32.TF32 R168, R196, R26, R168 ;  /* 0x0000001ac4a8723c */ /* 0x000fe600000810a8 */
[----:B------:R-:W-:Y:S04]  /*26c80*/  LDS R205, [R97+0x42880] ;  /* 0x0428800061cd7984 */ /* 0x000fe80000000800 */
[----:B------:R-:W1:Y:S01]  /*26c90*/  LDS R207, [R97+0x42c80] ;  /* 0x042c800061cf7984 */ /* 0x000e620000000800 */
[----:B--2---:R-:W-:-:S03]  /*26ca0*/  MOV R157, R0 ;  /* 0x00000000009d7202 */ /* 0x004fc60000000f00 */
[----:B------:R-:W2:Y:S04]  /*26cb0*/  LDL.LU R0, [R1+0x1408] ;  /* 0x0014080001007983 */ /* 0x000ea80000300800 */
[----:B------:R-:W3:Y:S04]  /*26cc0*/  LDL.LU R158, [R1+0xd8] ;  /* 0x0000d800019e7983 */ /* 0x000ee80000300800 */
[----:B------:R-:W3:Y:S04]  /*26cd0*/  LDL.LU R159, [R1+0xdc] ;  /* 0x0000dc00019f7983 */ /* 0x000ee80000300800 */
[----:B------:R1:W-:Y:S04]  /*26ce0*/  STL.64 [R1+0x2b0], R160 ;  /* 0x0002b0a001007387 */ /* 0x0003e80000100a00 */
[----:B------:R2:W-:Y:S04]  /*26cf0*/  STL.64 [R1+0x2b8], R162 ;  /* 0x0002b8a201007387 */ /* 0x0005e80000100a00 */
[----:B-1----:R-:W3:Y:S04]  /*26d00*/  LDL.LU R160, [R1+0xf0] ;  /* 0x0000f00001a07983 */ /* 0x002ee80000300800 */
[----:B------:R-:W3:Y:S01]  /*26d10*/  LDL.LU R161, [R1+0xf4] ;  /* 0x0000f40001a17983 */ /* 0x000ee20000300800 */
[----:B--2---:R-:W-:-:S03]  /*26d20*/  IMAD.MOV.U32 R162, RZ, RZ, R0 ;  /* 0x000000ffffa27224 */ /* 0x004fc600078e0000 */
[----:B------:R-:W2:Y:S04]  /*26d30*/  LDL.LU R0, [R1+0x1404] ;  /* 0x0014040001007983 */ /* 0x000ea80000300800 */
[----:B------:R-:W3:Y:S04]  /*26d40*/  LDL.LU R163, [R1+0xfc] ;  /* 0x0000fc0001a37983 */ /* 0x000ee80000300800 */
[----:B------:R1:W-:Y:S04]  /*26d50*/  STL.64 [R1+0x2a0], R164 ;  /* 0x0002a0a401007387 */ /* 0x0003e80000100a00 */
[----:B------:R4:W-:Y:S04]  /*26d60*/  STL.64 [R1+0x2a8], R166 ;  /* 0x0002a8a601007387 */ /* 0x0009e80000100a00 */
[----:B-1----:R-:W3:Y:S04]  /*26d70*/  LDL.LU R164, [R1+0x110] ;  /* 0x0001100001a47983 */ /* 0x002ee80000300800 */
[----:B------:R-:W3:Y:S04]  /*26d80*/  LDL.LU R165, [R1+0x114] ;  /* 0x0001140001a57983 */ /* 0x000ee80000300800 */
[----:B----4-:R-:W3:Y:S01]  /*26d90*/  LDL.LU R166, [R1+0x118] ;  /* 0x0001180001a67983 */ /* 0x010ee20000300800 */
[C---:B------:R-:W-:Y:S03]  /*26da0*/  HMMA.1688.F32.TF32 R172, R196.reuse, R22, R172 ;  /* 0x00000016c4ac723c */ /* 0x040fe600000810ac */
[----:B------:R-:W-:Y:S04]  /*26db0*/  STL.64 [R1+0x290], R168 ;  /* 0x000290a801007387 */ /* 0x000fe80000100a00 */
[----:B------:R1:W-:Y:S02]  /*26dc0*/  STL.64 [R1+0x298], R170 ;  /* 0x000298aa01007387 */ /* 0x0003e40000100a00 */
[C---:B-1----:R-:W-:Y:S08]  /*26dd0*/  HMMA.1688.F32.TF32 R168, R196.reuse, R18, R176 ;  /* 0x00000012c4a8723c */ /* 0x042ff000000810b0 */
[C---:B------:R-:W-:Y:S11]  /*26de0*/  HMMA.1688.F32.TF32 R176, R196.reuse, R250, R184 ;  /* 0x000000fac4b0723c */ /* 0x040ff600000810b8 */
[----:B------:R-:W-:Y:S04]  /*26df0*/  @!UPT UIADD3 URZ, URZ, URZ, URZ ;  /* 0x0000003f3f3ff290 */ /* 0x000fe8000fffe03f */
[----:B------:R-:W-:Y:S04]  /*26e00*/  STL.64 [R1+0x270], R168 ;  /* 0x000270a801007387 */ /* 0x000fe80000100a00 */
[----:B------:R-:W-:Y:S04]  /*26e10*/  STL.64 [R1+0x280], R172 ;  /* 0x000280ac01007387 */ /* 0x000fe80000100a00 */
[----:B------:R1:W-:Y:S04]  /*26e20*/  STL.64 [R1+0x288], R174 ;  /* 0x000288ae01007387 */ /* 0x0003e80000100a00 */
[----:B------:R4:W-:Y:S01]  /*26e30*/  STL [R1+0x278], R170 ;  /* 0x000278aa01007387 */ /* 0x0009e20000100800 */
[----:B-1----:R-:W-:Y:S01]  /*26e40*/  HMMA.1688.F32.TF32 R172, R196, R194, R188 ;  /* 0x000000c2c4ac723c */ /* 0x002fe200000810bc */
[----:B--2---:R-:W-:-:S02]  /*26e50*/  IMAD.MOV.U32 R167, RZ, RZ, R0 ;  /* 0x000000ffffa77224 */ /* 0x004fc400078e0000 */
[----:B------:R-:W-:-:S05]  /*26e60*/  IMAD.MOV.U32 R0, RZ, RZ, R171 ;  /* 0x000000ffff007224 */ /* 0x000fca00078e00ab */
[----:B----4-:R-:W-:Y:S01]  /*26e70*/  HMMA.1688.F32.TF32 R168, R196, R14, R180 ;  /* 0x0000000ec4a8723c */ /* 0x010fe200000810b4 */
[----:B------:R-:W-:Y:S11]  /*26e80*/  STL [R1+0x13a8], R0 ;  /* 0x0013a80001007387 */ /* 0x000ff60000100800 */
[----:B------:R-:W-:Y:S11]  /*26e90*/  @!UPT UIADD3 URZ, URZ, URZ, URZ ;  /* 0x0000003f3f3ff290 */ /* 0x000ff6000fffe03f */
[----:B------:R-:W-:Y:S04]  /*26ea0*/  STL.64 [R1+0x240], R168 ;  /* 0x000240a801007387 */ /* 0x000fe80000100a00 */
[----:B------:R-:W-:Y:S04]  /*26eb0*/  STL.64 [R1+0x248], R170 ;  /* 0x000248aa01007387 */ /* 0x000fe80000100a00 */
[----:B------:R-:W-:Y:S04]  /*26ec0*/  STL.64 [R1+0x230], R176 ;  /* 0x000230b001007387 */ /* 0x000fe80000100a00 */
[----:B------:R1:W-:Y:S04]  /*26ed0*/  STL.64 [R1+0x238], R178 ;  /* 0x000238b201007387 */ /* 0x0003e80000100a00 */
[----:B------:R-:W-:Y:S04]  /*26ee0*/  STL.64 [R1+0x220], R172 ;  /* 0x000220ac01007387 */ /* 0x000fe80000100a00 */
[----:B------:R5:W-:Y:S01]  /*26ef0*/  STL.64 [R1+0x228], R174 ;  /* 0x000228ae01007387 */ /* 0x000be20000100a00 */
[C---:B-1----:R-:W-:Y:S08]  /*26f00*/  HMMA.1688.F32.TF32 R176, R208.reuse, R90, R232 ;  /* 0x0000005ad0b0723c */ /* 0x042ff000000810e8 */
[----:B-----5:R-:W-:Y:S01]  /*26f10*/  HMMA.1688.F32.TF32 R172, R208, R98, R244 ;  /* 0x00000062d0ac723c */ /* 0x020fe200000810f4 */
[----:B------:R-:W-:-:S02]  /*26f20*/  IMAD.MOV.U32 R180, RZ, RZ, R76 ;  /* 0x000000ffffb47224 */ /* 0x000fc400078e004c */
[----:B------:R-:W2:Y:S01]  /*26f30*/  LDL.LU R76, [R1+0x1400] ;  /* 0x00140000014c7983 */ /* 0x000ea20000300800 */
[----:B------:R-:W-:Y:S02]  /*26f40*/  IMAD.MOV.U32 R181, RZ, RZ, R77 ;  /* 0x000000ffffb57224 */ /* 0x000fe400078e004d */
[----:B------:R-:W-:Y:S01]  /*26f50*/  IMAD.MOV.U32 R182, RZ, RZ, R85 ;  /* 0x000000ffffb67224 */ /* 0x000fe200078e0055 */
[----:B------:R-:W4:Y:S04]  /*26f60*/  LDL.LU R77, [R1+0x13fc] ;  /* 0x0013fc00014d7983 */ /* 0x000f280000300800 */
[----:B------:R-:W5:Y:S01]  /*26f70*/  LDL.LU R85, [R1+0x13f8] ;  /* 0x0013f80001557983 */ /* 0x000f620000300800 */
[C---:B---3--:R-:W-:Y:S11]  /*26f80*/  HMMA.1688.F32.TF32 R168, R208.reuse, R86, R164 ;  /* 0x00000056d0a8723c */ /* 0x048ff600000810a4 */
[----:B------:R-:W-:Y:S04]  /*26f90*/  STL [R1+0x13c0], R172 ;  /* 0x0013c0ac01007387 */ /* 0x000fe80000100800 */
[----:B------:R-:W-:Y:S01]  /*26fa0*/  STL [R1+0x13bc], R173 ;  /* 0x0013bcad01007387 */ /* 0x000fe20000100800 */
[C---:B------:R-:W-:Y:S03]  /*26fb0*/  HMMA.1688.F32.TF32 R164, R208.reuse, R82, R160 ;  /* 0x00000052d0a4723c */ /* 0x040fe600000810a0 */
[----:B------:R1:W-:Y:S04]  /*26fc0*/  STL [R1+0x13b8], R174 ;  /* 0x0013b8ae01007387 */ /* 0x0003e80000100800 */
[----:B------:R-:W-:Y:S01]  /*26fd0*/  STL [R1+0x13b4], R175 ;  /* 0x0013b4af01007387 */ /* 0x000fe20000100800 */
[----:B------:R-:W-:Y:S03]  /*26fe0*/  HMMA.1688.F32.TF32 R160, R208, R38, R228 ;  /* 0x00000026d0a0723c */ /* 0x000fe600000810e4 */
[----:B------:R-:W-:Y:S04]  /*26ff0*/  STL [R1+0x13c8], R176 ;  /* 0x0013c8b001007387 */ /* 0x000fe80000100800 */
[----:B------:R3:W-:Y:S01]  /*27000*/  STL [R1+0x13c4], R177 ;  /* 0x0013c4b101007387 */ /* 0x0007e20000100800 */
[----:B------:R-:W-:-:S03]  /*27010*/  IMAD.MOV.U32 R228, RZ, RZ, R3 ;  /* 0x000000ffffe47224 */ /* 0x000fc600078e0003 */
[----:B------:R-:W-:Y:S04]  /*27020*/  STL [R1+0x13b0], R178 ;  /* 0x0013b0b201007387 */ /* 0x000fe80000100800 */
[----:B------:R-:W-:Y:S04]  /*27030*/  STL [R1+0x13ac], R179 ;  /* 0x0013acb301007387 */ /* 0x000fe80000100800 */
[----:B------:R-:W2:Y:S01]  /*27040*/  LDL.LU R3, [R1+0x13f4] ;  /* 0x0013f40001037983 */ /* 0x000ea20000300800 */
[----:B------:R-:W-:-:S03]  /*27050*/  IMAD.MOV.U32 R229, RZ, RZ, R80 ;  /* 0x000000ffffe57224 */ /* 0x000fc600078e0050 */
[----:B------:R1:W-:Y:S01]  /*27060*/  STL.64 [R1+0xe0], R160 ;  /* 0x0000e0a001007387 */ /* 0x0003e20000100a00 */
[----:B------:R-:W-:-:S03]  /*27070*/  IMAD.MOV.U32 R232, RZ, RZ, R81 ;  /* 0x000000ffffe87224 */ /* 0x000fc600078e0051 */
[----:B------:R1:W-:Y:S01]  /*27080*/  STL.64 [R1+0xe8], R162 ;  /* 0x0000e8a201007387 */ /* 0x0003e20000100a00 */
[----:B------:R-:W-:-:S03]  /*27090*/  IMAD.MOV.U32 R233, RZ, RZ, R84 ;  /* 0x000000ffffe97224 */ /* 0x000fc600078e0054 */
[----:B------:R-:W3:Y:S04]  /*270a0*/  LDL.LU R80, [R1+0x13f0] ;  /* 0x0013f00001507983 */ /* 0x000ee80000300800 */
[----:B------:R-:W3:Y:S04]  /*270b0*/  LDL.LU R81, [R1+0x13ec] ;  /* 0x0013ec0001517983 */ /* 0x000ee80000300800 */
[----:B------:R-:W3:Y:S01]  /*270c0*/  LDL.LU R84, [R1+0x13e8] ;  /* 0x0013e80001547983 */ /* 0x000ee20000300800 */
[C---:B------:R-:W-:Y:S08]  /*270d0*/  HMMA.1688.F32.TF32 R92, R196.reuse, R86, R92 ;  /* 0x00000056c45c723c */ /* 0x040ff0000008105c */
[C---:B------:R-:W-:Y:S08]  /*270e0*/  HMMA.1688.F32.TF32 R136, R196.reuse, R82, R136 ;  /* 0x00000052c488723c */ /* 0x040ff00000081088 */
[C---:B------:R-:W-:Y:S08]  /*270f0*/  HMMA.1688.F32.TF32 R140, R196.reuse, R78, R140 ;  /* 0x0000004ec48c723c */ /* 0x040ff0000008108c */
[----:B------:R-:W-:Y:S01]  /*27100*/  HMMA.1688.F32.TF32 R144, R196, R74, R144 ;  /* 0x0000004ac490723c */ /* 0x000fe20000081090 */
[----:B--2---:R-:W-:-:S02]  /*27110*/  IMAD.MOV.U32 R244, RZ, RZ, R3 ;  /* 0x000000fffff47224 */ /* 0x004fc400078e0003 */
[----:B------:R-:W2:Y:S01]  /*27120*/  LDL.LU R3, [R1+0x13e4] ;  /* 0x0013e40001037983 */ /* 0x000ea20000300800 */
[----:B-----5:R-:W-:-:S03]  /*27130*/  IMAD.MOV.U32 R245, RZ, RZ, R85 ;  /* 0x000000fffff57224 */ /* 0x020fc600078e0055 */
[----:B------:R-:W5:Y:S04]  /*27140*/  LDL.LU R85, [R1+0x13e0] ;  /* 0x0013e00001557983 */ /* 0x000f680000300800 */
[----:B------:R-:W5:Y:S04]  /*27150*/  LDL.LU R196, [R1+0x2d0] ;  /* 0x0002d00001c47983 */ /* 0x000f680000300800 */
[----:B------:R-:W5:Y:S04]  /*27160*/  LDL.LU R197, [R1+0x2d4] ;  /* 0x0002d40001c57983 */ /* 0x000f680000300800 */
[----:B------:R-:W5:Y:S01]  /*27170*/  LDL.LU R198, [R1+0x2d8] ;  /* 0x0002d80001c67983 */ /* 0x000f620000300800 */
[----:B------:R-:W-:-:S07]  /*27180*/  IMAD.MOV.U32 R183, RZ, RZ, R2 ;  /* 0x000000ffffb77224 */ /* 0x000fce00078e0002 */
[C---:B------:R-:W-:Y:S08]  /*27190*/  HMMA.1688.F32.TF32 R180, R208.reuse, R34, R180 ;  /* 0x00000022d0b4723c */ /* 0x040ff000000810b4 */
[----:B------:R-:W-:Y:S11]  /*271a0*/  HMMA.1688.F32.TF32 R100, R208, R30, R100 ;  /* 0x0000001ed064723c */ /* 0x000ff60000081064 */
[----:B------:R-:W-:Y:S05]  /*271b0*/  @!UPT UIADD3 URZ, URZ, URZ, URZ ;  /* 0x0000003f3f3ff290 */ /* 0x000fea000fffe03f */
[----:B-1----:R-:W-:Y:S02]  /*271c0*/  IMAD.MOV.U32 R174, RZ, RZ, R183 ;  /* 0x000000ffffae7224 */ /* 0x002fe400078e00b7 */
[----:B------:R-:W-:Y:S02]  /*271d0*/  IMAD.MOV.U32 R173, RZ, RZ, R182 ;  /* 0x000000ffffad7224 */ /* 0x000fe400078e00b6 */
[----:B------:R-:W-:Y:S02]  /*271e0*/  IMAD.MOV.U32 R172, RZ, RZ, R181 ;  /* 0x000000ffffac7224 */ /* 0x000fe400078e00b5 */
[----:B---3--:R-:W-:Y:S02]  /*271f0*/  IMAD.MOV.U32 R177, RZ, RZ, R180 ;  /* 0x000000ffffb17224 */ /* 0x008fe400078e00b4 */
[----:B------:R-:W-:Y:S02]  /*27200*/  IMAD.MOV.U32 R176, RZ, RZ, R103 ;  /* 0x000000ffffb07224 */ /* 0x000fe400078e0067 */
[----:B------:R-:W-:-:S02]  /*27210*/  IMAD.MOV.U32 R161, RZ, RZ, R84 ;  /* 0x000000ffffa17224 */ /* 0x000fc400078e0054 */
[----:B------:R-:W-:Y:S02]  /*27220*/  IMAD.MOV.U32 R162, RZ, RZ, R81 ;  /* 0x000000ffffa27224 */ /* 0x000fe400078e0051 */
[----:B------:R-:W-:Y:S02]  /*27230*/  IMAD.MOV.U32 R163, RZ, RZ, R80 ;  /* 0x000000ffffa37224 */ /* 0x000fe400078e0050 */
[----:B----4-:R-:W-:Y:S02]  /*27240*/  IMAD.MOV.U32 R246, RZ, RZ, R77 ;  /* 0x000000fffff67224 */ /* 0x010fe400078e004d */
[----:B------:R-:W-:Y:S02]  /*27250*/  IMAD.MOV.U32 R247, RZ, RZ, R76 ;  /* 0x000000fffff77224 */ /* 0x000fe400078e004c */
[----:B--2---:R-:W-:Y:S02]  /*27260*/  IMAD.MOV.U32 R199, RZ, RZ, R3 ;  /* 0x000000ffffc77224 */ /* 0x004fe400078e0003 */
[----:B------:R-:W2:Y:S04]  /*27270*/  LDL.LU R3, [R1+0x13dc] ;  /* 0x0013dc0001037983 */ /* 0x000ea80000300800 */
[----:B------:R-:W-:Y:S04]  /*27280*/  STL [R1+0x13d8], R174 ;  /* 0x0013d8ae01007387 */ /* 0x000fe80000100800 */
[----:B------:R-:W-:Y:S04]  /*27290*/  STL [R1+0x13d4], R173 ;  /* 0x0013d4ad01007387 */ /* 0x000fe80000100800 */
[----:B------:R-:W-:Y:S04]  /*272a0*/  STL [R1+0x13d0], R172 ;  /* 0x0013d0ac01007387 */ /* 0x000fe80000100800 */
[----:B------:R-:W-:Y:S04]  /*272b0*/  STL [R1+0x13cc], R177 ;  /* 0x0013ccb101007387 */ /* 0x000fe80000100800 */
[----:B------:R-:W-:Y:S04]  /*272c0*/  STL.64 [R1+0x50], R100 ;  /* 0x0000506401007387 */ /* 0x000fe80000100a00 */
[----:B------:R1:W-:Y:S02]  /*272d0*/  STL [R1+0x58], R102 ;  /* 0x0000586601007387 */ /* 0x0003e40000100800 */
[C---:B-1----:R-:W-:Y:S11]  /*272e0*/  HMMA.1688.F32.TF32 R100, R208.reuse, R26, R104 ;  /* 0x0000001ad064723c */ /* 0x042ff60000081068 */
[----:B------:R-:W-:Y:S11]  /*272f0*/  @!UPT UIADD3 URZ, URZ, URZ, URZ ;  /* 0x0000003f3f3ff290 */ /* 0x000ff6000fffe03f */
[----:B------:R-:W-:Y:S02]  /*27300*/  @!UPT UIADD3 URZ, URZ, URZ, URZ ;  /* 0x0000003f3f3ff290 */ /* 0x000fe4000fffe03f */
[----:B------:R-:W-:Y:S02]  /*27310*/  IMAD.MOV.U32 R175, RZ, RZ, R100 ;  /* 0x000000ffffaf7224 */ /* 0x000fe400078e0064 */
[----:B------:R-:W-:Y:S02]  /*27320*/  IMAD.MOV.U32 R178, RZ, RZ, R101 ;  /* 0x000000ffffb27224 */ /* 0x000fe400078e0065 */
[----:B------:R-:W-:Y:S02]  /*27330*/  IMAD.MOV.U32 R179, RZ, RZ, R102 ;  /* 0x000000ffffb37224 */ /* 0x000fe400078e0066 */
[----:B------:R-:W-:Y:S02]  /*27340*/  IMAD.MOV.U32 R0, RZ, RZ, R103 ;  /* 0x000000ffff007224 */ /* 0x000fe400078e0067 */
[C---:B------:R-:W-:Y:S01]  /*27350*/  HMMA.1688.F32.TF32 R100, R208.reuse, R22, R112 ;  /* 0x00000016d064723c */ /* 0x040fe20000081070 */
[----:B-----5:R-:W-:Y:S11]  /*27360*/  MOV R160, R85 ;  /* 0x0000005500a07202 */ /* 0x020ff60000000f00 */
[----:B------:R-:W-:Y:S11]  /*27370*/  @!UPT UIADD3 URZ, URZ, URZ, URZ ;  /* 0x0000003f3f3ff290 */ /* 0x000ff6000fffe03f */
[----:B------:R-:W-:Y:S01]  /*27380*/  @!UPT UIADD3 URZ, URZ, URZ, URZ ;  /* 0x0000003f3f3ff290 */ /* 0x000fe2000fffe03f */
[----:B------:R-:W-:Y:S02]  /*27390*/  IMAD.MOV.U32 R174, RZ, RZ, R100 ;  /* 0x000000ffffae7224 */ /* 0x000fe400078e0064 */
[----:B------:R-:W-:Y:S02]  /*273a0*/  IMAD.MOV.U32 R173, RZ, RZ, R101 ;  /* 0x000000ffffad7224 */ /* 0x000fe400078e0065 */
[----:B------:R-:W-:Y:S02]  /*273b0*/  IMAD.MOV.U32 R172, RZ, RZ, R102 ;  /* 0x000000ffffac7224 */ /* 0x000fe400078e0066 */
[----:B------:R-:W-:Y:S02]  /*273c0*/  IMAD.MOV.U32 R177, RZ, RZ, R103 ;  /* 0x000000ffffb17224 */ /* 0x000fe400078e0067 */
[C---:B------:R-:W-:Y:S08]  /*273d0*/  HMMA.1688.F32.TF32 R100, R208.reuse, R18, R116 ;  /* 0x00000012d064723c */ /* 0x040ff00000081074 */
[----:B------:R-:W-:Y:S11]  /*273e0*/  HMMA.1688.F32.TF32 R156, R208, R78, R156 ;  /* 0x0000004ed09c723c */ /* 0x000ff6000008109c */
[----:B------:R-:W-:Y:S05]  /*273f0*/  @!UPT UIADD3 URZ, URZ, URZ, URZ ;  /* 0x0000003f3f3ff290 */ /* 0x000fea000fffe03f */
[----:B------:R-:W-:Y:S02]  /*27400*/  IMAD.MOV.U32 R115, RZ, RZ, R100 ;  /* 0x000000ffff737224 */ /* 0x000fe400078e0064 */
[----:B------:R-:W-:Y:S02]  /*27410*/  IMAD.MOV.U32 R114, RZ, RZ, R101 ;  /* 0x000000ffff727224 */ /* 0x000fe400078e0065 */
[----:B------:R-:W-:Y:S02]  /*27420*/  IMAD.MOV.U32 R113, RZ, RZ, R102 ;  /* 0x000000ffff717224 */ /* 0x000fe400078e0066 */
[----:B------:R-:W-:Y:S02]  /*27430*/  IMAD.MOV.U32 R112, RZ, RZ, R103 ;  /* 0x000000ffff707224 */ /* 0x000fe400078e0067 */
[C---:B------:R-:W-:Y:S08]  /*27440*/  HMMA.1688.F32.TF32 R100, R204.reuse, R86, R196 ;  /* 0x00000056cc64723c */ /* 0x040ff000000810c4 */
[----:B------:R-:W-:Y:S01]  /*27450*/  HMMA.1688.F32.TF32 R84, R204, R82, R160 ;  /* 0x00000052cc54723c */ /* 0x000fe200000810a0 */
[----:B------:R-:W-:Y:S01]  /*27460*/  IMAD.MOV.U32 R234, RZ, RZ, R73 ;  /* 0x000000ffffea7224 */ /* 0x000fe200078e0049 */
[----:B------:R-:W-:Y:S01]  /*27470*/  LDS R160, [R96+0x43000] ;  /* 0x0430000060a07984 */ /* 0x000fe20000000800 */
[----:B------:R-:W-:-:S02]  /*27480*/  IMAD.MOV.U32 R235, RZ, RZ, R72 ;  /* 0x000000ffffeb7224 */ /* 0x000fc400078e0048 */
[----:B------:R-:W-:Y:S01]  /*27490*/  IMAD.MOV.U32 R230, RZ, RZ, R69 ;  /* 0x000000ffffe67224 */ /* 0x000fe200078e0045 */
[----:B------:R-:W-:Y:S02]  /*274a0*/  LDS R162, [R96+0x43400] ;  /* 0x0434000060a27984 */ /* 0x000fe40000000800 */
[C---:B------:R-:W-:Y:S01]  /*274b0*/  HMMA.1688.F32.TF32 R80, R204.reuse, R78, R244 ;  /* 0x0000004ecc50723c */ /* 0x040fe200000810f4 */
[----:B------:R-:W-:Y:S01]  /*274c0*/  IMAD.MOV.U32 R231, RZ, RZ, R68 ;  /* 0x000000ffffe77224 */ /* 0x000fe200078e0044 */
[----:B------:R-:W-:Y:S04]  /*274d0*/  LDS R244, [R252+0x43080] ;  /* 0x04308000fcf47984 */ /* 0x000fe80000000800 */
[----:B------:R-:W-:Y:S02]  /*274e0*/  LDS R246, [R252+0x43480] ;  /* 0x04348000fcf67984 */ /* 0x000fe40000000800 */
[C---:B------:R-:W-:Y:S02]  /*274f0*/  HMMA.1688.F32.TF32 R76, R204.reuse, R90, R148 ;  /* 0x0000005acc4c723c */ /* 0x040fe40000081094 */
[----:B------:R-:W-:Y:S04]  /*27500*/  LDS R245, [R37+0x43080] ;  /* 0x0430800025f57984 */ /* 0x000fe80000000800 */
[----:B------:R-:W-:Y:S02]  /*27510*/  LDS R247, [R37+0x43480] ;  /* 0x0434800025f77984 */ /* 0x000fe40000000800 */
[C---:B------:R-:W-:Y:S02]  /*27520*/  HMMA.1688.F32.TF32 R88, R204.reuse, R38, R40 ;  /* 0x00000026cc58723c */ /* 0x040fe40000081028 */
[----:B------:R-:W-:Y:S04]  /*27530*/  LDS R161, [R97+0x43000] ;  /* 0x0430000061a17984 */ /* 0x000fe80000000800 */
[----:B------:R-:W-:Y:S02]  /*27540*/  LDS R163, [R97+0x43400] ;  /* 0x0434000061a37984 */ /* 0x000fe40000000800 */
[C---:B------:R-:W-:Y:S08]  /*27550*/  HMMA.1688.F32.TF32 R40, R204.reuse, R34, R44 ;  /* 0x00000022cc28723c */ /* 0x040ff0000008102c */
[C---:B------:R-:W-:Y:S08]  /*27560*/  HMMA.1688.F32.TF32 R32, R204.reuse, R30, R48 ;  /* 0x0000001ecc20723c */ /* 0x040ff00000081030 */
[C---:B------:R-:W-:Y:S01]  /*27570*/  HMMA.1688.F32.TF32 R28, R204.reuse, R26, R52 ;  /* 0x0000001acc1c723c */ /* 0x040fe20000081034 */
[----:B------:R-:W-:Y:S04]  /*27580*/  STL.64 [R1+0xd0], R88 ;  /* 0x0000d05801007387 */ /* 0x000fe80000100a00 */
[----:B------:R-:W-:Y:S04]  /*27590*/  STL.64 [R1+0xd8], R90 ;  /* 0x0000d85a01007387 */ /* 0x000fe80000100a00 */
[----:B------:R-:W-:Y:S04]  /*275a0*/  STL.64 [R1+0xb0], R40 ;  /* 0x0000b02801007387 */ /* 0x000fe80000100a00 */
[----:B------:R1:W-:Y:S04]  /*275b0*/  STL.64 [R1+0xb8], R42 ;  /* 0x0000b82a01007387 */ /* 0x0003e80000100a00 */
[----:B------:R-:W-:Y:S04]  /*275c0*/  STL.64 [R1+0xa0], R32 ;  /* 0x0000a02001007387 */ /* 0x000fe80000100a00 */
[----:B------:R3:W-:Y:S01]  /*275d0*/  STL.64 [R1+0xa8], R34 ;  /* 0x0000a82201007387 */ /* 0x0007e20000100a00 */
[C---:B-1----:R-:W-:Y:S03]  /*275e0*/  HMMA.1688.F32.TF32 R40, R204.reuse, R22, R56 ;  /* 0x00000016cc28723c */ /* 0x042fe60000081038 */
[----:B------:R-:W-:Y:S04]  /*275f0*/  STL.64 [R1+0x90], R28 ;  /* 0x0000901c01007387 */ /* 0x000fe80000100a00 */
[----:B------:R1:W-:Y:S01]  /*27600*/  STL.64 [R1+0x98], R30 ;  /* 0x0000981e01007387 */ /* 0x0003e20000100a00 */
[C---:B---3--:R-:W-:Y:S03]  /*27610*/  HMMA.1688.F32.TF32 R32, R204.reuse, R18, R60 ;  /* 0x00000012cc20723c */ /* 0x048fe6000008103c */
[----:B------:R-:W-:Y:S04]  /*27620*/  LDS R88, [R252+0x43000] ;  /* 0x04300000fc587984 */ /* 0x000fe80000000800 */
[----:B------:R-:W-:Y:S01]  /*27630*/  LDS R90, [R252+0x43400] ;  /* 0x04340000fc5a7984 */ /* 0x000fe20000000800 */
[----:B-1----:R-:W-:Y:S03]  /*27640*/  HMMA.1688.F32.TF32 R28, R204, R14, R64 ;  /* 0x0000000ecc1c723c */ /* 0x002fe60000081040 */
[----:B------:R-:W-:Y:S04]  /*27650*/  LDS R89, [R37+0x43000] ;  /* 0x0430000025597984 */ /* 0x000fe80000000800 */
[----:B------:R-:W-:Y:S04]  /*27660*/  LDS R91, [R37+0x43400] ;  /* 0x04340000255b7984 */ /* 0x000fe80000000800 */
[----:B------:R-:W-:Y:S04]  /*27670*/  STL.64 [R1+0x80], R40 ;  /* 0x0000802801007387 */ /* 0x000fe80000100a00 */
[----:B------:R-:W-:Y:S01]  /*27680*/  STL.64 [R1+0x88], R42 ;  /* 0x0000882a01007387 */ /* 0x000fe20000100a00 */
[----:B------:R-:W-:Y:S07]  /*27690*/  HMMA.1688.F32.TF32 R152, R208, R74, R152 ;  /* 0x0000004ad098723c */ /* 0x000fee0000081098 */
[----:B------:R-:W-:Y:S01]  /*276a0*/  STL.64 [R1], R28 ;  /* 0x0000001c01007387 */ /* 0x000fe20000100a00 */
[----:B------:R-:W-:-:S03]  /*276b0*/  MOV R2, R31 ;  /* 0x0000001f00027202 */ /* 0x000fc60000000f00 */
[----:B------:R-:W-:Y:S04]  /*276c0*/  STL.64 [R1+0x70], R32 ;  /* 0x0000702001007387 */ /* 0x000fe80000100a00 */
[----:B------:R-:W-:Y:S04]  /*276d0*/  STL.64 [R1+0x78], R34 ;  /* 0x0000782201007387 */ /* 0x000fe80000100a00 */
[----:B------:R-:W-:Y:S01]  /*276e0*/  STL [R1+0x8], R30 ;  /* 0x0000081e01007387 */ /* 0x000fe20000100800 */
[----:B------:R-:W-:Y:S07]  /*276f0*/  HMMA.1688.F32.TF32 R72, R204, R74, R232 ;  /* 0x0000004acc48723c */ /* 0x000fee00000810e8 */
[----:B------:R-:W-:Y:S01]  /*27700*/  IMAD.MOV.U32 R232, RZ, RZ, R25 ;  /* 0x000000ffffe87224 */ /* 0x000fe200078e0019 */
[----:B------:R-:W-:Y:S01]  /*27710*/  HMMA.1688.F32.TF32 R108, R208, R70, R108 ;  /* 0x00000046d06c723c */ /* 0x000fe2000008106c */
[----:B------:R-:W-:-:S07]  /*27720*/  IMAD.MOV.U32 R233, RZ, RZ, R24 ;  /* 0x000000ffffe97224 */ /* 0x000fce00078e0018 */
[C---:B------:R-:W-:Y:S08]  /*27730*/  HMMA.1688.F32.TF32 R184, R208.reuse, R250, R124 ;  /* 0x000000fad0b8723c */ /* 0x040ff0000008107c */
[----:B------:R-:W-:Y:S01]  /*27740*/  HMMA.1688.F32.TF32 R180, R208, R194, R128 ;  /* 0x000000c2d0b4723c */ /* 0x000fe20000081080 */
[----:B--2---:R-:W1:Y:S07]  /*27750*/  LDSM.16.M88.4 R28, [R3+0x80] ;  /* 0x00008000031c783b */ /* 0x004e6e0000000200 */
[C---:B------:R-:W-:Y:S01]  /*27760*/  HMMA.1688.F32.TF32 R68, R204.reuse, R70, R228 ;  /* 0x00000046cc44723c */ /* 0x040fe200000810e4 */
[----:B------:R-:W2:Y:S07]  /*27770*/  LDSM.16.M88.4 R24, [R3+0x2080] ;  /* 0x002080000318783b */ /* 0x000eae0000000200 */
[C---:B------:R-:W-:Y:S08]  /*27780*/  HMMA.1688.F32.TF32 R132, R204.reuse, R98, R132 ;  /* 0x00000062cc84723c */ /* 0x040ff00000081084 */
[C---:B------:R-:W-:Y:S08]  /*27790*/  HMMA.1688.F32.TF32 R248, R204.reuse, R250, R8 ;  /* 0x000000faccf8723c */ /* 0x040ff00000081008 */
[----:B------:R-:W-:Y:S01]  /*277a0*/  HMMA.1688.F32.TF32 R192, R204, R194, R4 ;  /* 0x000000c2ccc0723c */ /* 0x000fe20000081004 */
[----:B------:R-:W-:Y:S04]  /*277b0*/  LDS R204, [R96+0x43080] ;  /* 0x0430800060cc7984 */ /* 0x000fe80000000800 */
[----:B------:R-:W-:Y:S04]  /*277c0*/  LDS R206, [R96+0x43480] ;  /* 0x0434800060ce7984 */ /* 0x000fe80000000800 */
[----:B------:R-:W-:Y:S04]  /*277d0*/  LDS R205, [R97+0x43080] ;  /* 0x0430800061cd7984 */ /* 0x000fe80000000800 */
[----:B------:R-:W3:Y:S01]  /*277e0*/  LDS R207, [R97+0x43480] ;  /* 0x0434800061cf7984 */ /* 0x000ee20000000800 */
[----:B------:R-:W-:-:S02]  /*277f0*/  IMAD.MOV.U32 R234, RZ, RZ, R21 ;  /* 0x000000ffffea7224 */ /* 0x000fc400078e0015 */
[----:B------:R-:W-:Y:S02]  /*27800*/  IMAD.MOV.U32 R235, RZ, RZ, R20 ;  /* 0x000000ffffeb7224 */ /* 0x000fe400078e0014 */
[----:B------:R-:W4:Y:S01]  /*27810*/  LDSM.16.M88.4 R20, [R3+0x4080] ;  /* 0x004080000314783b */ /* 0x000f220000000200 */
[----:B------:R-:W-:Y:S02]  /*27820*/  IMAD.MOV.U32 R228, RZ, RZ, R17 ;  /* 0x000000ffffe47224 */ /* 0x000fe400078e0011 */
[----:B------:R-:W-:Y:S02]  /*27830*/  IMAD.MOV.U32 R229, RZ, RZ, R16 ;  /* 0x000000ffffe57224 */ /* 0x000fe400078e0010 */
[----:B------:R-:W-:Y:S02]  /*27840*/  IMAD.MOV.U32 R230, RZ, RZ, R13 ;  /* 0x000000ffffe67224 */ /* 0x000fe400078e000d */
[----:B------:R-:W-:Y:S01]  /*27850*/  IMAD.MOV.U32 R231, RZ, RZ, R12 ;  /* 0x000000ffffe77224 */ /* 0x000fe200078e000c */
[-C--:B-1----:R-:W-:Y:S01]  /*27860*/  HMMA.1688.F32.TF32 R196, R88, R28.reuse, R232 ;  /* 0x0000001c58c4723c */ /* 0x082fe200000810e8 */
[----:B------:R-:W1:Y:S07]  /*27870*/  LDSM.16.M88.4 R16, [R3+0x6080] ;  /* 0x006080000310783b */ /* 0x000e6e0000000200 */
[-C--:B------:R-:W-:Y:S08]  /*27880*/  HMMA.1688.F32.TF32 R92, R244, R28.reuse, R92 ;  /* 0x0000001cf45c723c */ /* 0x080ff0000008105c */
[----:B------:R-:W-:Y:S01]  /*27890*/  HMMA.1688.F32.TF32 R8, R160, R28, R168 ;  /* 0x0000001ca008723c */ /* 0x000fe200000810a8 */
[----:B------:R-:W-:Y:S07]  /*278a0*/  STL.64 [R1+0x1340], R250 ;  /* 0x001340fa01007387 */ /* 0x000fee0000100a00 */
[----:B--2---:R-:W-:Y:S08]  /*278b0*/  HMMA.1688.F32.TF32 R32, R88, R24, R228 ;  /* 0x000000185820723c */ /* 0x004ff000000810e4 */
[----:B---3--:R-:W-:Y:S01]  /*278c0*/  HMMA.1688.F32.TF32 R4, R204, R28, R100 ;  /* 0x0000001ccc04723c */ /* 0x008fe20000081064 */
[----:B------:R-:W-:Y:S04]  /*278d0*/  STL.64 [R1+0x1338], R248 ;  /* 0x001338f801007387 */ /* 0x000fe80000100a00 */
[----:B------:R-:W-:Y:S04]  /*278e0*/  STL.64 [R1+0x1350], R194 ;  /* 0x001350c201007387 */ /* 0x000fe80000100a00 */
[----:B------:R-:W-:Y:S01]  /*278f0*/  STL.64 [R1+0x1348], R192 ;  /* 0x001348c001007387 */ /* 0x000fe20000100a00 */
[-C--:B------:R-:W-:Y:S03]  /*27900*/  HMMA.1688.F32.TF32 R96, R160, R24.reuse, R164 ;  /* 0x00000018a060723c */ /* 0x080fe600000810a4 */
[----:B------:R-:W-:Y:S04]  /*27910*/  STL.64 [R1+0x1360], R198 ;  /* 0x001360c601007387 */ /* 0x000fe80000100a00 */
[----:B------:R-:W-:Y:S01]  /*27920*/  STL.64 [R1+0x1358], R196 ;  /* 0x001358c401007387 */ /* 0x000fe20000100a00 */
[----:B------:R-:W-:Y:S03]  /*27930*/  HMMA.1688.F32.TF32 R136, R244, R24, R136 ;  /* 0x00000018f488723c */ /* 0x000fe60000081088 */
[----:B------:R-:W-:Y:S04]  /*27940*/  STL [R1+0x1330], R95 ;  /* 0x0013305f01007387 */ /* 0x000fe80000100800 */
[----:B------:R-:W-:Y:S01]  /*27950*/  STL.64 [R1+0x40], R8 ;  /* 0x0000400801007387 */ /* 0x000fe20000100a00 */
[-C--:B----4-:R-:W-:Y:S03]  /*27960*/  HMMA.1688.F32.TF32 R36, R88, R20.reuse, R240 ;  /* 0x000000145824723c */ /* 0x090fe600000810f0 */
[----:B------:R-:W-:Y:S04]  /*27970*/  STL.64 [R1+0x48], R10 ;  /* 0x0000480a01007387 */ /* 0x000fe80000100a00 */
[----:B------:R-:W-:Y:S04]  /*27980*/  STL.64 [R1+0x1370], R34 ;  /* 0x0013702201007387 */ /* 0x000fe80000100a00 */
[----:B------:R-:W-:Y:S04]  /*27990*/  STL.64 [R1+0x2e0], R4 ;  /* 0x0002e00401007387 */ /* 0x000fe80000100a00 */
[----:B------:R2:W-:Y:S01]  /*279a0*/  STL.64 [R1+0x2e8], R6 ;  /* 0x0002e80601007387 */ /* 0x0005e20000100a00 */
[----:B------:R-:W-:Y:S01]  /*279b0*/  HMMA.1688.F32.TF32 R100, R160, R20, R156 ;  /* 0x00000014a064723c */ /* 0x000fe2000008109c */
[----:B------:R-:W-:-:S02]  /*279c0*/  IMAD.MOV.U32 R131, RZ, RZ, R212 ;  /* 0x000000ffff837224 */ /* 0x000fc400078e00d4 */
[----:B------:R-:W-:-:S05]  /*279d0*/  IMAD.MOV.U32 R130, RZ, RZ, R213 ;  /* 0x000000ffff827224 */ /* 0x000fca00078e00d5 */
[----:B------:R-:W-:Y:S01]  /*279e0*/  HMMA.1688.F32.TF32 R188, R208, R14, R120 ;  /* 0x0000000ed0bc723c */ /* 0x000fe20000081078 */
[----:B------:R-:W-:Y:S01]  /*279f0*/  IMAD.MOV.U32 R129, RZ, RZ, R214 ;  /* 0x000000ffff817224 */ /* 0x000fe200078e00d6 */
[----:B------:R-:W-:Y:S01]  /*27a00*/  MOV R124, R219 ;  /* 0x000000db007c7202 */ /* 0x000fe20000000f00 */
[----:B------:R-:W-:Y:S01]  /*27a10*/  IMAD.MOV.U32 R128, RZ, RZ, R215 ;  /* 0x000000ffff807224 */ /* 0x000fe200078e00d7 */
[----:B------:R-:W-:Y:S04]  /*27a20*/  LDSM.16.M88.4 R8, [R3+0xa080] ;  /* 0x00a080000308783b */ /* 0x000fe80000000200 */
[----:B--2---:R-:W-:Y:S01]  /*27a30*/  HMMA.1688.F32.TF32 R4, R204, R24, R84 ;  /* 0x00000018cc04723c */ /* 0x004fe20000081054 */
[----:B------:R-:W-:Y:S04]  /*27a40*/  STL.64 [R1+0x1368], R32 ;  /* 0x0013682001007387 */ /* 0x000fe80000100a00 */
[----:B------:R-:W-:Y:S04]  /*27a50*/  STL [R1+0x12cc], R96 ;  /* 0x0012cc6001007387 */ /* 0x000fe80000100800 */
[----:B------:R-:W-:Y:S04]  /*27a60*/  STL [R1+0x12c8], R97 ;  /* 0x0012c86101007387 */ /* 0x000fe80000100800 */
[----:B------:R-:W-:Y:S04]  /*27a70*/  STL [R1+0x12c4], R98 ;  /* 0x0012c46201007387 */ /* 0x000fe80000100800 */
[----:B------:R-:W-:Y:S01]  /*27a80*/  STL [R1+0x12c0], R99 ;  /* 0x0012c06301007387 */ /* 0x000fe20000100800 */
[----:B------:R-:W-:Y:S03]  /*27a90*/  HMMA.1688.F32.TF32 R140, R244, R20, R140 ;  /* 0x00000014f48c723c */ /* 0x000fe6000008108c */
[----:B------:R-:W-:Y:S04]  /*27aa0*/  STL.64 [R1+0x1380], R138 ;  /* 0x0013808a01007387 */ /* 0x000fe80000100a00 */
[----:B------:R-:W-:Y:S04]  /*27ab0*/  STL.64 [R1+0x1378], R136 ;  /* 0x0013788801007387 */ /* 0x000fe80000100a00 */
[----:B------:R-:W-:Y:S04]  /*27ac0*/  STL.64 [R1+0x1390], R38 ;  /* 0x0013902601007387 */ /* 0x000fe80000100a00 */
[----:B------:R-:W-:Y:S01]  /*27ad0*/  STL.64 [R1+0x2d0], R4 ;  /* 0x0002d00401007387 */ /* 0x000fe20000100a00 */
[-C--:B-1----:R-:W-:Y:S03]  /*27ae0*/  HMMA.1688.F32.TF32 R104, R160, R16.reuse, R152 ;  /* 0x00000010a068723c */ /* 0x082fe60000081098 */
[----:B------:R1:W-:Y:S04]  /*27af0*/  STL.64 [R1+0x2d8], R6 ;  /* 0x0002d80601007387 */ /* 0x0003e80000100a00 */
[----:B------:R-:W2:Y:S01]  /*27b00*/  LDSM.16.M88.4 R12, [R3+0x8080] ;  /* 0x00808000030c783b */ /* 0x000ea20000000200 */
[----:B------:R-:W-:Y:S01]  /*27b10*/  HMMA.1688.F32.TF32 R40, R88, R16, R236 ;  /* 0x000000105828723c */ /* 0x000fe200000810ec */
[----:B------:R-:W-:-:S02]  /*27b20*/  IMAD.MOV.U32 R116, RZ, RZ, R227 ;  /* 0x000000ffff747224 */ /* 0x000fc400078e00e3 */
[----:B------:R-:W-:Y:S01]  /*27b30*/  IMAD.MOV.U32 R117, RZ, RZ, R226 ;  /* 0x000000ffff757224 */ /* 0x000fe200078e00e2 */
[----:B------:R-:W-:Y:S04]  /*27b40*/  LDSM.16.M88.4 R240, [R3+0xe080] ;  /* 0x00e0800003f0783b */ /* 0x000fe80000000200 */
[C---:B-1----:R-:W-:Y:S01]  /*27b50*/  HMMA.1688.F32.TF32 R4, R204.reuse, R20, R80 ;  /* 0x00000014cc04723c */ /* 0x042fe20000081050 */
[----:B------:R-:W-:Y:S04]  /*27b60*/  STL.64 [R1+0x1388], R36 ;  /* 0x0013882401007387 */ /* 0x000fe80000100a00 */
[----:B------:R-:W-:Y:S04]  /*27b70*/  STL [R1+0x12dc], R100 ;  /* 0x0012dc6401007387 */ /* 0x000fe80000100800 */
[----:B------:R-:W-:Y:S04]  /*27b80*/  STL [R1+0x12d8], R101 ;  /* 0x0012d86501007387 */ /* 0x000fe80000100800 */
[----:B------:R-:W-:Y:S04]  /*27b90*/  STL [R1+0x12d4], R102 ;  /* 0x0012d46601007387 */ /* 0x000fe80000100800 */
[----:B------:R-:W-:Y:S04]  /*27ba0*/  STL [R1+0x12d0], R103 ;  /* 0x0012d06701007387 */ /* 0x000fe80000100800 */
[----:B------:R-:W-:Y:S04]  /*27bb0*/  STL.64 [R1+0x13a0], R142 ;  /* 0x0013a08e01007387 */ /* 0x000fe80000100a00 */
[----:B------:R-:W-:Y:S04]  /*27bc0*/  STL.64 [R1+0x1398], R140 ;  /* 0x0013988c01007387 */ /* 0x000fe80000100a00 */
[----:B------:R-:W-:Y:S04]  /*27bd0*/  STL.64 [R1+0x260], R4 ;  /* 0x0002600401007387 */ /* 0x000fe80000100a00 */
[----:B------:R1:W-:Y:S04]  /*27be0*/  STL.64 [R1+0x268], R6 ;  /* 0x0002680601007387 */ /* 0x0003e80000100a00 */
[----:B------:R-:W-:Y:S04]  /*27bf0*/  STL [R1+0x12ec], R104 ;  /* 0x0012ec6801007387 */ /* 0x000fe80000100800 */
[----:B------:R-:W-:Y:S04]  /*27c00*/  STL [R1+0x12e8], R105 ;  /* 0x0012e86901007387 */ /* 0x000fe80000100800 */
[----:B------:R-:W-:Y:S04]  /*27c10*/  STL [R1+0x12e4], R106 ;  /* 0x0012e46a01007387 */ /* 0x000fe80000100800 */
[----:B------:R-:W-:Y:S04]  /*27c20*/  STL [R1+0x12e0], R107 ;  /* 0x0012e06b01007387 */ /* 0x000fe80000100800 */
[----:B------:R-:W3:Y:S04]  /*27c30*/  LDL.LU R212, [R1+0x120] ;  /* 0x0001200001d47983 */ /* 0x000ee80000300800 */
[----:B------:R-:W3:Y:S04]  /*27c40*/  LDL.LU R213, [R1+0x124] ;  /* 0x0001240001d57983 */ /* 0x000ee80000300800 */
[----:B------:R-:W3:Y:S04]  /*27c50*/  LDL.LU R214, [R1+0x128] ;  /* 0x0001280001d67983 */ /* 0x000ee80000300800 */
[----:B------:R-:W3:Y:S04]  /*27c60*/  LDL.LU R215, [R1+0x12c] ;  /* 0x00012c0001d77983 */ /* 0x000ee80000300800 */
        /* <DEDUP_REMOVED lines=28> */
[----:B-1----:R-:W-:Y:S01]  /*27e30*/  HMMA.1688.F32.TF32 R4, R204, R16, R72 ;  /* 0x00000010cc04723c */ /* 0x002fe20000081048 */
[----:B------:R-:W-:-:S02]  /*27e40*/  IMAD.MOV.U32 R118, RZ, RZ, R225 ;  /* 0x000000ffff767224 */ /* 0x000fc400078e00e1 */
[----:B------:R-:W-:Y:S01]  /*27e50*/  IMAD.MOV.U32 R119, RZ, RZ, R224 ;  /* 0x000000ffff777224 */ /* 0x000fe200078e00e0 */
[----:B------:R-:W-:Y:S01]  /*27e60*/  LDSM.16.M88.4 R236, [R3+0x10080] ;  /* 0x0100800003ec783b */ /* 0x000fe20000000200 */
[----:B------:R-:W-:Y:S02]  /*27e70*/  IMAD.MOV.U32 R120, RZ, RZ, R223 ;  /* 0x000000ffff787224 */ /* 0x000fe400078e00df */
[----:B------:R-:W-:Y:S01]  /*27e80*/  IMAD.MOV.U32 R121, RZ, RZ, R222 ;  /* 0x000000ffff797224 */ /* 0x000fe200078e00de */
[----:B------:R-:W-:Y:S01]  /*27e90*/  LDSM.16.M88.4 R232, [R3+0x12080] ;  /* 0x0120800003e8783b */ /* 0x000fe20000000200 */
[----:B------:R-:W-:Y:S02]  /*27ea0*/  IMAD.MOV.U32 R122, RZ, RZ, R221 ;  /* 0x000000ffff7a7224 */ /* 0x000fe400078e00dd */
[----:B------:R-:W-:Y:S01]  /*27eb0*/  IMAD.MOV.U32 R123, RZ, RZ, R220 ;  /* 0x000000ffff7b7224 */ /* 0x000fe200078e00dc */
[----:B------:R-:W-:Y:S01]  /*27ec0*/  LDSM.16.M88.4 R228, [R3+0x14080] ;  /* 0x0140800003e4783b */ /* 0x000fe20000000200 */
[----:B------:R-:W-:-:S02]  /*27ed0*/  IMAD.MOV.U32 R125, RZ, RZ, R218 ;  /* 0x000000ffff7d7224 */ /* 0x000fc400078e00da */
[----:B------:R-:W-:Y:S01]  /*27ee0*/  IMAD.MOV.U32 R126, RZ, RZ, R217 ;  /* 0x000000ffff7e7224 */ /* 0x000fe200078e00d9 */
[----:B------:R-:W-:Y:S01]  /*27ef0*/  LDSM.16.M88.4 R224, [R3+0x16080] ;  /* 0x0160800003e0783b */ /* 0x000fe20000000200 */
[----:B------:R-:W-:-:S03]  /*27f00*/  IMAD.MOV.U32 R127, RZ, RZ, R216 ;  /* 0x000000ffff7f7224 */ /* 0x000fc600078e00d8 */
[----:B------:R-:W1:Y:S04]  /*27f10*/  LDSM.16.M88.4 R220, [R3+0x18080] ;  /* 0x0180800003dc783b */ /* 0x000e680000000200 */
[----:B------:R-:W-:Y:S01]  /*27f20*/  IMAD.MOV.U32 R29, RZ, RZ, R4 ;  /* 0x000000ffff1d7224 */ /* 0x000fe200078e0004 */
[----:B------:R-:W1:Y:S01]  /*27f30*/  LDSM.16.M88.4 R216, [R3+0x1a080] ;  /* 0x01a0800003d8783b */ /* 0x000e620000000200 */
[----:B------:R-:W-:Y:S02]  /*27f40*/  IMAD.MOV.U32 R28, RZ, RZ, R5 ;  /* 0x000000ffff1c7224 */ /* 0x000fe400078e0005 */
[----:B------:R-:W-:Y:S01]  /*27f50*/  IMAD.MOV.U32 R25, RZ, RZ, R6 ;  /* 0x000000ffff197224 */ /* 0x000fe200078e0006 */
[----:B------:R-:W-:Y:S01]  /*27f60*/  LDSM.16.M88.4 R208, [R3+0x1e080] ;  /* 0x01e0800003d0783b */ /* 0x000fe20000000200 */
[----:B------:R-:W-:-:S03]  /*27f70*/  IMAD.MOV.U32 R24, RZ, RZ, R7 ;  /* 0x000000ffff187224 */ /* 0x000fc600078e0007 */
[----:B------:R-:W-:Y:S01]  /*27f80*/  LDSM.16.M88.4 R4, [R3+0xc080] ;  /* 0x00c080000304783b */ /* 0x000fe20000000200 */
[-C--:B--2---:R-:W-:Y:S08]  /*27f90*/  HMMA.1688.F32.TF32 R108, R160, R12.reuse, R108 ;  /* 0x0000000ca06c723c */ /* 0x084ff0000008106c */
[-C--:B------:R-:W-:Y:S01]  /*27fa0*/  HMMA.1688.F32.TF32 R32, R204, R12.reuse, R68 ;  /* 0x0000000ccc20723c */ /* 0x080fe20000081044 */
[----:B------:R-:W-:Y:S04]  /*27fb0*/  STL [R1+0x12fc], R24 ;  /* 0x0012fc1801007387 */ /* 0x000fe80000100800 */
[----:B------:R-:W-:Y:S04]  /*27fc0*/  STL [R1+0x12f8], R25 ;  /* 0x0012f81901007387 */ /* 0x000fe80000100800 */
[----:B------:R-:W-:Y:S04]  /*27fd0*/  STL [R1+0x12f4], R28 ;  /* 0x0012f41c01007387 */ /* 0x000fe80000100800 */
[----:B------:R-:W-:Y:S04]  /*27fe0*/  STL [R1+0x12f0], R29 ;  /* 0x0012f01d01007387 */ /* 0x000fe80000100800 */
[----:B------:R-:W-:Y:S01]  /*27ff0*/  STL [R1+0x130c], R108 ;  /* 0x00130c6c01007387 */ /* 0x000fe20000100800 */
[----:B------:R-:W-:Y:S03]  /*28000*/  HMMA.1688.F32.TF32 R148, R244, R12, R200 ;  /* 0x0000000cf494723c */ /* 0x000fe600000810c8 */
[----:B------:R-:W-:Y:S04]  /*28010*/  STL [R1+0x1308], R109 ;  /* 0x0013086d01007387 */ /* 0x000fe80000100800 */
[----:B------:R-:W-:Y:S01]  /*28020*/  STL [R1+0x1304], R110 ;  /* 0x0013046e01007387 */ /* 0x000fe20000100800 */
[C---:B-1----:R-:W-:Y:S03]  /*28030*/  HMMA.1688.F32.TF32 R200, R88.reuse, R220, R128 ;  /* 0x000000dc58c8723c */ /* 0x042fe60000081080 */
[----:B------:R-:W-:Y:S04]  /*28040*/  STL [R1+0x1300], R111 ;  /* 0x0013006f01007387 */ /* 0x000fe80000100800 */
[----:B------:R-:W-:Y:S01]  /*28050*/  STL.64 [R1+0x120], R32 ;  /* 0x0001202001007387 */ /* 0x000fe20000100a00 */
[C---:B------:R-:W-:Y:S03]  /*28060*/  HMMA.1688.F32.TF32 R80, R88.reuse, R216, R124 ;  /* 0x000000d85850723c */ /* 0x040fe6000008107c */
[----:B------:R-:W-:Y:S04]  /*28070*/  STL.64 [R1+0x128], R34 ;  /* 0x0001282201007387 */ /* 0x000fe80000100a00 */
[----:B------:R-:W2:Y:S01]  /*28080*/  LDL.LU R95, [R1+0x2f0] ;  /* 0x0002f000015f7983 */ /* 0x000ea20000300800 */
[C---:B---3--:R-:W-:Y:S03]  /*28090*/  HMMA.1688.F32.TF32 R44, R88.reuse, R12, R212 ;  /* 0x0000000c582c723c */ /* 0x048fe600000810d4 */
[----:B------:R-:W1:Y:S05]  /*280a0*/  LDSM.16.M88.4 R212, [R3+0x1c080] ;  /* 0x01c0800003d4783b */ /* 0x000e6a0000000200 */
[----:B----4-:R-:W-:Y:S07]  /*280b0*/  HMMA.1688.F32.TF32 R68, R88, R228, R192 ;  /* 0x000000e45844723c */ /* 0x010fee00000810c0 */
[----:B------:R-:W-:-:S02]  /*280c0*/  IMAD.MOV.U32 R192, RZ, RZ, R174 ;  /* 0x000000ffffc07224 */ /* 0x000fc400078e00ae */
[----:B------:R-:W-:Y:S01]  /*280d0*/  IMAD.MOV.U32 R193, RZ, RZ, R173 ;  /* 0x000000ffffc17224 */ /* 0x000fe200078e00ad */
[----:B-----5:R-:W-:Y:S01]  /*280e0*/  HMMA.1688.F32.TF32 R64, R88, R232, R64 ;  /* 0x000000e85840723c */ /* 0x020fe20000081040 */
[----:B------:R-:W-:-:S07]  /*280f0*/  IMAD.MOV.U32 R194, RZ, RZ, R172 ;  /* 0x000000ffffc27224 */ /* 0x000fce00078e00ac */
[C---:B-1----:R-:W-:Y:S08]  /*28100*/  HMMA.1688.F32.TF32 R84, R88.reuse, R212, R120 ;  /* 0x000000d45854723c */ /* 0x042ff00000081078 */
[----:B------:R-:W-:Y:S01]  /*28110*/  HMMA.1688.F32.TF32 R60, R88, R236, R60 ;  /* 0x000000ec583c723c */ /* 0x000fe2000008103c */
[----:B------:R-:W-:-:S07]  /*28120*/  IMAD.MOV.U32 R195, RZ, RZ, R177 ;  /* 0x000000ffffc37224 */ /* 0x000fce00078e00b1 */
[C---:B------:R-:W-:Y:S08]  /*28130*/  HMMA.1688.F32.TF32 R52, R88.reuse, R4, R52 ;  /* 0x000000045834723c */ /* 0x040ff00000081034 */
[C---:B------:R-:W-:Y:S08]  /*28140*/  HMMA.1688.F32.TF32 R48, R88.reuse, R8, R48 ;  /* 0x000000085830723c */ /* 0x040ff00000081030 */
[C---:B------:R-:W-:Y:S08]  /*28150*/  HMMA.1688.F32.TF32 R56, R88.reuse, R240, R56 ;  /* 0x000000f05838723c */ /* 0x040ff00000081038 */
[C---:B------:R-:W-:Y:S08]  /*28160*/  HMMA.1688.F32.TF32 R72, R88.reuse, R224, R248 ;  /* 0x000000e05848723c */ /* 0x040ff000000810f8 */
[----:B------:R-:W-:Y:S01]  /*28170*/  HMMA.1688.F32.TF32 R88, R88, R208, R116 ;  /* 0x000000d05858723c */ /* 0x000fe20000081074 */
[----:B------:R-:W3:Y:S04]  /*28180*/  LDL.LU R116, [R1+0x130] ;  /* 0x0001300001747983 */ /* 0x000ee80000300800 */
[----:B------:R-:W3:Y:S04]  /*28190*/  LDL.LU R117, [R1+0x134] ;  /* 0x0001340001757983 */ /* 0x000ee80000300800 */
[----:B------:R-:W3:Y:S04]  /*281a0*/  LDL.LU R118, [R1+0x138] ;  /* 0x0001380001767983 */ /* 0x000ee80000300800 */
[----:B------:R-:W3:Y:S04]  /*281b0*/  LDL.LU R119, [R1+0x13c] ;  /* 0x00013c0001777983 */ /* 0x000ee80000300800 */
[----:B------:R-:W4:Y:S04]  /*281c0*/  LDL.LU R174, [R1+0x13d8] ;  /* 0x0013d80001ae7983 */ /* 0x000f280000300800 */
[----:B------:R-:W5:Y:S04]  /*281d0*/  LDL.LU R173, [R1+0x13d4] ;  /* 0x0013d40001ad7983 */ /* 0x000f680000300800 */
[----:B------:R-:W2:Y:S04]  /*281e0*/  LDL.LU R172, [R1+0x13d0] ;  /* 0x0013d00001ac7983 */ /* 0x000ea80000300800 */
[----:B------:R-:W3:Y:S04]  /*281f0*/  LDL.LU R177, [R1+0x13cc] ;  /* 0x0013cc0001b17983 */ /* 0x000ee80000300800 */
[----:B------:R-:W3:Y:S04]  /*28200*/  LDL.LU R168, [R1+0x160] ;  /* 0x0001600001a87983 */ /* 0x000ee80000300800 */
[----:B------:R-:W3:Y:S04]  /*28210*/  LDL.LU R169, [R1+0x164] ;  /* 0x0001640001a97983 */ /* 0x000ee80000300800 */
[----:B------:R-:W3:Y:S01]  /*28220*/  LDL.LU R170, [R1+0x168] ;  /* 0x0001680001aa7983 */ /* 0x000ee20000300800 */
[----:B------:R-:W-:-:S03]  /*28230*/  IMAD.MOV.U32 R131, RZ, RZ, R176 ;  /* 0x000000ffff837224 */ /* 0x000fc600078e00b0 */
[----:B------:R-:W3:Y:S04]  /*28240*/  LDL.LU R171, [R1+0x16c] ;  /* 0x00016c0001ab7983 */ /* 0x000ee80000300800 */
[----:B------:R-:W3:Y:S04]  /*28250*/  LDL.LU R128, [R1+0x50] ;  /* 0x0000500001807983 */ /* 0x000ee80000300800 */
[----:B------:R-:W3:Y:S04]  /*28260*/  LDL.LU R129, [R1+0x54] ;  /* 0x0000540001817983 */ /* 0x000ee80000300800 */
[----:B------:R-:W3:Y:S04]  /*28270*/  LDL.LU R130, [R1+0x58] ;  /* 0x0000580001827983 */ /* 0x000ee80000300800 */
[----:B------:R-:W3:Y:S01]  /*28280*/  LDL.LU R176, [R1+0x13c8] ;  /* 0x0013c80001b07983 */ /* 0x000ee20000300800 */
[----:B------:R-:W-:-:S02]  /*28290*/  IMAD.MOV.U32 R196, RZ, RZ, R175 ;  /* 0x000000ffffc47224 */ /* 0x000fc400078e00af */
[----:B------:R-:W-:Y:S02]  /*282a0*/  IMAD.MOV.U32 R197, RZ, RZ, R178 ;  /* 0x000000ffffc57224 */ /* 0x000fe400078e00b2 */
[----:B------:R-:W-:Y:S02]  /*282b0*/  IMAD.MOV.U32 R198, RZ, RZ, R179 ;  /* 0x000000ffffc67224 */ /* 0x000fe400078e00b3 */
[----:B----4-:R-:W-:Y:S02]  /*282c0*/  IMAD.MOV.U32 R127, RZ, RZ, R174 ;  /* 0x000000ffff7f7224 */ /* 0x010fe400078e00ae */
[----:B-----5:R-:W-:Y:S02]  /*282d0*/  IMAD.MOV.U32 R126, RZ, RZ, R173 ;  /* 0x000000ffff7e7224 */ /* 0x020fe400078e00ad */
[----:B--2---:R-:W-:Y:S02]  /*282e0*/  IMAD.MOV.U32 R125, RZ, RZ, R172 ;  /* 0x000000ffff7d7224 */ /* 0x004fe400078e00ac */
[----:B---3--:R-:W-:-:S02]  /*282f0*/  IMAD.MOV.U32 R124, RZ, RZ, R177 ;  /* 0x000000ffff7c7224 */ /* 0x008fc400078e00b1 */
[----:B------:R-:W2:Y:S04]  /*28300*/  LDL.LU R177, [R1+0x13c4] ;  /* 0x0013c40001b17983 */ /* 0x000ea80000300800 */
[----:B------:R-:W3:Y:S04]  /*28310*/  LDL.LU R172, [R1+0x13c0] ;  /* 0x0013c00001ac7983 */ /* 0x000ee80000300800 */
[----:B------:R-:W3:Y:S04]  /*28320*/  LDL.LU R173, [R1+0x13bc] ;  /* 0x0013bc0001ad7983 */ /* 0x000ee80000300800 */
[----:B------:R-:W3:Y:S04]  /*28330*/  LDL.LU R174, [R1+0x13b8] ;  /* 0x0013b80001ae7983 */ /* 0x000ee80000300800 */
[----:B------:R-:W4:Y:S04]  /*28340*/  LDL.LU R120, [R1+0xe0] ;  /* 0x0000e00001787983 */ /* 0x000f280000300800 */
[----:B------:R-:W4:Y:S04]  /*28350*/  LDL.LU R121, [R1+0xe4] ;  /* 0x0000e40001797983 */ /* 0x000f280000300800 */
[----:B------:R-:W4:Y:S04]  /*28360*/  LDL.LU R122, [R1+0xe8] ;  /* 0x0000e800017a7983 */ /* 0x000f280000300800 */
[----:B------:R-:W4:Y:S04]  /*28370*/  LDL.LU R123, [R1+0xec] ;  /* 0x0000ec00017b7983 */ /* 0x000f280000300800 */
[----:B------:R-:W3:Y:S04]  /*28380*/  LDL.LU R175, [R1+0x13b4] ;  /* 0x0013b40001af7983 */ /* 0x000ee80000300800 */
[----:B------:R-:W2:Y:S04]  /*28390*/  LDL.LU R178, [R1+0x13b0] ;  /* 0x0013b00001b27983 */ /* 0x000ea80000300800 */
[----:B------:R-:W2:Y:S01]  /*283a0*/  LDL.LU R179, [R1+0x13ac] ;  /* 0x0013ac0001b37983 */ /* 0x000ea20000300800 */
[----:B------:R-:W-:Y:S01]  /*283b0*/  MOV R248, R115 ;  /* 0x0000007300f87202 */ /* 0x000fe20000000f00 */
[----:B------:R-:W-:-:S02]  /*283c0*/  IMAD.MOV.U32 R249, RZ, RZ, R114 ;  /* 0x000000fffff97224 */ /* 0x000fc400078e0072 */
[----:B------:R-:W-:Y:S02]  /*283d0*/  IMAD.MOV.U32 R250, RZ, RZ, R113 ;  /* 0x000000fffffa7224 */ /* 0x000fe400078e0071 */
[----:B------:R-:W-:Y:S01]  /*283e0*/  IMAD.MOV.U32 R251, RZ, RZ, R112 ;  /* 0x000000fffffb7224 */ /* 0x000fe200078e0070 */
[-C--:B------:R-:W-:Y:S01]  /*283f0*/  HMMA.1688.F32.TF32 R32, R204, R8.reuse, R132 ;  /* 0x00000008cc20723c */ /* 0x080fe20000081084 */
[----:B------:R-:W-:Y:S02]  /*28400*/  IMAD.MOV.U32 R199, RZ, RZ, R0 ;  /* 0x000000ffffc77224 */ /* 0x000fe400078e0000 */
[----:B------:R-:W5:Y:S11]  /*28410*/  LDL.LU R0, [R1+0x13a8] ;  /* 0x0013a80001007983 */ /* 0x000f760000300800 */
[----:B------:R-:W-:Y:S10]  /*28420*/  @!UPT UIADD3 URZ, URZ, URZ, URZ ;  /* 0x0000003f3f3ff290 */ /* 0x000ff4000fffe03f */
[----:B------:R-:W-:Y:S01]  /*28430*/  IMAD.MOV.U32 R108, RZ, RZ, R35 ;  /* 0x000000ffff6c7224 */ /* 0x000fe200078e0023 */
[-C--:B------:R-:W-:Y:S08]  /*28440*/  HMMA.1688.F32.TF32 R152, R244, R8.reuse, R116 ;  /* 0x00000008f498723c */ /* 0x080ff00000081074 */
[----:B---3--:R-:W-:Y:S11]  /*28450*/  HMMA.1688.F32.TF32 R112, R160, R8, R172 ;  /* 0x00000008a070723c */ /* 0x008ff600000810ac */
[----:B------:R-:W-:Y:S11]  /*28460*/  @!UPT UIADD3 URZ, URZ, URZ, URZ ;  /* 0x0000003f3f3ff290 */ /* 0x000ff6000fffe03f */
[----:B------:R-:W-:Y:S01]  /*28470*/  @!UPT UIADD3 URZ, URZ, URZ, URZ ;  /* 0x0000003f3f3ff290 */ /* 0x000fe2000fffe03f */
[----:B------:R-:W-:Y:S04]  /*28480*/  STL [R1+0x131c], R112 ;  /* 0x00131c7001007387 */ /* 0x000fe80000100800 */
[----:B------:R-:W-:Y:S04]  /*28490*/  STL [R1+0x1318], R113 ;  /* 0x0013187101007387 */ /* 0x000fe80000100800 */
[----:B------:R-:W-:Y:S04]  /*284a0*/  STL [R1+0x1314], R114 ;  /* 0x0013147201007387 */ /* 0x000fe80000100800 */
[----:B------:R-:W-:Y:S04]  /*284b0*/  STL [R1+0x1310], R115 ;  /* 0x0013107301007387 */ /* 0x000fe80000100800 */
[----:B------:R-:W-:Y:S04]  /*284c0*/  STL.64 [R1+0x110], R32 ;  /* 0x0001102001007387 */ /* 0x000fe80000100a00 */
[----:B------:R1:W-:Y:S02]  /*284d0*/  STL [R1+0x118], R34 ;  /* 0x0001182201007387 */ /* 0x0003e40000100800 */
[-C--:B-1----:R-:W-:Y:S08]  /*284e0*/  HMMA.1688.F32.TF32 R32, R204, R4.reuse, R76 ;  /* 0x00000004cc20723c */ /* 0x082ff0000008104c */
[-C--:B--2---:R-:W-:Y:S01]  /*284f0*/  HMMA.1688.F32.TF32 R116, R160, R4.reuse, R176 ;  /* 0x00000004a074723c */ /* 0x084fe200000810b0 */
[----:B------:R-:W-:Y:S04]  /*28500*/  STL [R1+0x1320], R108 ;  /* 0x0013206c01007387 */ /* 0x000fe80000100800 */
[----:B------:R-:W-:Y:S03]  /*28510*/  LDS R76, [R252+0x43800] ;  /* 0x04380000fc4c7984 */ /* 0x000fe60000000800 */
[----:B------:R-:W-:Y:S01]  /*28520*/  HMMA.1688.F32.TF32 R156, R244, R4, R168 ;  /* 0x00000004f49c723c */ /* 0x000fe200000810a8 */
[----:B------:R-:W-:Y:S04]  /*28530*/  LDS R78, [R252+0x43c00] ;  /* 0x043c0000fc4e7984 */ /* 0x000fe80000000800 */
[----:B------:R-:W-:Y:S03]  /*28540*/  LDS R77, [R95+0x43800] ;  /* 0x043800005f4d7984 */ /* 0x000fe60000000800 */
[----:B------:R-:W-:Y:S01]  /*28550*/  IMAD.MOV.U32 R112, RZ, RZ, R32 ;  /* 0x000000ffff707224 */ /* 0x000fe200078e0020 */
[----:B------:R-:W-:Y:S01]  /*28560*/  HMMA.1688.F32.TF32 R132, R160, R228, R196 ;  /* 0x000000e4a084723c */ /* 0x000fe200000810c4 */
[----:B------:R-:W-:Y:S01]  /*28570*/  IMAD.MOV.U32 R113, RZ, RZ, R33 ;  /* 0x000000ffff717224 */ /* 0x000fe200078e0021 */
[----:B------:R-:W1:Y:S01]  /*28580*/  LDS R79, [R95+0x43c00] ;  /* 0x043c00005f4f7984 */ /* 0x000e620000000800 */
[----:B------:R-:W-:-:S02]  /*28590*/  IMAD.MOV.U32 R114, RZ, RZ, R34 ;  /* 0x000000ffff727224 */ /* 0x000fc400078e0022 */
[----:B------:R-:W-:-:S03]  /*285a0*/  IMAD.MOV.U32 R115, RZ, RZ, R35 ;  /* 0x000000ffff737224 */ /* 0x000fc600078e0023 */
[----:B------:R-:W-:Y:S01]  /*285b0*/  HMMA.1688.F32.TF32 R32, R160, R224, R192 ;  /* 0x000000e0a020723c */ /* 0x000fe200000810c0 */
[----:B------:R-:W-:Y:S04]  /*285c0*/  STL [R1+0x132c], R117 ;  /* 0x00132c7501007387 */ /* 0x000fe80000100800 */
[----:B------:R-:W-:Y:S04]  /*285d0*/  STL [R1+0x1328], R118 ;  /* 0x0013287601007387 */ /* 0x000fe80000100800 */
[----:B------:R2:W-:Y:S04]  /*285e0*/  STL [R1+0x1324], R119 ;  /* 0x0013247701007387 */ /* 0x0005e80000100800 */
[----:B------:R-:W3:Y:S04]  /*285f0*/  LDL.LU R192, [R1+0x2c0] ;  /* 0x0002c00001c07983 */ /* 0x000ee80000300800 */
[----:B------:R-:W3:Y:S04]  /*28600*/  LDL.LU R193, [R1+0x2c4] ;  /* 0x0002c40001c17983 */ /* 0x000ee80000300800 */
[----:B------:R-:W3:Y:S03]  /*28610*/  LDL.LU R194, [R1+0x2c8] ;  /* 0x0002c80001c27983 */ /* 0x000ee60000300800 */
[----:B------:R-:W-:Y:S01]  /*28620*/  IMAD.MOV.U32 R101, RZ, RZ, R32 ;  /* 0x000000ffff657224 */ /* 0x000fe200078e0020 */
[----:B------:R-:W3:Y:S01]  /*28630*/  LDL.LU R195, [R1+0x2cc] ;  /* 0x0002cc0001c37983 */ /* 0x000ee20000300800 */
[----:B------:R-:W-:-:S02]  /*28640*/  IMAD.MOV.U32 R102, RZ, RZ, R33 ;  /* 0x000000ffff667224 */ /* 0x000fc400078e0021 */
[----:B------:R-:W-:Y:S02]  /*28650*/  IMAD.MOV.U32 R103, RZ, RZ, R34 ;  /* 0x000000ffff677224 */ /* 0x000fe400078e0022 */
[----:B------:R-:W-:Y:S02]  /*28660*/  IMAD.MOV.U32 R96, RZ, RZ, R35 ;  /* 0x000000ffff607224 */ /* 0x000fe400078e0023 */
[----:B------:R-:W-:Y:S01]  /*28670*/  HMMA.1688.F32.TF32 R32, R160, R220, R248 ;  /* 0x000000dca020723c */ /* 0x000fe200000810f8 */
[----:B------:R-:W2:Y:S04]  /*28680*/  LDL.LU R248, [R1+0x2b0] ;  /* 0x0002b00001f87983 */ /* 0x000ea80000300800 */
[----:B------:R-:W2:Y:S04]  /*28690*/  LDL.LU R249, [R1+0x2b4] ;  /* 0x0002b40001f97983 */ /* 0x000ea80000300800 */
[----:B------:R-:W2:Y:S04]  /*286a0*/  LDL.LU R250, [R1+0x2b8] ;  /* 0x0002b80001fa7983 */ /* 0x000ea80000300800 */
[----:B------:R-:W2:Y:S04]  /*286b0*/  LDL.LU R251, [R1+0x2bc] ;  /* 0x0002bc0001fb7983 */ /* 0x000ea80000300800 */
[----:B------:R-:W5:Y:S04]  /*286c0*/  LDL.LU R168, [R1+0x2a0] ;  /* 0x0002a00001a87983 */ /* 0x000f680000300800 */
[----:B------:R-:W5:Y:S03]  /*286d0*/  LDL.LU R169, [R1+0x2a4] ;  /* 0x0002a40001a97983 */ /* 0x000f660000300800 */
[----:B------:R-:W-:Y:S01]  /*286e0*/  IMAD.MOV.U32 R105, RZ, RZ, R32 ;  /* 0x000000ffff697224 */ /* 0x000fe200078e0020 */
[----:B------:R-:W5:Y:S01]  /*286f0*/  LDL.LU R170, [R1+0x2a8] ;  /* 0x0002a80001aa7983 */ /* 0x000f620000300800 */
[----:B------:R-:W-:-:S02]  /*28700*/  IMAD.MOV.U32 R106, RZ, RZ, R33 ;  /* 0x000000ffff6a7224 */ /* 0x000fc400078e0021 */
[----:B------:R-:W-:Y:S01]  /*28710*/  IMAD.MOV.U32 R107, RZ, RZ, R34 ;  /* 0x000000ffff6b7224 */ /* 0x000fe200078e0022 */
[----:B------:R-:W5:Y:S01]  /*28720*/  LDL.LU R171, [R1+0x2ac] ;  /* 0x0002ac0001ab7983 */ /* 0x000f620000300800 */
[----:B------:R-:W-:Y:S02]  /*28730*/  IMAD.MOV.U32 R100, RZ, RZ, R35 ;  /* 0x000000ffff647224 */ /* 0x000fe400078e0023 */
[----:B------:R-:W-:Y:S01]  /*28740*/  HMMA.1688.F32.TF32 R32, R160, R216, R188 ;  /* 0x000000d8a020723c */ /* 0x000fe200000810bc */
[----:B------:R-:W5:Y:S04]  /*28750*/  LDL.LU R36, [R1+0x290] ;  /* 0x0002900001247983 */ /* 0x000f680000300800 */
[----:B------:R-:W5:Y:S04]  /*28760*/  LDL.LU R37, [R1+0x294] ;  /* 0x0002940001257983 */ /* 0x000f680000300800 */
[----:B------:R-:W5:Y:S04]  /*28770*/  LDL.LU R38, [R1+0x298] ;  /* 0x0002980001267983 */ /* 0x000f680000300800 */
[----:B------:R-:W5:Y:S04]  /*28780*/  LDL.LU R39, [R1+0x29c] ;  /* 0x00029c0001277983 */ /* 0x000f680000300800 */
        /* <DEDUP_REMOVED lines=8> */
[C---:B------:R-:W-:Y:S08]  /*28810*/  HMMA.1688.F32.TF32 R32, R160.reuse, R212, R184 ;  /* 0x000000d4a020723c */ /* 0x040ff000000810b8 */
[C---:B----4-:R-:W-:Y:S08]  /*28820*/  HMMA.1688.F32.TF32 R120, R160.reuse, R240, R120 ;  /* 0x000000f0a078723c */ /* 0x050ff00000081078 */
[----:B------:R-:W-:Y:S08]  /*28830*/  HMMA.1688.F32.TF32 R124, R160, R236, R124 ;  /* 0x000000eca07c723c */ /* 0x000ff0000008107c */
[----:B------:R-:W-:Y:S01]  /*28840*/  MOV R109, R32 ;  /* 0x00000020006d7202 */ /* 0x000fe20000000f00 */
[----:B------:R-:W-:Y:S01]  /*28850*/  IMAD.MOV.U32 R110, RZ, RZ, R33 ;  /* 0x000000ffff6e7224 */ /* 0x000fe200078e0021 */
[----:B------:R-:W4:Y:S01]  /*28860*/  LDL.LU R32, [R1+0x270] ;  /* 0x0002700001207983 */ /* 0x000f220000300800 */
[----:B------:R-:W-:-:S03]  /*28870*/  IMAD.MOV.U32 R111, RZ, RZ, R34 ;  /* 0x000000ffff6f7224 */ /* 0x000fc600078e0022 */
[----:B------:R-:W4:Y:S01]  /*28880*/  LDL.LU R33, [R1+0x274] ;  /* 0x0002740001217983 */ /* 0x000f220000300800 */
[C---:B------:R-:W-:Y:S03]  /*28890*/  HMMA.1688.F32.TF32 R128, R160.reuse, R232, R128 ;  /* 0x000000e8a080723c */ /* 0x040fe60000081080 */
[----:B------:R-:W4:Y:S04]  /*288a0*/  LDL.LU R34, [R1+0x278] ;  /* 0x0002780001227983 */ /* 0x000f280000300800 */
[----:B------:R-:W4:Y:S01]  /*288b0*/  LDL.LU R196, [R1+0x240] ;  /* 0x0002400001c47983 */ /* 0x000f220000300800 */
[----:B------:R-:W-:Y:S03]  /*288c0*/  HMMA.1688.F32.TF32 R140, R160, R208, R180 ;  /* 0x000000d0a08c723c */ /* 0x000fe600000810b4 */
[----:B------:R-:W4:Y:S04]  /*288d0*/  LDL.LU R197, [R1+0x244] ;  /* 0x0002440001c57983 */ /* 0x000f280000300800 */
[----:B------:R-:W4:Y:S04]  /*288e0*/  LDL.LU R198, [R1+0x248] ;  /* 0x0002480001c67983 */ /* 0x000f280000300800 */
[----:B------:R-:W4:Y:S01]  /*288f0*/  LDL.LU R199, [R1+0x24c] ;  /* 0x00024c0001c77983 */ /* 0x000f220000300800 */
[C---:B---3--:R-:W-:Y:S03]  /*28900*/  HMMA.1688.F32.TF32 R160, R244.reuse, R240, R192 ;  /* 0x000000f0f4a0723c */ /* 0x048fe600000810c0 */
[----:B------:R-:W3:Y:S04]  /*28910*/  LDL.LU R192, [R1+0x230] ;  /* 0x0002300001c07983 */ /* 0x000ee80000300800 */
[----:B------:R-:W3:Y:S04]  /*28920*/  LDL.LU R193, [R1+0x234] ;  /* 0x0002340001c17983 */ /* 0x000ee80000300800 */
[----:B------:R-:W3:Y:S04]  /*28930*/  LDL.LU R194, [R1+0x238] ;  /* 0x0002380001c27983 */ /* 0x000ee80000300800 */
[----:B------:R-:W3:Y:S01]  /*28940*/  LDL.LU R195, [R1+0x23c] ;  /* 0x00023c0001c37983 */ /* 0x000ee20000300800 */
[----:B--2---:R-:W-:Y:S03]  /*28950*/  HMMA.1688.F32.TF32 R164, R244, R236, R248 ;  /* 0x000000ecf4a4723c */ /* 0x004fe600000810f8 */
[----:B------:R-:W2:Y:S04]  /*28960*/  LDL.LU R248, [R1+0x220] ;  /* 0x0002200001f87983 */ /* 0x000ea80000300800 */
[----:B------:R-:W2:Y:S04]  /*28970*/  LDL.LU R249, [R1+0x224] ;  /* 0x0002240001f97983 */ /* 0x000ea80000300800 */
[----:B------:R-:W2:Y:S04]  /*28980*/  LDL.LU R250, [R1+0x228] ;  /* 0x0002280001fa7983 */ /* 0x000ea80000300800 */
[----:B------:R-:W2:Y:S01]  /*28990*/  LDL.LU R251, [R1+0x22c] ;  /* 0x00022c0001fb7983 */ /* 0x000ea20000300800 */
[----:B------:R-:W-:-:S02]  /*289a0*/  IMAD.MOV.U32 R97, RZ, RZ, R140 ;  /* 0x000000ffff617224 */ /* 0x000fc400078e008c */
[----:B------:R-:W-:Y:S01]  /*289b0*/  IMAD.MOV.U32 R24, RZ, RZ, R35 ;  /* 0x000000ffff187224 */ /* 0x000fe200078e0023 */
[----:B------:R-:W2:Y:S01]  /*289c0*/  LDL.LU R140, [R1+0xd0] ;  /* 0x0000d000018c7983 */ /* 0x000ea20000300800 */
[----:B------:R-:W-:Y:S02]  /*289d0*/  IMAD.MOV.U32 R98, RZ, RZ, R141 ;  /* 0x000000ffff627224 */ /* 0x000fe400078e008d */
[----:B-----5:R-:W-:Y:S01]  /*289e0*/  IMAD.MOV.U32 R35, RZ, RZ, R0 ;  /* 0x000000ffff237224 */ /* 0x020fe200078e0000 */
[----:B------:R-:W5:Y:S01]  /*289f0*/  LDL.LU R141, [R1+0xd4] ;  /* 0x0000d400018d7983 */ /* 0x000f620000300800 */
[----:B------:R-:W-:Y:S02]  /*28a00*/  IMAD.MOV.U32 R99, RZ, RZ, R142 ;  /* 0x000000ffff637224 */ /* 0x000fe400078e008e */
[----:B------:R-:W-:Y:S01]  /*28a10*/  IMAD.MOV.U32 R0, RZ, RZ, R143 ;  /* 0x000000ffff007224 */ /* 0x000fe200078e008f */
[----:B------:R-:W5:Y:S04]  /*28a20*/  LDL.LU R142, [R1+0xd8] ;  /* 0x0000d800018e7983 */ /* 0x000f680000300800 */
[----:B------:R-:W5:Y:S01]  /*28a30*/  LDL.LU R143, [R1+0xdc] ;  /* 0x0000dc00018f7983 */ /* 0x000f620000300800 */
[C---:B------:R-:W-:Y:S03]  /*28a40*/  HMMA.1688.F32.TF32 R172, R244.reuse, R228, R36 ;  /* 0x000000e4f4ac723c */ /* 0x040fe60000081024 */
[----:B------:R-:W5:Y:S04]  /*28a50*/  LDL.LU R36, [R1+0xb0] ;  /* 0x0000b00001247983 */ /* 0x000f680000300800 */
[----:B------:R-:W5:Y:S04]  /*28a60*/  LDL.LU R37, [R1+0xb4] ;  /* 0x0000b40001257983 */ /* 0x000f680000300800 */
[----:B------:R-:W5:Y:S04]  /*28a70*/  LDL.LU R38, [R1+0xb8] ;  /* 0x0000b80001267983 */ /* 0x000f680000300800 */
[----:B------:R-:W5:Y:S01]  /*28a80*/  LDL.LU R39, [R1+0xbc] ;  /* 0x0000bc0001277983 */ /* 0x000f620000300800 */
[C---:B------:R-:W-:Y:S03]  /*28a90*/  HMMA.1688.F32.TF32 R176, R244.reuse, R224, R136 ;  /* 0x000000e0f4b0723c */ /* 0x040fe60000081088 */
[----:B------:R-:W5:Y:S04]  /*28aa0*/  LDL.LU R136, [R1+0xa0] ;  /* 0x0000a00001887983 */ /* 0x000f680000300800 */
[----:B------:R-:W5:Y:S04]  /*28ab0*/  LDL.LU R137, [R1+0xa4] ;  /* 0x0000a40001897983 */ /* 0x000f680000300800 */
[----:B------:R-:W5:Y:S04]  /*28ac0*/  LDL.LU R138, [R1+0xa8] ;  /* 0x0000a800018a7983 */ /* 0x000f680000300800 */
[----:B------:R-:W5:Y:S01]  /*28ad0*/  LDL.LU R139, [R1+0xac] ;  /* 0x0000ac00018b7983 */ /* 0x000f620000300800 */
[C---:B------:R-:W-:Y:S08]  /*28ae0*/  HMMA.1688.F32.TF32 R144, R244.reuse, R16, R144 ;  /* 0x00000010f490723c */ /* 0x040ff00000081090 */
[C---:B------:R-:W-:Y:S08]  /*28af0*/  HMMA.1688.F32.TF32 R168, R244.reuse, R232, R168 ;  /* 0x000000e8f4a8723c */ /* 0x040ff000000810a8 */
[C---:B----4-:R-:W-:Y:S01]  /*28b00*/  HMMA.1688.F32.TF32 R180, R244.reuse, R220, R32 ;  /* 0x000000dcf4b4723c */ /* 0x050fe20000081020 */
[----:B------:R-:W4:Y:S04]  /*28b10*/  LDL.LU R32, [R1+0x90] ;  /* 0x0000900001207983 */ /* 0x000f280000300800 */
[----:B------:R-:W4:Y:S04]  /*28b20*/  LDL.LU R33, [R1+0x94] ;  /* 0x0000940001217983 */ /* 0x000f280000300800 */
[----:B------:R-:W4:Y:S04]  /*28b30*/  LDL.LU R34, [R1+0x98] ;  /* 0x0000980001227983 */ /* 0x000f280000300800 */
[----:B------:R-:W4:Y:S01]  /*28b40*/  LDL.LU R35, [R1+0x9c] ;  /* 0x00009c0001237983 */ /* 0x000f220000300800 */
[C---:B------:R-:W-:Y:S03]  /*28b50*/  HMMA.1688.F32.TF32 R184, R244.reuse, R216, R196 ;  /* 0x000000d8f4b8723c */ /* 0x040fe600000810c4 */
[----:B------:R-:W4:Y:S04]  /*28b60*/  LDL.LU R196, [R1+0x80] ;  /* 0x0000800001c47983 */ /* 0x000f280000300800 */
        /* <DEDUP_REMOVED lines=9> */
[----:B------:R-:W2:Y:S04]  /*28c00*/  LDL.LU R248, [R1] ;  /* 0x0000000001f87983 */ /* 0x000ea80000300800 */
[----:B------:R-:W2:Y:S04]  /*28c10*/  LDL.LU R249, [R1+0x4] ;  /* 0x0000040001f97983 */ /* 0x000ea80000300800 */
[----:B------:R-:W2:Y:S01]  /*28c20*/  LDL.LU R250, [R1+0x8] ;  /* 0x0000080001fa7983 */ /* 0x000ea20000300800 */
[----:B------:R-:W-:Y:S01]  /*28c30*/  IMAD.MOV.U32 R251, RZ, RZ, R2 ;  /* 0x000000fffffb7224 */ /* 0x000fe200078e0002 */
[C---:B-----5:R-:W-:Y:S08]  /*28c40*/  HMMA.1688.F32.TF32 R140, R204.reuse, R240, R140 ;  /* 0x000000f0cc8c723c */ /* 0x060ff0000008108c */
[C---:B------:R-:W-:Y:S08]  /*28c50*/  HMMA.1688.F32.TF32 R36, R204.reuse, R236, R36 ;  /* 0x000000eccc24723c */ /* 0x040ff00000081024 */
[----:B------:R-:W-:Y:S08]  /*28c60*/  HMMA.1688.F32.TF32 R136, R204, R232, R136 ;  /* 0x000000e8cc88723c */ /* 0x000ff00000081088 */
[----:B------:R-:W-:-:S02]  /*28c70*/  IMAD.MOV.U32 R17, RZ, RZ, R142 ;  /* 0x000000ffff117224 */ /* 0x000fc400078e008e */
[----:B------:R-:W-:Y:S02]  /*28c80*/  IMAD.MOV.U32 R16, RZ, RZ, R143 ;  /* 0x000000ffff107224 */ /* 0x000fe400078e008f */
[----:B------:R-:W-:Y:S01]  /*28c90*/  IMAD.MOV.U32 R21, RZ, RZ, R140 ;  /* 0x000000ffff157224 */ /* 0x000fe200078e008c */
[----:B------:R-:W5:Y:S01]  /*28ca0*/  LDL.LU.64 R142, [R1+0x13a0] ;  /* 0x0013a000018e7983 */ /* 0x000f620000300a00 */
[----:B------:R-:W-:Y:S02]  /*28cb0*/  IMAD.MOV.U32 R20, RZ, RZ, R141 ;  /* 0x000000ffff147224 */ /* 0x000fe400078e008d */
[----:B------:R-:W-:Y:S01]  /*28cc0*/  IMAD.MOV.U32 R237, RZ, RZ, R38 ;  /* 0x000000ffffed7224 */ /* 0x000fe200078e0026 */
[----:B------:R-:W5:Y:S01]  /*28cd0*/  LDL.LU.64 R140, [R1+0x1398] ;  /* 0x00139800018c7983 */ /* 0x000f620000300a00 */
[----:B------:R-:W-:Y:S02]  /*28ce0*/  IMAD.MOV.U32 R236, RZ, RZ, R39 ;  /* 0x000000ffffec7224 */ /* 0x000fe400078e0027 */
[----:B------:R-:W-:Y:S01]  /*28cf0*/  IMAD.MOV.U32 R241, RZ, RZ, R36 ;  /* 0x000000fffff17224 */ /* 0x000fe200078e0024 */
[----:B------:R-:W5:Y:S01]  /*28d00*/  LDL.LU.64 R38, [R1+0x1390] ;  /* 0x0013900001267983 */ /* 0x000f620000300a00 */
[----:B------:R-:W-:-:S03]  /*28d10*/  IMAD.MOV.U32 R240, RZ, RZ, R37 ;  /* 0x000000fffff07224 */ /* 0x000fc600078e0025 */
[----:B------:R-:W5:Y:S01]  /*28d20*/  LDL.LU.64 R36, [R1+0x1388] ;  /* 0x0013880001247983 */ /* 0x000f620000300a00 */
[C---:B----4-:R-:W-:Y:S08]  /*28d30*/  HMMA.1688.F32.TF32 R32, R204.reuse, R228, R32 ;  /* 0x000000e4cc20723c */ /* 0x050ff00000081020 */
[----:B------:R-:W-:Y:S01]  /*28d40*/  HMMA.1688.F32.TF32 R196, R204, R224, R196 ;  /* 0x000000e0ccc4723c */ /* 0x000fe200000810c4 */
[----:B------:R-:W-:Y:S01]  /*28d50*/  IMAD.MOV.U32 R9, RZ, RZ, R138 ;  /* 0x000000ffff097224 */ /* 0x000fe200078e008a */
[----:B------:R-:W-:Y:S01]  /*28d60*/  MOV R8, R139 ;  /* 0x0000008b00087202 */ /* 0x000fe20000000f00 */
[----:B------:R-:W-:Y:S01]  /*28d70*/  IMAD.MOV.U32 R13, RZ, RZ, R136 ;  /* 0x000000ffff0d7224 */ /* 0x000fe200078e0088 */
[----:B------:R-:W4:Y:S01]  /*28d80*/  LDL.LU.64 R138, [R1+0x1380] ;  /* 0x00138000018a7983 */ /* 0x000f220000300a00 */
[----:B------:R-:W-:-:S03]  /*28d90*/  IMAD.MOV.U32 R12, RZ, RZ, R137 ;  /* 0x000000ffff0c7224 */ /* 0x000fc600078e0089 */
[----:B------:R-:W4:Y:S08]  /*28da0*/  LDL.LU.64 R136, [R1+0x1378] ;  /* 0x0013780001887983 */ /* 0x000f300000300a00 */
[----:B------:R-:W-:Y:S02]  /*28db0*/  IMAD.MOV.U32 R229, RZ, RZ, R34 ;  /* 0x000000ffffe57224 */ /* 0x000fe400078e0022 */
[----:B------:R-:W-:-:S02]  /*28dc0*/  IMAD.MOV.U32 R228, RZ, RZ, R35 ;  /* 0x000000ffffe47224 */ /* 0x000fc400078e0023 */
[----:B------:R-:W-:Y:S01]  /*28dd0*/  IMAD.MOV.U32 R233, RZ, RZ, R32 ;  /* 0x000000ffffe97224 */ /* 0x000fe200078e0020 */
[----:B------:R-:W4:Y:S01]  /*28de0*/  LDL.LU.64 R34, [R1+0x1370] ;  /* 0x0013700001227983 */ /* 0x000f220000300a00 */
[----:B------:R-:W-:-:S03]  /*28df0*/  IMAD.MOV.U32 R232, RZ, RZ, R33 ;  /* 0x000000ffffe87224 */ /* 0x000fc600078e0021 */
[----:B------:R-:W4:Y:S01]  /*28e00*/  LDL.LU.64 R32, [R1+0x1368] ;  /* 0x0013680001207983 */ /* 0x000f220000300a00 */
[----:B------:R-:W-:Y:S02]  /*28e10*/  IMAD.MOV.U32 R3, RZ, RZ, R198 ;  /* 0x000000ffff037224 */ /* 0x000fe400078e00c6 */
[----:B------:R-:W-:Y:S02]  /*28e20*/  IMAD.MOV.U32 R2, RZ, RZ, R199 ;  /* 0x000000ffff027224 */ /* 0x000fe400078e00c7 */
[----:B------:R-:W-:Y:S01]  /*28e30*/  IMAD.MOV.U32 R5, RZ, RZ, R196 ;  /* 0x000000ffff057224 */ /* 0x000fe200078e00c4 */
[----:B------:R-:W4:Y:S01]  /*28e40*/  LDL.LU.64 R198, [R1+0x1360] ;  /* 0x0013600001c67983 */ /* 0x000f220000300a00 */
[----:B------:R-:W-:-:S03]  /*28e50*/  IMAD.MOV.U32 R4, RZ, RZ, R197 ;  /* 0x000000ffff047224 */ /* 0x000fc600078e00c5 */
[----:B------:R-:W4:Y:S01]  /*28e60*/  LDL.LU.64 R196, [R1+0x1358] ;  /* 0x0013580001c47983 */ /* 0x000f220000300a00 */
[C---:B---3--:R-:W-:Y:S08]  /*28e70*/  HMMA.1688.F32.TF32 R192, R204.reuse, R220, R192 ;  /* 0x000000dcccc0723c */ /* 0x048ff000000810c0 */
[----:B--2---:R-:W-:Y:S11]  /*28e80*/  HMMA.1688.F32.TF32 R248, R204, R216, R248 ;  /* 0x000000d8ccf8723c */ /* 0x004ff600000810f8 */
[----:B------:R-:W-:Y:S05]  /*28e90*/  @!UPT UIADD3 URZ, URZ, URZ, URZ ;  /* 0x0000003f3f3ff290 */ /* 0x000fea000fffe03f */
[----:B------:R-:W-:Y:S02]  /*28ea0*/  IMAD.MOV.U32 R221, RZ, RZ, R194 ;  /* 0x000000ffffdd7224 */ /* 0x000fe400078e00c2 */
[----:B------:R-:W-:Y:S02]  /*28eb0*/  IMAD.MOV.U32 R220, RZ, RZ, R195 ;  /* 0x000000ffffdc7224 */ /* 0x000fe400078e00c3 */
[----:B------:R-:W-:Y:S01]  /*28ec0*/  IMAD.MOV.U32 R225, RZ, RZ, R192 ;  /* 0x000000ffffe17224 */ /* 0x000fe200078e00c0 */
[----:B------:R-:W2:Y:S01]  /*28ed0*/  LDL.LU.64 R194, [R1+0x1350] ;  /* 0x0013500001c27983 */ /* 0x000ea20000300a00 */
[----:B------:R-:W-:-:S03]  /*28ee0*/  IMAD.MOV.U32 R224, RZ, RZ, R193 ;  /* 0x000000ffffe07224 */ /* 0x000fc600078e00c1 */
[----:B------:R-:W2:Y:S01]  /*28ef0*/  LDL.LU.64 R192, [R1+0x1348] ;  /* 0x0013480001c07983 */ /* 0x000ea20000300a00 */
[----:B------:R-:W-:Y:S02]  /*28f00*/  IMAD.MOV.U32 R217, RZ, RZ, R250 ;  /* 0x000000ffffd97224 */ /* 0x000fe400078e00fa */
[----:B------:R-:W-:Y:S02]  /*28f10*/  IMAD.MOV.U32 R216, RZ, RZ, R251 ;  /* 0x000000ffffd87224 */ /* 0x000fe400078e00fb */
[----:B------:R-:W-:Y:S01]  /*28f20*/  IMAD.MOV.U32 R119, RZ, RZ, R248 ;  /* 0x000000ffff777224 */ /* 0x000fe200078e00f8 */
[----:B------:R-:W3:Y:S01]  /*28f30*/  LDL.LU.64 R250, [R1+0x1340] ;  /* 0x0013400001fa7983 */ /* 0x000ee20000300a00 */
[----:B------:R-:W-:-:S03]  /*28f40*/  IMAD.MOV.U32 R108, RZ, RZ, R249 ;  /* 0x000000ffff6c7224 */ /* 0x000fc600078e00f9 */
[----:B------:R-:W3:Y:S01]  /*28f50*/  LDL.LU.64 R248, [R1+0x1338] ;  /* 0x0013380001f87983 */ /* 0x000ee20000300a00 */
[----:B-1----:R-:W-:Y:S08]  /*28f60*/  HMMA.1688.F32.TF32 R40, R76, R18, R40 ;  /* 0x000000124c28723c */ /* 0x002ff00000081028 */
[C---:B---3--:R-:W-:Y:S11]  /*28f70*/  HMMA.1688.F32.TF32 R248, R204.reuse, R212, R248 ;  /* 0x000000d4ccf8723c */ /* 0x048ff600000810f8 */
[----:B------:R-:W-:Y:S11]  /*28f80*/  @!UPT UIADD3 URZ, URZ, URZ, URZ ;  /* 0x0000003f3f3ff290 */ /* 0x000ff6000fffe03f */
[----:B------:R-:W-:Y:S02]  /*28f90*/  @!UPT UIADD3 URZ, URZ, URZ, URZ ;  /* 0x0000003f3f3ff290 */ /* 0x000fe4000fffe03f */
[----:B------:R-:W-:Y:S02]  /*28fa0*/  IMAD.MOV.U32 R117, RZ, RZ, R248 ;  /* 0x000000ffff757224 */ /* 0x000fe400078e00f8 */
[----:B------:R-:W-:Y:S02]  /*28fb0*/  IMAD.MOV.U32 R118, RZ, RZ, R249 ;  /* 0x000000ffff767224 */ /* 0x000fe400078e00f9 */
[----:B------:R-:W-:Y:S02]  /*28fc0*/  IMAD.MOV.U32 R213, RZ, RZ, R250 ;  /* 0x000000ffffd57224 */ /* 0x000fe400078e00fa */
[----:B------:R-:W-:Y:S02]  /*28fd0*/  IMAD.MOV.U32 R212, RZ, RZ, R251 ;  /* 0x000000ffffd47224 */ /* 0x000fe400078e00fb */
[----:B--2---:R-:W-:Y:S01]  /*28fe0*/  HMMA.1688.F32.TF32 R248, R204, R208, R192 ;  /* 0x000000d0ccf8723c */ /* 0x004fe200000810c0 */
[----:B------:R-:W2:Y:S04]  /*28ff0*/  LDL.LU R208, [R1+0x2f4] ;  /* 0x0002f40001d07983 */ /* 0x000ea80000300800 */
[----:B------:R-:W3:Y:S03]  /*29000*/  LDL.LU R209, [R1+0x2f8] ;  /* 0x0002f80001d17983 */ /* 0x000ee60000300800 */
[C---:B-----5:R-:W-:Y:S08]  /*29010*/  HMMA.1688.F32.TF32 R192, R76.reuse, R22, R36 ;  /* 0x000000164cc0723c */ /* 0x060ff00000081024 */
[C---:B------:R-:W-:Y:S01]  /*29020*/  HMMA.1688.F32.TF32 R36, R76.reuse, R14, R44 ;  /* 0x0000000e4c24723c */ /* 0x040fe2000008102c */
[----:B------:R-:W-:Y:S04]  /*29030*/  STL.64 [R1+0xe0], R40 ;  /* 0x0000e02801007387 */ /* 0x000fe80000100a00 */
[----:B------:R-:W-:Y:S11]  /*29040*/  STL.64 [R1+0xe8], R42 ;  /* 0x0000e82a01007387 */ /* 0x000ff60000100a00 */
[----:B------:R-:W-:Y:S07]  /*29050*/  @!UPT UIADD3 URZ, URZ, URZ, URZ ;  /* 0x0000003f3f3ff290 */ /* 0x000fee000fffe03f */
[----:B------:R-:W-:Y:S04]  /*29060*/  STL.64 [R1+0x100], R36 ;  /* 0x0001002401007387 */ /* 0x000fe80000100a00 */
[----:B------:R1:W-:Y:S02]  /*29070*/  STL.64 [R1+0x108], R38 ;  /* 0x0001082601007387 */ /* 0x0003e40000100a00 */
[C---:B-1----:R-:W-:Y:S11]  /*29080*/  HMMA.1688.F32.TF32 R36, R76.reuse, R10, R48 ;  /* 0x0000000a4c24723c */ /* 0x042ff60000081030 */
[----:B------:R-:W-:Y:S11]  /*29090*/  @!UPT UIADD3 URZ, URZ, URZ, URZ ;  /* 0x0000003f3f3ff290 */ /* 0x000ff6000fffe03f */
[----:B------:R-:W-:Y:S01]  /*290a0*/  @!UPT UIADD3 URZ, URZ, URZ, URZ ;  /* 0x0000003f3f3ff290 */ /* 0x000fe2000fffe03f */
[----:B------:R-:W-:Y:S04]  /*290b0*/  STL.64 [R1+0x1d0], R36 ;  /* 0x0001d02401007387 */ /* 0x000fe80000100a00 */
[----:B------:R1:W-:Y:S02]  /*290c0*/  STL.64 [R1+0x1d8], R38 ;  /* 0x0001d82601007387 */ /* 0x0003e40000100a00 */
[C---:B-1----:R-:W-:Y:S08]  /*290d0*/  HMMA.1688.F32.TF32 R36, R76.reuse, R6, R52 ;  /* 0x000000064c24723c */ /* 0x042ff00000081034 */
[C---:B----4-:R-:W-:Y:S08]  /*290e0*/  HMMA.1688.F32.TF32 R204, R76.reuse, R30, R196 ;  /* 0x0000001e4ccc723c */ /* 0x050ff000000810c4 */
[C---:B------:R-:W-:Y:S01]  /*290f0*/  HMMA.1688.F32.TF32 R196, R76.reuse, R26, R32 ;  /* 0x0000001a4cc4723c */ /* 0x040fe20000081020 */
[----:B------:R-:W-:Y:S04]  /*29100*/  LDS R33, [R95+0x43880] ;  /* 0x043880005f217984 */ /* 0x000fe80000000800 */
[----:B------:R1:W-:Y:S03]  /*29110*/  LDS R35, [R95+0x43c80] ;  /* 0x043c80005f237984 */ /* 0x0003e60000000800 */
[C---:B------:R-:W-:Y:S01]  /*29120*/  HMMA.1688.F32.TF32 R44, R76.reuse, R242, R56 ;  /* 0x000000f24c2c723c */ /* 0x040fe20000081038 */
[----:B------:R-:W-:Y:S04]  /*29130*/  LDS R32, [R252+0x43880] ;  /* 0x04388000fc207984 */ /* 0x000fe80000000800 */
[----:B-1----:R-:W4:Y:S03]  /*29140*/  LDL.LU R95, [R1+0x1330] ;  /* 0x00133000015f7983 */ /* 0x002f260000300800 */
[C---:B------:R-:W-:Y:S01]  /*29150*/  HMMA.1688.F32.TF32 R40, R76.reuse, R238, R60 ;  /* 0x000000ee4c28723c */ /* 0x040fe2000008103c */
[----:B------:R-:W-:Y:S04]  /*29160*/  STL.64 [R1+0x1c0], R36 ;  /* 0x0001c02401007387 */ /* 0x000fe80000100a00 */
[----:B------:R1:W-:Y:S03]  /*29170*/  STL.64 [R1+0x1c8], R38 ;  /* 0x0001c82601007387 */ /* 0x0003e60000100a00 */
[C---:B------:R-:W-:Y:S01]  /*29180*/  HMMA.1688.F32.TF32 R48, R76.reuse, R230, R68 ;  /* 0x000000e64c30723c */ /* 0x040fe20000081044 */
[----:B------:R-:W5:Y:S07]  /*29190*/  LDS R34, [R252+0x43c80] ;  /* 0x043c8000fc227984 */ /* 0x000f6e0000000800 */
[C---:B-1----:R-:W-:Y:S01]  /*291a0*/  HMMA.1688.F32.TF32 R36, R76.reuse, R234, R64 ;  /* 0x000000ea4c24723c */ /* 0x042fe20000081040 */
[----:B------:R1:W-:Y:S04]  /*291b0*/  STL.64 [R1+0x1b0], R44 ;  /* 0x0001b02c01007387 */ /* 0x0003e80000100a00 */
[----:B------:R-:W-:Y:S04]  /*291c0*/  STL.64 [R1+0x1b8], R46 ;  /* 0x0001b82e01007387 */ /* 0x000fe80000100a00 */
[----:B-1----:R-:W4:Y:S04]  /*291d0*/  LDL.LU R44, [R1+0x40] ;  /* 0x00004000012c7983 */ /* 0x002f280000300800 */
[----:B------:R-:W-:Y:S04]  /*291e0*/  STL.64 [R1+0x1a0], R40 ;  /* 0x0001a02801007387 */ /* 0x000fe80000100a00 */
[----:B------:R1:W-:Y:S06]  /*291f0*/  STL.64 [R1+0x1a8], R42 ;  /* 0x0001a82a01007387 */ /* 0x0003ec0000100a00 */
[----:B------:R-:W-:Y:S04]  /*29200*/  STL.64 [R1+0x190], R36 ;  /* 0x0001902401007387 */ /* 0x000fe80000100a00 */
[----:B------:R-:W-:Y:S04]  /*29210*/  STL.64 [R1+0x198], R38 ;  /* 0x0001982601007387 */ /* 0x000fe80000100a00 */
[----:B------:R-:W4:Y:S01]  /*29220*/  LDL.LU R45, [R1+0x44] ;  /* 0x00004400012d7983 */ /* 0x000f220000300800 */
[C---:B-1----:R-:W-:Y:S03]  /*29230*/  HMMA.1688.F32.TF32 R40, R76.reuse, R226, R72 ;  /* 0x000000e24c28723c */ /* 0x042fe60000081048 */
[----:B------:R-:W4:Y:S04]  /*29240*/  LDL.LU R46, [R1+0x48] ;  /* 0x00004800012e7983 */ /* 0x000f280000300800 */
[----:B------:R-:W4:Y:S04]  /*29250*/  LDL.LU R47, [R1+0x4c] ;  /* 0x00004c00012f7983 */ /* 0x000f280000300800 */
[----:B------:R-:W-:Y:S04]  /*29260*/  STL.64 [R1+0x180], R48 ;  /* 0x0001803001007387 */ /* 0x000fe80000100a00 */
[----:B------:R1:W-:Y:S02]  /*29270*/  STL.64 [R1+0x188], R50 ;  /* 0x0001883201007387 */ /* 0x0003e40000100a00 */
[C---:B-1----:R-:W-:Y:S06]  /*29280*/  HMMA.1688.F32.TF32 R48, R76.reuse, R222, R200 ;  /* 0x000000de4c30723c */ /* 0x042fec00000810c8 */
[----:B------:R-:W-:Y:S04]  /*29290*/  STL.64 [R1+0x170], R40 ;  /* 0x0001702801007387 */ /* 0x000fe80000100a00 */
[----:B------:R1:W-:Y:S01]  /*292a0*/  STL.64 [R1+0x178], R42 ;  /* 0x0001782a01007387 */ /* 0x0003e20000100a00 */
[C---:B------:R-:W-:Y:S08]  /*292b0*/  HMMA.1688.F32.TF32 R52, R76.reuse, R214, R84 ;  /* 0x000000d64c34723c */ /* 0x040ff00000081054 */
[C---:B-1----:R-:W-:Y:S04]  /*292c0*/  HMMA.1688.F32.TF32 R40, R76.reuse, R218, R80 ;  /* 0x000000da4c28723c */ /* 0x042fe80000081050 */
[----:B------:R-:W-:Y:S04]  /*292d0*/  STL.64 [R1+0x160], R48 ;  /* 0x0001603001007387 */ /* 0x000fe80000100a00 */
[----:B------:R1:W-:Y:S02]  /*292e0*/  STL.64 [R1+0x168], R50 ;  /* 0x0001683201007387 */ /* 0x0003e40000100a00 */
[----:B-1----:R-:W-:Y:S11]  /*292f0*/  HMMA.1688.F32.TF32 R48, R76, R210, R88 ;  /* 0x000000d24c30723c */ /* 0x002ff60000081058 */
[----:B------:R-:W-:Y:S02]  /*29300*/  @!UPT UIADD3 URZ, URZ, URZ, URZ ;  /* 0x0000003f3f3ff290 */ /* 0x000fe4000fffe03f */
[----:B------:R-:W-:Y:S04]  /*29310*/  STL.64 [R1+0x150], R40 ;  /* 0x0001502801007387 */ /* 0x000fe80000100a00 */
[----:B------:R-:W-:Y:S01]  /*29320*/  STL.64 [R1+0x158], R42 ;  /* 0x0001582a01007387 */ /* 0x000fe20000100a00 */
[C---:B-----5:R-:W-:Y:S03]  /*29330*/  HMMA.1688.F32.TF32 R56, R32.reuse, R10, R152 ;  /* 0x0000000a2038723c */ /* 0x060fe60000081098 */
[----:B------:R-:W-:Y:S04]  /*29340*/  STL.64 [R1+0x140], R52 ;  /* 0x0001403401007387 */ /* 0x000fe80000100a00 */
[----:B------:R1:W-:Y:S04]  /*29350*/  STL.64 [R1+0x148], R54 ;  /* 0x0001483601007387 */ /* 0x0003e80000100a00 */
[----:B------:R-:W-:Y:S01]  /*29360*/  STL.64 [R1+0x130], R48 ;  /* 0x0001303001007387 */ /* 0x000fe20000100a00 */
[C---:B-1----:R-:W-:Y:S03]  /*29370*/  HMMA.1688.F32.TF32 R52, R32.reuse, R6, R156 ;  /* 0x000000062034723c */ /* 0x042fe6000008109c */
[----:B------:R1:W-:Y:S05]  /*29380*/  STL.64 [R1+0x138], R50 ;  /* 0x0001383201007387 */ /* 0x0003ea0000100a00 */
[C---:B-1----:R-:W-:Y:S03]  /*29390*/  HMMA.1688.F32.TF32 R48, R32.reuse, R242, R160 ;  /* 0x000000f22030723c */ /* 0x042fe600000810a0 */
[----:B------:R-:W-:Y:S04]  /*293a0*/  STL.64 [R1+0x1f0], R56 ;  /* 0x0001f03801007387 */ /* 0x000fe80000100a00 */
[----:B------:R1:W-:Y:S08]  /*293b0*/  STL.64 [R1+0x1f8], R58 ;  /* 0x0001f83a01007387 */ /* 0x0003f00000100a00 */
[----:B------:R-:W-:Y:S04]  /*293c0*/  STL.64 [R1+0x200], R52 ;  /* 0x0002003401007387 */ /* 0x000fe80000100a00 */
[----:B------:R5:W-:Y:S01]  /*293d0*/  STL.64 [R1+0x208], R54 ;  /* 0x0002083601007387 */ /* 0x000be20000100a00 */
[C---:B-1----:R-:W-:Y:S01]  /*293e0*/  HMMA.1688.F32.TF32 R56, R32.reuse, R238, R164 ;  /* 0x000000ee2038723c */ /* 0x042fe200000810a4 */
[----:B------:R-:W-:Y:S01]  /*293f0*/  MOV R60, R117 ;  /* 0x00000075003c7202 */ /* 0x000fe20000000f00 */
[----:B------:R-:W-:Y:S01]  /*29400*/  IMAD.MOV.U32 R61, RZ, RZ, R118 ;  /* 0x000000ffff3d7224 */ /* 0x000fe200078e0076 */
[----:B--2---:R-:W-:Y:S04]  /*29410*/  LDS R36, [R208+0x43800] ;  /* 0x04380000d0247984 */ /* 0x004fe80000000800 */
[----:B------:R-:W-:Y:S01]  /*29420*/  STL.64 [R1+0x290], R48 ;  /* 0x0002903001007387 */ /* 0x000fe20000100a00 */
[----:B-----5:R-:W-:Y:S03]  /*29430*/  HMMA.1688.F32.TF32 R52, R32, R234, R168 ;  /* 0x000000ea2034723c */ /* 0x020fe600000810a8 */
[----:B------:R1:W-:Y:S01]  /*29440*/  STL.64 [R1+0x298], R50 ;  /* 0x0002983201007387 */ /* 0x0003e20000100a00 */
[----:B------:R-:W-:-:S02]  /*29450*/  IMAD.MOV.U32 R64, RZ, RZ, R119 ;  /* 0x000000ffff407224 */ /* 0x000fc400078e0077 */
[----:B------:R-:W-:Y:S01]  /*29460*/  IMAD.MOV.U32 R65, RZ, RZ, R108 ;  /* 0x000000ffff417224 */ /* 0x000fe200078e006c */
[----:B------:R-:W-:Y:S04]  /*29470*/  LDS R38, [R208+0x43c00] ;  /* 0x043c0000d0267984 */ /* 0x000fe80000000800 */
[----:B---3--:R-:W-:Y:S01]  /*29480*/  LDS R37, [R209+0x43800] ;  /* 0x04380000d1257984 */ /* 0x008fe20000000800 */
[C---:B-1----:R-:W-:Y:S03]  /*29490*/  HMMA.1688.F32.TF32 R48, R32.reuse, R230, R172 ;  /* 0x000000e62030723c */ /* 0x042fe600000810ac */
[----:B------:R-:W-:Y:S04]  /*294a0*/  STL.64 [R1+0x280], R56 ;  /* 0x0002803801007387 */ /* 0x000fe80000100a00 */
[----:B------:R1:W-:Y:S04]  /*294b0*/  STL.64 [R1+0x288], R58 ;  /* 0x0002883a01007387 */ /* 0x0003e80000100a00 */
[----:B------:R-:W-:Y:S04]  /*294c0*/  STL.64 [R1+0x270], R52 ;  /* 0x0002703401007387 */ /* 0x000fe80000100a00 */
[----:B------:R2:W-:Y:S01]  /*294d0*/  STL.64 [R1+0x278], R54 ;  /* 0x0002783601007387 */ /* 0x0005e20000100a00 */
[C---:B-1----:R-:W-:Y:S03]  /*294e0*/  HMMA.1688.F32.TF32 R56, R32.reuse, R226, R176 ;  /* 0x000000e22038723c */ /* 0x042fe600000810b0 */
[----:B------:R-:W1:Y:S04]  /*294f0*/  LDS R39, [R209+0x43c00] ;  /* 0x043c0000d1277984 */ /* 0x000e680000000800 */
[----:B------:R-:W-:Y:S01]  /*29500*/  LDS R40, [R208+0x43880] ;  /* 0x04388000d0287984 */ /* 0x000fe20000000800 */
[C---:B--2---:R-:W-:Y:S03]  /*29510*/  HMMA.1688.F32.TF32 R52, R32.reuse, R222, R180 ;  /* 0x000000de2034723c */ /* 0x044fe600000810b4 */
[----:B------:R-:W-:Y:S04]  /*29520*/  STL.64 [R1+0x240], R48 ;  /* 0x0002403001007387 */ /* 0x000fe80000100a00 */
[----:B------:R2:W-:Y:S01]  /*29530*/  STL.64 [R1+0x248], R50 ;  /* 0x0002483201007387 */ /* 0x0005e20000100a00 */
[C---:B------:R-:W-:Y:S03]  /*29540*/  HMMA.1688.F32.TF32 R136, R32.reuse, R26, R136 ;  /* 0x0000001a2088723c */ /* 0x040fe60000081088 */
[----:B------:R-:W-:Y:S04]  /*29550*/  LDS R42, [R208+0x43c80] ;  /* 0x043c8000d02a7984 */ /* 0x000fe80000000800 */
[----:B------:R-:W-:Y:S01]  /*29560*/  LDS R41, [R209+0x43880] ;  /* 0x04388000d1297984 */ /* 0x000fe20000000800 */
[C---:B--2---:R-:W-:Y:S03]  /*29570*/  HMMA.1688.F32.TF32 R48, R32.reuse, R218, R184 ;  /* 0x000000da2030723c */ /* 0x044fe600000810b8 */
[----:B------:R-:W-:Y:S04]  /*29580*/  STL.64 [R1+0x230], R56 ;  /* 0x0002303801007387 */ /* 0x000fe80000100a00 */
[----:B------:R-:W-:Y:S04]  /*29590*/  STL.64 [R1+0x238], R58 ;  /* 0x0002383a01007387 */ /* 0x000fe80000100a00 */
[----:B------:R2:W-:Y:S04]  /*295a0*/  STL.64 [R1+0x220], R52 ;  /* 0x0002203401007387 */ /* 0x0005e80000100a00 */
[----:B------:R3:W-:Y:S01]  /*295b0*/  STL.64 [R1+0x228], R54 ;  /* 0x0002283601007387 */ /* 0x0007e20000100a00 */
[----:B------:R-:W-:Y:S03]  /*295c0*/  HMMA.1688.F32.TF32 R140, R32, R22, R140 ;  /* 0x00000016208c723c */ /* 0x000fe6000008108c */
[----:B------:R-:W5:Y:S04]  /*295d0*/  LDS R43, [R209+0x43c80] ;  /* 0x043c8000d12b7984 */ /* 0x000f680000000800 */
[----:B------:R1:W-:Y:S04]  /*295e0*/  STL.64 [R1+0x210], R48 ;  /* 0x0002103001007387 */ /* 0x0003e80000100a00 */
[----:B------:R1:W-:Y:S04]  /*295f0*/  STL.64 [R1+0x218], R50 ;  /* 0x0002183201007387 */ /* 0x0003e80000100a00 */
[----:B------:R-:W5:Y:S04]  /*29600*/  LDL.LU R117, [R1+0x132c] ;  /* 0x00132c0001757983 */ /* 0x000f680000300800 */
[----:B------:R-:W5:Y:S04]  /*29610*/  LDL.LU R118, [R1+0x1328] ;  /* 0x0013280001767983 */ /* 0x000f680000300800 */
[----:B------:R-:W5:Y:S04]  /*29620*/  LDL.LU R119, [R1+0x1324] ;  /* 0x0013240001777983 */ /* 0x000f680000300800 */
[----:B------:R-:W5:Y:S01]  /*29630*/  LDL.LU R108, [R1+0x1320] ;  /* 0x00132000016c7983 */ /* 0x000f620000300800 */
[----:B------:R-:W-:Y:S01]  /*29640*/  IMAD.MOV.U32 R168, RZ, RZ, R112 ;  /* 0x000000ffffa87224 */ /* 0x000fe200078e0070 */
[----:B------:R-:W-:Y:S01]  /*29650*/  MOV R169, R113 ;  /* 0x0000007100a97202 */ /* 0x000fe20000000f00 */
[----:B------:R-:W-:Y:S01]  /*29660*/  IMAD.MOV.U32 R170, RZ, RZ, R114 ;  /* 0x000000ffffaa7224 */ /* 0x000fe200078e0072 */
[----:B------:R-:W5:Y:S01]  /*29670*/  LDL.LU R112, [R1+0x131c] ;  /* 0x00131c0001707983 */ /* 0x000f620000300800 */
[----:B------:R-:W-:-:S03]  /*29680*/  IMAD.MOV.U32 R171, RZ, RZ, R115 ;  /* 0x000000ffffab7224 */ /* 0x000fc600078e0073 */
[----:B------:R-:W5:Y:S04]  /*29690*/  LDL.LU R113, [R1+0x1318] ;  /* 0x0013180001717983 */ /* 0x000f680000300800 */
[----:B------:R-:W5:Y:S04]  /*296a0*/  LDL.LU R114, [R1+0x1314] ;  /* 0x0013140001727983 */ /* 0x000f680000300800 */
[----:B------:R-:W5:Y:S04]  /*296b0*/  LDL.LU R115, [R1+0x1310] ;  /* 0x0013100001737983 */ /* 0x000f680000300800 */
[----:B------:R-:W5:Y:S04]  /*296c0*/  LDL.LU R172, [R1+0x110] ;  /* 0x0001100001ac7983 */ /* 0x000f680000300800 */
[----:B------:R-:W5:Y:S04]  /*296d0*/  LDL.LU R173, [R1+0x114] ;  /* 0x0001140001ad7983 */ /* 0x000f680000300800 */
[----:B------:R-:W5:Y:S01]  /*296e0*/  LDL.LU R174, [R1+0x118] ;  /* 0x0001180001ae7983 */ /* 0x000f620000300800 */
[----:B--2---:R-:W-:-:S02]  /*296f0*/  IMAD.MOV.U32 R52, RZ, RZ, R109 ;  /* 0x000000ffff347224 */ /* 0x004fc400078e006d */
[----:B------:R-:W-:Y:S02]  /*29700*/  IMAD.MOV.U32 R53, RZ, RZ, R110 ;  /* 0x000000ffff357224 */ /* 0x000fe400078e006e */
[----:B---3--:R-:W-:Y:S01]  /*29710*/  IMAD.MOV.U32 R54, RZ, RZ, R111 ;  /* 0x000000ffff367224 */ /* 0x008fe200078e006f */
[----:B------:R-:W-:Y:S01]  /*29720*/  HMMA.1688.F32.TF32 R176, R32, R214, R188 ;  /* 0x000000d620b0723c */ /* 0x000fe200000810bc */
[----:B------:R-:W-:-:S07]  /*29730*/  IMAD.MOV.U32 R55, RZ, RZ, R24 ;  /* 0x000000ffff377224 */ /* 0x000fce00078e0018 */
[C---:B----4-:R-:W-:Y:S08]  /*29740*/  HMMA.1688.F32.TF32 R92, R32.reuse, R30, R92 ;  /* 0x0000001e205c723c */ /* 0x050ff0000008105c */
[C---:B------:R-:W-:Y:S08]  /*29750*/  HMMA.1688.F32.TF32 R144, R32.reuse, R18, R144 ;  /* 0x000000122090723c */ /* 0x040ff00000081090 */
[----:B------:R-:W-:Y:S01]  /*29760*/  HMMA.1688.F32.TF32 R148, R32, R14, R148 ;  /* 0x0000000e2094723c */ /* 0x000fe20000081094 */
[----:B------:R-:W-:-:S02]  /*29770*/  IMAD.MOV.U32 R56, RZ, RZ, R105 ;  /* 0x000000ffff387224 */ /* 0x000fc400078e0069 */
[----:B------:R-:W-:Y:S02]  /*29780*/  IMAD.MOV.U32 R57, RZ, RZ, R106 ;  /* 0x000000ffff397224 */ /* 0x000fe400078e006a */
[----:B------:R-:W-:Y:S02]  /*29790*/  IMAD.MOV.U32 R58, RZ, RZ, R107 ;  /* 0x000000ffff3a7224 */ /* 0x000fe400078e006b */
[----:B------:R-:W-:Y:S01]  /*297a0*/  IMAD.MOV.U32 R59, RZ, RZ, R100 ;  /* 0x000000ffff3b7224 */ /* 0x000fe200078e0064 */
[----:B------:R-:W-:Y:S01]  /*297b0*/  MOV R181, R98 ;  /* 0x0000006200b57202 */ /* 0x000fe20000000f00 */
[----:B------:R-:W-:Y:S02]  /*297c0*/  IMAD.MOV.U32 R180, RZ, RZ, R97 ;  /* 0x000000ffffb47224 */ /* 0x000fe400078e0061 */
[----:B------:R-:W-:Y:S02]  /*297d0*/  IMAD.MOV.U32 R182, RZ, RZ, R99 ;  /* 0x000000ffffb67224 */ /* 0x000fe400078e0063 */
[----:B------:R-:W-:-:S02]  /*297e0*/  IMAD.MOV.U32 R183, RZ, RZ, R0 ;  /* 0x000000ffffb77224 */ /* 0x000fc400078e0000 */
[----:B------:R-:W-:Y:S02]  /*297f0*/  IMAD.MOV.U32 R157, RZ, RZ, R12 ;  /* 0x000000ffff9d7224 */ /* 0x000fe400078e000c */
[----:B------:R-:W-:Y:S02]  /*29800*/  IMAD.MOV.U32 R202, RZ, RZ, R3 ;  /* 0x000000ffffca7224 */ /* 0x000fe400078e0003 */
[----:B------:R-:W-:Y:S02]  /*29810*/  IMAD.MOV.U32 R156, RZ, RZ, R13 ;  /* 0x000000ffff9c7224 */ /* 0x000fe400078e000d */
[----:B------:R-:W-:Y:S02]  /*29820*/  IMAD.MOV.U32 R203, RZ, RZ, R2 ;  /* 0x000000ffffcb7224 */ /* 0x000fe400078e0002 */
[----:B------:R-:W-:Y:S02]  /*29830*/  IMAD.MOV.U32 R164, RZ, RZ, R21 ;  /* 0x000000ffffa47224 */ /* 0x000fe400078e0015 */
[----:B------:R-:W-:Y:S01]  /*29840*/  IMAD.MOV.U32 R165, RZ, RZ, R20 ;  /* 0x000000ffffa57224 */ /* 0x000fe200078e0014 */
[----:B------:R-:W-:Y:S01]  /*29850*/  UIMAD UR9, UR4, -0x40, UR6 ;  /* 0xffffffc0040978a4 */ /* 0x000fe2000f8e0206 */
[----:B------:R-:W-:-:S02]  /*29860*/  IMAD.MOV.U32 R166, RZ, RZ, R17 ;  /* 0x000000ffffa67224 */ /* 0x000fc400078e0011 */
[----:B------:R-:W-:Y:S01]  /*29870*/  IMAD.MOV.U32 R167, RZ, RZ, R16 ;  /* 0x000000ffffa77224 */ /* 0x000fe200078e0010 */
[----:B------:R-:W-:Y:S01]  /*29880*/  UIADD3 UR7, UR7, 0x1, URZ ;  /* 0x0000000107077890 */ /* 0x000fe2000fffe03f */
[----:B------:R-:W-:Y:S01]  /*29890*/  BAR.SYNC.DEFER_BLOCKING 0x0 ;  /* 0x0000000000007b1d */ /* 0x000fe20000010000 */
[----:B-----5:R-:W-:-:S05]  /*298a0*/  IMAD.MOV.U32 R175, RZ, RZ, R108 ;  /* 0x000000ffffaf7224 */ /* 0x020fca00078e006c */
[----:B------:R-:W2:Y:S04]  /*298b0*/  LDL.LU R108, [R1+0x130c] ;  /* 0x00130c00016c7983 */ /* 0x000ea80000300800 */
        /* <DEDUP_REMOVED lines=17> */
[----:B------:R-:W2:Y:S04]  /*299d0*/  LDL.LU R110, [R1+0x1304] ;  /* 0x00130400016e7983 */ /* 0x000ea80000300800 */
[----:B------:R-:W2:Y:S01]  /*299e0*/  LDL.LU R111, [R1+0x1300] ;  /* 0x00130000016f7983 */ /* 0x000ea20000300800 */
[----:B------:R-:W-:Y:S03]  /*299f0*/  HMMA.1688.F32.TF32 R188, R32, R210, R244 ;  /* 0x000000d220bc723c */ /* 0x000fe600000810f4 */
[----:B------:R-:W4:Y:S05]  /*29a00*/  LDL.LU R24, [R1+0x12fc] ;  /* 0x0012fc0001187983 */ /* 0x000f2a0000300800 */
[----:B-1----:R-:W-:Y:S07]  /*29a10*/  HMMA.1688.F32.TF32 R32, R36, R30, R44 ;  /* 0x0000001e2420723c */ /* 0x002fee000008102c */
[----:B------:R-:W-:-:S02]  /*29a20*/  IMAD.MOV.U32 R44, RZ, RZ, R25 ;  /* 0x000000ffff2c7224 */ /* 0x000fc400078e0019 */
[----:B------:R-:W5:Y:S01]  /*29a30*/  LDL.LU R25, [R1+0x12f8] ;  /* 0x0012f80001197983 */ /* 0x000f620000300800 */
[----:B------:R-:W-:Y:S02]  /*29a40*/  IMAD.MOV.U32 R45, RZ, RZ, R28 ;  /* 0x000000ffff2d7224 */ /* 0x000fe400078e001c */
[----:B------:R-:W-:Y:S01]  /*29a50*/  IMAD.MOV.U32 R46, RZ, RZ, R29 ;  /* 0x000000ffff2e7224 */ /* 0x000fe200078e001d */
[----:B------:R-:W5:Y:S04]  /*29a60*/  LDL.LU R28, [R1+0x12f4] ;  /* 0x0012f400011c7983 */ /* 0x000f680000300800 */
[----:B------:R-:W5:Y:S01]  /*29a70*/  LDL.LU R29, [R1+0x12f0] ;  /* 0x0012f000011d7983 */ /* 0x000f620000300800 */
[----:B------:R-:W-:-:S03]  /*29a80*/  IMAD.MOV.U32 R47, RZ, RZ, R104 ;  /* 0x000000ffff2f7224 */ /* 0x000fc600078e0068 */
[----:B------:R-:W5:Y:S04]  /*29a90*/  LDL.LU R104, [R1+0x12ec] ;  /* 0x0012ec0001687983 */ /* 0x000f680000300800 */
[----:B------:R-:W5:Y:S04]  /*29aa0*/  LDL.LU R105, [R1+0x12e8] ;  /* 0x0012e80001697983 */ /* 0x000f680000300800 */
[----:B------:R-:W5:Y:S04]  /*29ab0*/  LDL.LU R106, [R1+0x12e4] ;  /* 0x0012e400016a7983 */ /* 0x000f680000300800 */
[----:B------:R-:W5:Y:S01]  /*29ac0*/  LDL.LU R107, [R1+0x12e0] ;  /* 0x0012e000016b7983 */ /* 0x000f620000300800 */
[----:B------:R-:W-:-:S02]  /*29ad0*/  IMAD.MOV.U32 R48, RZ, RZ, R101 ;  /* 0x000000ffff307224 */ /* 0x000fc400078e0065 */
[----:B------:R-:W-:Y:S01]  /*29ae0*/  IMAD.MOV.U32 R49, RZ, RZ, R102 ;  /* 0x000000ffff317224 */ /* 0x000fe200078e0066 */
[----:B------:R-:W5:Y:S01]  /*29af0*/  LDL.LU R100, [R1+0x12dc] ;  /* 0x0012dc0001647983 */ /* 0x000f620000300800 */
[----:B------:R-:W-:-:S03]  /*29b00*/  IMAD.MOV.U32 R50, RZ, RZ, R103 ;  /* 0x000000ffff327224 */ /* 0x000fc600078e0067 */
[----:B------:R-:W5:Y:S01]  /*29b10*/  LDL.LU R101, [R1+0x12d8] ;  /* 0x0012d80001657983 */ /* 0x000f620000300800 */
[----:B------:R-:W-:-:S03]  /*29b20*/  IMAD.MOV.U32 R51, RZ, RZ, R96 ;  /* 0x000000ffff337224 */ /* 0x000fc600078e0060 */
        /* <DEDUP_REMOVED lines=10> */
[-C--:B---3--:R-:W-:Y:S08]  /*29bd0*/  HMMA.1688.F32.TF32 R72, R40, R14.reuse, R72 ;  /* 0x0000000e2848723c */ /* 0x088ff00000081048 */
[----:B--2---:R-:W-:Y:S01]  /*29be0*/  HMMA.1688.F32.TF32 R108, R36, R14, R108 ;  /* 0x0000000e246c723c */ /* 0x004fe2000008106c */
[----:B------:R-:W2:Y:S01]  /*29bf0*/  LDL.LU R15, [R1+0x31c] ;  /* 0x00031c00010f7983 */ /* 0x000ea20000300800 */
[----:B------:R-:W-:-:S02]  /*29c00*/  IMAD.MOV.U32 R2, RZ, RZ, 0x3f ;  /* 0x0000003fff027424 */ /* 0x000fc400078e00ff */
[----:B----4-:R-:W-:Y:S01]  /*29c10*/  IMAD.MOV.U32 R83, RZ, RZ, R24 ;  /* 0x000000ffff537224 */ /* 0x010fe200078e0018 */
[----:B------:R-:W3:Y:S01]  /*29c20*/  LDL.LU R20, [R1+0x32c] ;  /* 0x00032c0001147983 */ /* 0x000ee20000300800 */
[----:B-----5:R-:W-:-:S03]  /*29c30*/  IMAD.MOV.U32 R80, RZ, RZ, R29 ;  /* 0x000000ffff507224 */ /* 0x020fc600078e001d */
[----:B------:R-:W1:Y:S01]  /*29c40*/  S2R R29, SR_TID.X ;  /* 0x00000000001d7919 */ /* 0x000e620000002100 */
[----:B------:R-:W-:-:S03]  /*29c50*/  IMAD.MOV.U32 R81, RZ, RZ, R28 ;  /* 0x000000ffff517224 */ /* 0x000fc600078e001c */
[----:B------:R-:W4:Y:S01]  /*29c60*/  S2R R28, SR_TID.X ;  /* 0x00000000001c7919 */ /* 0x000f220000002100 */
[----:B------:R-:W-:Y:S01]  /*29c70*/  IMAD.MOV.U32 R82, RZ, RZ, R25 ;  /* 0x000000ffff527224 */ /* 0x000fe200078e0019 */
[----:B------:R-:W-:-:S04]  /*29c80*/  IADD3 R25, R2, c[0x0][0x180], RZ ;  /* 0x0000600002197a10 */ /* 0x000fc80007ffe0ff */
[----:B------:R-:W-:-:S04]  /*29c90*/  SHF.R.S32.HI R2, RZ, 0x1f, R25 ;  /* 0x0000001fff027819 */ /* 0x000fc80000011419 */
[----:B------:R-:W-:Y:S02]  /*29ca0*/  LEA.HI R2, R2, R25, RZ, 0x6 ;  /* 0x0000001902027211 */ /* 0x000fe400078f30ff */
[----:B------:R-:W5:Y:S01]  /*29cb0*/  S2R R25, SR_TID.X ;  /* 0x0000000000197919 */ /* 0x000f620000002100 */
[----:B------:R-:W-:Y:S01]  /*29cc0*/  HMMA.1688.F32.TF32 R104, R36, R18, R104 ;  /* 0x000000122468723c */ /* 0x000fe20000081068 */
[----:B------:R-:W-:Y:S02]  /*29cd0*/  SHF.R.S32.HI R2, RZ, 0x6, R2 ;  /* 0x00000006ff027819 */ /* 0x000fe40000011402 */
[----:B-1----:R-:W-:-:S05]  /*29ce0*/  SHF.R.U32.HI R21, RZ, 0x6, R29 ;  /* 0x00000006ff157819 */ /* 0x002fca000001161d */
[----:B------:R-:W-:Y:S01]  /*29cf0*/  HMMA.1688.F32.TF32 R80, R40, R18, R80 ;  /* 0x000000122850723c */ /* 0x000fe20000081050 */
[----:B------:R-:W3:Y:S01]  /*29d00*/  LDL.LU R19, [R1+0x330] ;  /* 0x0003300001137983 */ /* 0x000ee20000300800 */
[----:B------:R-:W-:Y:S02]  /*29d10*/  SGXT.U32 R21, R21, 0x1 ;  /* 0x000000011515781a */ /* 0x000fe40000000000 */
[----:B----4-:R-:W-:Y:S01]  /*29d20*/  SHF.R.U32.HI R28, RZ, 0x6, R28 ;  /* 0x00000006ff1c7819 */ /* 0x010fe2000001161c */
[----:B------:R-:W4:Y:S01]  /*29d30*/  LDL.LU R17, [R1+0x33c] ;  /* 0x00033c0001117983 */ /* 0x000f220000300800 */
[----:B------:R-:W-:Y:S02]  /*29d40*/  IADD3 R2, R2, -0x2, RZ ;  /* 0xfffffffe02027810 */ /* 0x000fe40007ffe0ff */
[----:B------:R-:W-:Y:S01]  /*29d50*/  ISETP.GE.AND P1, PT, R21, UR9, PT ;  /* 0x0000000915007c0c */ /* 0x000fe2000bf26270 */
[----:B------:R-:W3:Y:S01]  /*29d60*/  LDL.LU R14, [R1+0x340] ;  /* 0x00034000010e7983 */ /* 0x000ee20000300800 */
[----:B------:R-:W-:-:S02]  /*29d70*/  SGXT.U32 R28, R28, 0x1 ;  /* 0x000000011c1c781a */ /* 0x000fc40000000000 */
[----:B------:R-:W-:Y:S02]  /*29d80*/  ISETP.LE.AND P0, PT, R2, UR4, PT ;  /* 0x0000000402007c0c */ /* 0x000fe4000bf03270 */
[----:B------:R-:W-:Y:S02]  /*29d90*/  SEL R2, RZ, 0x4, P1 ;  /* 0x00000004ff027807 */ /* 0x000fe40000800000 */
[----:B------:R-:W-:Y:S02]  /*29da0*/  LOP3.LUT R16, R28, 0x4, RZ, 0xfc, !PT ;  /* 0x000000041c107812 */ /* 0x000fe400078efcff */
[----:B------:R-:W-:Y:S02]  /*29db0*/  SEL R2, R2, RZ, !P0 ;  /* 0x000000ff02027207 */ /* 0x000fe40004000000 */
[----:B------:R-:W-:Y:S01]  /*29dc0*/  ISETP.GE.AND P1, PT, R16, UR9, PT ;  /* 0x0000000910007c0c */ /* 0x000fe2000bf26270 */
[----:B------:R-:W-:Y:S01]  /*29dd0*/  UISETP.GT.AND UP0, UPT, UR7, 0x1, UPT ;  /* 0x000000010700788c */ /* 0x000fe2000bf04270 */
[----:B-----5:R-:W-:-:S02]  /*29de0*/  SHF.R.S32.HI R28, RZ, 0x6, R25 ;  /* 0x00000006ff1c7819 */ /* 0x020fc40000011419 */
[----:B------:R-:W-:Y:S02]  /*29df0*/  ISETP.NE.U32.AND P2, PT, R2, RZ, PT ;  /* 0x000000ff0200720c */ /* 0x000fe40003f45070 */
[----:B------:R-:W-:Y:S02]  /*29e00*/  LOP3.LUT R25, R25, 0x3f, RZ, 0xc0, !PT ;  /* 0x0000003f19197812 */ /* 0x000fe400078ec0ff */
[----:B------:R-:W-:Y:S01]  /*29e10*/  SEL R2, RZ, 0x4, P1 ;  /* 0x00000004ff027807 */ /* 0x000fe20000800000 */
[----:B------:R-:W-:Y:S01]  /*29e20*/  USEL UR7, UR7, URZ, !UP0 ;  /* 0x0000003f07077287 */ /* 0x000fe2000c000000 */
[----:B------:R-:W-:Y:S01]  /*29e30*/  SGXT R28, R28, 0x1 ;  /* 0x000000011c1c781a */ /* 0x000fe20000000200 */
[----:B------:R-:W-:Y:S01]  /*29e40*/  IMAD.SHL.U32 R16, R25, 0x4, RZ ;  /* 0x0000000419107824 */ /* 0x000fe200078e00ff */
[----:B------:R-:W-:Y:S02]  /*29e50*/  SEL R2, R2, RZ, !P0 ;  /* 0x000000ff02027207 */ /* 0x000fe40004000000 */
[----:B------:R-:W-:-:S02]  /*29e60*/  IADD3 R12, P3, R12, UR12, RZ ;  /* 0x0000000c0c0c7c10 */ /* 0x000fc4000ff7e0ff */
[----:B------:R-:W-:Y:S02]  /*29e70*/  ISETP.NE.U32.AND P1, PT, R2, RZ, PT ;  /* 0x000000ff0200720c */ /* 0x000fe40003f25070 */
[----:B------:R-:W-:Y:S02]  /*29e80*/  IADD3 R3, P4, R3, UR12, RZ ;  /* 0x0000000c03037c10 */ /* 0x000fe4000ff9e0ff */
[----:B------:R-:W-:Y:S02]  /*29e90*/  LOP3.LUT R16, R16, 0x120, R28, 0x78, !PT ;  /* 0x0000012010107812 */ /* 0x000fe400078e781c */
[----:B------:R-:W-:Y:S02]  /*29ea0*/  MOV R2, UR7 ;  /* 0x0000000700027c02 */ /* 0x000fe40008000f00 */
[----:B------:R-:W-:Y:S01]  /*29eb0*/  IADD3.X R13, R13, UR8, RZ, P3, !PT ;  /* 0x000000080d0d7c10 */ /* 0x000fe20009ffe4ff */
[----:B------:R-:W-:Y:S02]  /*29ec0*/  STL [R1+0x310], R12 ;  /* 0x0003100c01007387 */ /* 0x000fe40000100800 */
[----:B------:R-:W-:-:S02]  /*29ed0*/  IMAD R2, R2, 0x4000, R16 ;  /* 0x0000400002027824 */ /* 0x000fc400078e0210 */
[----:B------:R-:W-:Y:S04]  /*29ee0*/  STL [R1+0x320], R3 ;  /* 0x0003200301007387 */ /* 0x000fe80000100800 */
[----:B------:R1:W-:Y:S01]  /*29ef0*/  STL [R1+0x30c], R13 ;  /* 0x00030c0d01007387 */ /* 0x0003e20000100800 */
[-C--:B------:R-:W-:Y:S03]  /*29f00*/  HMMA.1688.F32.TF32 R100, R36, R22.reuse, R100 ;  /* 0x000000162464723c */ /* 0x080fe60000081064 */
[----:B------:R-:W-:Y:S01]  /*29f10*/  @!PT LDS RZ, [RZ] ;  /* 0x00000000fffff984 */ /* 0x000fe20000000800 */
[----:B------:R-:W-:Y:S01]  /*29f20*/  @!PT LDS RZ, [RZ] ;  /* 0x00000000fffff984 */ /* 0x000fe20000000800 */
[----:B------:R-:W-:Y:S01]  /*29f30*/  @!PT LDS RZ, [RZ] ;  /* 0x00000000fffff984 */ /* 0x000fe20000000800 */
[----:B------:R1:W-:Y:S05]  /*29f40*/  LDGSTS.E [R2+0x40000], [R12.64], P2 ;  /* 0x400000000c027fae */ /* 0x0003ea000912184a */
[----:B------:R-:W-:Y:S01]  /*29f50*/  HMMA.1688.F32.TF32 R88, R40, R22, R88 ;  /* 0x000000162858723c */ /* 0x000fe20000081058 */
[----:B--2---:R-:W-:-:S05]  /*29f60*/  IADD3.X R15, R15, UR8, RZ, P4, !PT ;  /* 0x000000080f0f7c10 */ /* 0x004fca000a7fe4ff */
[----:B------:R2:W-:Y:S01]  /*29f70*/  STL [R1+0x31c], R15 ;  /* 0x00031c0f01007387 */ /* 0x0005e20000100800 */
[----:B-1----:R-:W-:-:S03]  /*29f80*/  IMAD.MOV.U32 R13, RZ, RZ, R15 ;  /* 0x000000ffff0d7224 */ /* 0x002fc600078e000f */
[----:B------:R-:W5:Y:S04]  /*29f90*/  LDL.LU R18, [R1+0x350] ;  /* 0x0003500001127983 */ /* 0x000f680000300800 */
[----:B--2---:R-:W2:Y:S04]  /*29fa0*/  LDL.LU R15, [R1+0x360] ;  /* 0x00036000010f7983 */ /* 0x004ea80000300800 */
[----:B------:R-:W2:Y:S04]  /*29fb0*/  LDL.LU R22, [R1+0x34c] ;  /* 0x00034c0001167983 */ /* 0x000ea80000300800 */
[----:B------:R-:W2:Y:S04]  /*29fc0*/  LDL.LU R16, [R1+0x35c] ;  /* 0x00035c0001107983 */ /* 0x000ea80000300800 */
[----:B------:R-:W1:Y:S01]  /*29fd0*/  S2R R28, SR_TID.X ;  /* 0x00000000001c7919 */ /* 0x000e620000002100 */
[----:B------:R-:W-:-:S05]  /*29fe0*/  IMAD.MOV.U32 R12, RZ, RZ, R3 ;  /* 0x000000ffff0c7224 */ /* 0x000fca00078e0003 */
[----:B------:R1:W-:Y:S02]  /*29ff0*/  LDGSTS.E [R2+0x40400], [R12.64], P1 ;  /* 0x404000000c027fae */ /* 0x0003e4000892184a */
[--C-:B-1----:R-:W-:Y:S02]  /*2a000*/  SHF.R.U32.HI R25, RZ, 0x6, R28.reuse ;  /* 0x00000006ff197819 */ /* 0x102fe4000001161c */
[----:B------:R-:W-:Y:S02]  /*2a010*/  SHF.R.U32.HI R28, RZ, 0x6, R28 ;  /* 0x00000006ff1c7819 */ /* 0x000fe4000001161c */
[----:B------:R-:W-:Y:S02]  /*2a020*/  SGXT.U32 R25, R25, 0x1 ;  /* 0x000000011919781a */ /* 0x000fe40000000000 */
[----:B------:R-:W-:Y:S02]  /*2a030*/  SGXT.U32 R28, R28, 0x1 ;  /* 0x000000011c1c781a */ /* 0x000fe40000000000 */
[----:B------:R-:W-:-:S02]  /*2a040*/  LOP3.LUT R3, R25, 0x8, RZ, 0xfc, !PT ;  /* 0x0000000819037812 */ /* 0x000fc400078efcff */
[----:B------:R-:W-:Y:S02]  /*2a050*/  LOP3.LUT R23, R28, 0xc, RZ, 0xfc, !PT ;  /* 0x0000000c1c177812 */ /* 0x000fe400078efcff */
[----:B------:R-:W1:Y:S01]  /*2a060*/  S2R R28, SR_TID.X ;  /* 0x00000000001c7919 */ /* 0x000e620000002100 */
[----:B------:R-:W-:-:S04]  /*2a070*/  ISETP.GE.AND P1, PT, R3, UR9, PT ;  /* 0x0000000903007c0c */ /* 0x000fc8000bf26270 */
[----:B------:R-:W-:Y:S02]  /*2a080*/  SEL R3, RZ, 0x4, P1 ;  /* 0x00000004ff037807 */ /* 0x000fe40000800000 */
[----:B------:R-:W-:Y:S02]  /*2a090*/  ISETP.GE.AND P1, PT, R23, UR9, PT ;  /* 0x0000000917007c0c */ /* 0x000fe4000bf26270 */
[----:B------:R-:W-:Y:S02]  /*2a0a0*/  SEL R3, R3, RZ, !P0 ;  /* 0x000000ff03037207 */ /* 0x000fe40004000000 */
[----:B---3--:R-:W-:Y:S02]  /*2a0b0*/  IADD3 R19, P3, R19, UR12, RZ ;  /* 0x0000000c13137c10 */ /* 0x008fe4000ff7e0ff */
[----:B------:R-:W-:Y:S02]  /*2a0c0*/  ISETP.NE.U32.AND P2, PT, R3, RZ, PT ;  /* 0x000000ff0300720c */ /* 0x000fe40003f45070 */
[----:B------:R-:W-:-:S02]  /*2a0d0*/  SEL R3, RZ, 0x4, P1 ;  /* 0x00000004ff037807 */ /* 0x000fc40000800000 */
[----:B------:R-:W-:Y:S02]  /*2a0e0*/  IADD3.X R20, R20, UR8, RZ, P3, !PT ;  /* 0x0000000814147c10 */ /* 0x000fe40009ffe4ff */
[----:B------:R-:W-:Y:S02]  /*2a0f0*/  SEL R3, R3, RZ, !P0 ;  /* 0x000000ff03037207 */ /* 0x000fe40004000000 */
[----:B------:R-:W-:Y:S02]  /*2a100*/  IADD3 R14, P4, R14, UR12, RZ ;  /* 0x0000000c0e0e7c10 */ /* 0x000fe4000ff9e0ff */
[----:B------:R-:W-:Y:S01]  /*2a110*/  ISETP.NE.U32.AND P1, PT, R3, RZ, PT ;  /* 0x000000ff0300720c */ /* 0x000fe20003f25070 */
[----:B------:R-:W-:Y:S01]  /*2a120*/  IMAD.MOV.U32 R12, RZ, RZ, R19 ;  /* 0x000000ffff0c7224 */ /* 0x000fe200078e0013 */
[----:B-1----:R-:W-:Y:S01]  /*2a130*/  SHF.R.U32.HI R25, RZ, 0x6, R28 ;  /* 0x00000006ff197819 */ /* 0x002fe2000001161c */
[----:B------:R-:W-:Y:S01]  /*2a140*/  IMAD.MOV.U32 R13, RZ, RZ, R20 ;  /* 0x000000ffff0d7224 */ /* 0x000fe200078e0014 */
[----:B----4-:R-:W-:Y:S01]  /*2a150*/  IADD3.X R17, R17, UR8, RZ, P4, !PT ;  /* 0x0000000811117c10 */ /* 0x010fe2000a7fe4ff */
[----:B------:R1:W-:Y:S01]  /*2a160*/  STL [R1+0x330], R19 ;  /* 0x0003301301007387 */ /* 0x0003e20000100800 */
[----:B------:R-:W-:-:S02]  /*2a170*/  SHF.R.U32.HI R28, RZ, 0x6, R28 ;  /* 0x00000006ff1c7819 */ /* 0x000fc4000001161c */
[----:B------:R-:W-:Y:S01]  /*2a180*/  SGXT.U32 R25, R25, 0x1 ;  /* 0x000000011919781a */ /* 0x000fe20000000000 */
[----:B------:R-:W-:Y:S01]  /*2a190*/  STL [R1+0x32c], R20 ;  /* 0x00032c1401007387 */ /* 0x000fe20000100800 */
[----:B------:R-:W-:-:S03]  /*2a1a0*/  SGXT.U32 R28, R28, 0x1 ;  /* 0x000000011c1c781a */ /* 0x000fc60000000000 */
[----:B------:R-:W-:Y:S04]  /*2a1b0*/  STL [R1+0x340], R14 ;  /* 0x0003400e01007387 */ /* 0x000fe80000100800 */
[----:B------:R3:W-:Y:S04]  /*2a1c0*/  STL [R1+0x33c], R17 ;  /* 0x00033c1101007387 */ /* 0x0007e80000100800 */
[----:B------:R4:W-:Y:S04]  /*2a1d0*/  LDGSTS.E [R2+0x40800], [R12.64], P2 ;  /* 0x408000000c027fae */ /* 0x0009e8000912184a */
[----:B-1----:R-:W2:Y:S01]  /*2a1e0*/  LDL.LU R19, [R1+0x370] ;  /* 0x0003700001137983 */ /* 0x002ea20000300800 */
[----:B------:R-:W-:Y:S01]  /*2a1f0*/  LOP3.LUT R23, R28, 0x14, RZ, 0xfc, !PT ;  /* 0x000000141c177812 */ /* 0x000fe200078efcff */
[----:B----4-:R-:W-:-:S02]  /*2a200*/  IMAD.MOV.U32 R12, RZ, RZ, R14 ;  /* 0x000000ffff0c7224 */ /* 0x010fc400078e000e */
[----:B------:R-:W-:Y:S01]  /*2a210*/  IMAD.MOV.U32 R13, RZ, RZ, R17 ;  /* 0x000000ffff0d7224 */ /* 0x000fe200078e0011 */
[----:B---3--:R-:W-:Y:S01]  /*2a220*/  LOP3.LUT R17, R25, 0x10, RZ, 0xfc, !PT ;  /* 0x0000001019117812 */ /* 0x008fe200078efcff */
[----:B------:R-:W3:Y:S04]  /*2a230*/  LDL.LU R14, [R1+0x380] ;  /* 0x00038000010e7983 */ /* 0x000ee80000300800 */
[----:B------:R-:W3:Y:S04]  /*2a240*/  LDL.LU R20, [R1+0x36c] ;  /* 0x00036c0001147983 */ /* 0x000ee80000300800 */
[----:B------:R1:W-:Y:S01]  /*2a250*/  LDGSTS.E [R2+0x40c00], [R12.64], P1 ;  /* 0x40c000000c027fae */ /* 0x0003e2000892184a */
[----:B------:R-:W-:-:S03]  /*2a260*/  ISETP.GE.AND P1, PT, R17, UR9, PT ;  /* 0x0000000911007c0c */ /* 0x000fc6000bf26270 */
[----:B------:R-:W1:Y:S04]  /*2a270*/  S2R R28, SR_TID.X ;  /* 0x00000000001c7919 */ /* 0x000e680000002100 */
[----:B------:R-:W3:Y:S01]  /*2a280*/  LDL.LU R17, [R1+0x37c] ;  /* 0x00037c0001117983 */ /* 0x000ee20000300800 */
[----:B------:R-:W-:Y:S02]  /*2a290*/  SEL R3, RZ, 0x4, P1 ;  /* 0x00000004ff037807 */ /* 0x000fe40000800000 */
[----:B------:R-:W-:Y:S02]  /*2a2a0*/  ISETP.GE.AND P1, PT, R23, UR9, PT ;  /* 0x0000000917007c0c */ /* 0x000fe4000bf26270 */
[----:B------:R-:W-:-:S04]  /*2a2b0*/  SEL R3, R3, RZ, !P0 ;  /* 0x000000ff03037207 */ /* 0x000fc80004000000 */
[----:B------:R-:W-:Y:S02]  /*2a2c0*/  ISETP.NE.U32.AND P2, PT, R3, RZ, PT ;  /* 0x000000ff0300720c */ /* 0x000fe40003f45070 */
[----:B------:R-:W-:-:S04]  /*2a2d0*/  SEL R3, RZ, 0x4, P1 ;  /* 0x00000004ff037807 */ /* 0x000fc80000800000 */
[----:B------:R-:W-:-:S04]  /*2a2e0*/  SEL R3, R3, RZ, !P0 ;  /* 0x000000ff03037207 */ /* 0x000fc80004000000 */
[----:B------:R-:W-:Y:S02]  /*2a2f0*/  ISETP.NE.U32.AND P1, PT, R3, RZ, PT ;  /* 0x000000ff0300720c */ /* 0x000fe40003f25070 */
[----:B-1----:R-:W-:-:S04]  /*2a300*/  SHF.R.U32.HI R25, RZ, 0x6, R28 ;  /* 0x00000006ff197819 */ /* 0x002fc8000001161c */
[----:B------:R-:W-:Y:S02]  /*2a310*/  SGXT.U32 R25, R25, 0x1 ;  /* 0x000000011919781a */ /* 0x000fe40000000000 */
[----:B-----5:R-:W-:Y:S02]  /*2a320*/  IADD3 R18, P3, R18, UR12, RZ ;  /* 0x0000000c12127c10 */ /* 0x020fe4000ff7e0ff */
[----:B--2---:R-:W-:Y:S02]  /*2a330*/  IADD3 R15, P4, R15, UR12, RZ ;  /* 0x0000000c0f0f7c10 */ /* 0x004fe4000ff9e0ff */
[----:B------:R-:W-:Y:S01]  /*2a340*/  IADD3.X R22, R22, UR8, RZ, P3, !PT ;  /* 0x0000000816167c10 */ /* 0x000fe20009ffe4ff */
[----:B------:R-:W-:Y:S01]  /*2a350*/  IMAD.MOV.U32 R12, RZ, RZ, R18 ;  /* 0x000000ffff0c7224 */ /* 0x000fe200078e0012 */
[----:B------:R1:W-:Y:S01]  /*2a360*/  STL [R1+0x350], R18 ;  /* 0x0003501201007387 */ /* 0x0003e20000100800 */
[----:B------:R-:W-:Y:S02]  /*2a370*/  IADD3.X R16, R16, UR8, RZ, P4, !PT ;  /* 0x0000000810107c10 */ /* 0x000fe4000a7fe4ff */
[----:B------:R-:W-:Y:S01]  /*2a380*/  IMAD.MOV.U32 R13, RZ, RZ, R22 ;  /* 0x000000ffff0d7224 */ /* 0x000fe200078e0016 */
[----:B------:R-:W-:Y:S04]  /*2a390*/  STL [R1+0x34c], R22 ;  /* 0x00034c1601007387 */ /* 0x000fe80000100800 */
[----:B------:R-:W-:Y:S04]  /*2a3a0*/  STL [R1+0x360], R15 ;  /* 0x0003600f01007387 */ /* 0x000fe80000100800 */
[----:B------:R2:W-:Y:S04]  /*2a3b0*/  STL [R1+0x35c], R16 ;  /* 0x00035c1001007387 */ /* 0x0005e80000100800 */
[----:B------:R5:W-:Y:S04]  /*2a3c0*/  LDGSTS.E [R2+0x41000], [R12.64], P2 ;  /* 0x410000000c027fae */ /* 0x000be8000912184a */
[----:B-1----:R-:W4:Y:S01]  /*2a3d0*/  LDL.LU R18, [R1+0x390] ;  /* 0x0003900001127983 */ /* 0x002f220000300800 */
[----:B-----5:R-:W-:-:S02]  /*2a3e0*/  IMAD.MOV.U32 R12, RZ, RZ, R15 ;  /* 0x000000ffff0c7224 */ /* 0x020fc400078e000f */
[----:B------:R-:W-:Y:S01]  /*2a3f0*/  IMAD.MOV.U32 R13, RZ, RZ, R16 ;  /* 0x000000ffff0d7224 */ /* 0x000fe200078e0010 */
[----:B--2---:R-:W-:Y:S01]  /*2a400*/  LOP3.LUT R16, R25, 0x18, RZ, 0xfc, !PT ;  /* 0x0000001819107812 */ /* 0x004fe200078efcff */
[----:B------:R-:W2:Y:S04]  /*2a410*/  LDL.LU R15, [R1+0x3a0] ;  /* 0x0003a000010f7983 */ /* 0x000ea80000300800 */
[----:B------:R-:W5:Y:S04]  /*2a420*/  LDL.LU R22, [R1+0x38c] ;  /* 0x00038c0001167983 */ /* 0x000f680000300800 */
[----:B------:R1:W-:Y:S01]  /*2a430*/  LDGSTS.E [R2+0x41400], [R12.64], P1 ;  /* 0x414000000c027fae */ /* 0x0003e2000892184a */
[----:B------:R-:W-:-:S03]  /*2a440*/  ISETP.GE.AND P1, PT, R16, UR9, PT ;  /* 0x0000000910007c0c */ /* 0x000fc6000bf26270 */
[----:B------:R-:W5:Y:S01]  /*2a450*/  LDL.LU R16, [R1+0x39c] ;  /* 0x00039c0001107983 */ /* 0x000f620000300800 */
[----:B------:R-:W-:-:S04]  /*2a460*/  SHF.R.U32.HI R28, RZ, 0x6, R28 ;  /* 0x00000006ff1c7819 */ /* 0x000fc8000001161c */
[----:B------:R-:W-:-:S04]  /*2a470*/  SGXT.U32 R28, R28, 0x1 ;  /* 0x000000011c1c781a */ /* 0x000fc80000000000 */
[----:B------:R-:W-:Y:S02]  /*2a480*/  LOP3.LUT R23, R28, 0x1c, RZ, 0xfc, !PT ;  /* 0x0000001c1c177812 */ /* 0x000fe400078efcff */
[----:B------:R-:W1:Y:S01]  /*2a490*/  S2R R28, SR_TID.X ;  /* 0x00000000001c7919 */ /* 0x000e620000002100 */
[----:B------:R-:W-:Y:S02]  /*2a4a0*/  SEL R3, RZ, 0x4, P1 ;  /* 0x00000004ff037807 */ /* 0x000fe40000800000 */
[----:B------:R-:W-:Y:S02]  /*2a4b0*/  ISETP.GE.AND P1, PT, R23, UR9, PT ;  /* 0x0000000917007c0c */ /* 0x000fe4000bf26270 */
[----:B------:R-:W-:-:S04]  /*2a4c0*/  SEL R3, R3, RZ, !P0 ;  /* 0x000000ff03037207 */ /* 0x000fc80004000000 */
[----:B------:R-:W-:Y:S02]  /*2a4d0*/  ISETP.NE.U32.AND P2, PT, R3, RZ, PT ;  /* 0x000000ff0300720c */ /* 0x000fe40003f45070 */
[----:B------:R-:W-:-:S04]  /*2a4e0*/  SEL R3, RZ, 0x4, P1 ;  /* 0x00000004ff037807 */ /* 0x000fc80000800000 */
[----:B------:R-:W-:-:S04]  /*2a4f0*/  SEL R3, R3, RZ, !P0 ;  /* 0x000000ff03037207 */ /* 0x000fc80004000000 */
[----:B------:R-:W-:Y:S02]  /*2a500*/  ISETP.NE.U32.AND P1, PT, R3, RZ, PT ;  /* 0x000000ff0300720c */ /* 0x000fe40003f25070 */
[----:B-1----:R-:W-:Y:S02]  /*2a510*/  SHF.R.U32.HI R25, RZ, 0x6, R28 ;  /* 0x00000006ff197819 */ /* 0x002fe4000001161c */
[----:B------:R-:W-:Y:S02]  /*2a520*/  IADD3 R19, P3, R19, UR12, RZ ;  /* 0x0000000c13137c10 */ /* 0x000fe4000ff7e0ff */
[----:B------:R-:W-:-:S03]  /*2a530*/  SGXT.U32 R25, R25, 0x1 ;  /* 0x000000011919781a */ /* 0x000fc60000000000 */
[----:B------:R1:W-:Y:S01]  /*2a540*/  STL [R1+0x370], R19 ;  /* 0x0003701301007387 */ /* 0x0003e20000100800 */
[----:B------:R-:W-:Y:S01]  /*2a550*/  IMAD.MOV.U32 R12, RZ, RZ, R19 ;  /* 0x000000ffff0c7224 */ /* 0x000fe200078e0013 */
[----:B---3--:R-:W-:Y:S02]  /*2a560*/  IADD3 R14, P4, R14, UR12, RZ ;  /* 0x0000000c0e0e7c10 */ /* 0x008fe4000ff9e0ff */
[----:B------:R-:W-:Y:S02]  /*2a570*/  IADD3.X R20, R20, UR8, RZ, P3, !PT ;  /* 0x0000000814147c10 */ /* 0x000fe40009ffe4ff */
[----:B------:R-:W-:-:S03]  /*2a580*/  SHF.R.U32.HI R28, RZ, 0x6, R28 ;  /* 0x00000006ff1c7819 */ /* 0x000fc6000001161c */
[----:B------:R-:W-:Y:S01]  /*2a590*/  IMAD.MOV.U32 R13, RZ, RZ, R20 ;  /* 0x000000ffff0d7224 */ /* 0x000fe200078e0014 */
[----:B------:R-:W-:Y:S01]  /*2a5a0*/  STL [R1+0x36c], R20 ;  /* 0x00036c1401007387 */ /* 0x000fe20000100800 */
[----:B------:R-:W-:-:S03]  /*2a5b0*/  IADD3.X R17, R17, UR8, RZ, P4, !PT ;  /* 0x0000000811117c10 */ /* 0x000fc6000a7fe4ff */
[----:B------:R3:W-:Y:S04]  /*2a5c0*/  STL [R1+0x380], R14 ;  /* 0x0003800e01007387 */ /* 0x0007e80000100800 */
[----:B------:R3:W-:Y:S01]  /*2a5d0*/  STL [R1+0x37c], R17 ;  /* 0x00037c1101007387 */ /* 0x0007e20000100800 */
[----:B------:R-:W-:-:S03]  /*2a5e0*/  SGXT.U32 R28, R28, 0x1 ;  /* 0x000000011c1c781a */ /* 0x000fc60000000000 */
[----:B-1----:R-:W5:Y:S04]  /*2a5f0*/  LDL.LU R19, [R1+0x3b0] ;  /* 0x0003b00001137983 */ /* 0x002f680000300800 */
[----:B------:R1:W-:Y:S01]  /*2a600*/  LDGSTS.E [R2+0x41800], [R12.64], P2 ;  /* 0x418000000c027fae */ /* 0x0003e2000912184a */
[----:B------:R-:W-:-:S03]  /*2a610*/  LOP3.LUT R23, R28, 0x24, RZ, 0xfc, !PT ;  /* 0x000000241c177812 */ /* 0x000fc600078efcff */
[----:B------:R-:W3:Y:S01]  /*2a620*/  S2R R28, SR_TID.X ;  /* 0x00000000001c7919 */ /* 0x000ee20000002100 */
[----:B-1----:R-:W-:Y:S02]  /*2a630*/  IMAD.MOV.U32 R12, RZ, RZ, R14 ;  /* 0x000000ffff0c7224 */ /* 0x002fe400078e000e */
[----:B------:R-:W-:Y:S01]  /*2a640*/  IMAD.MOV.U32 R13, RZ, RZ, R17 ;  /* 0x000000ffff0d7224 */ /* 0x000fe200078e0011 */
[----:B---3--:R-:W3:Y:S01]  /*2a650*/  LDL.LU R14, [R1+0x3c0] ;  /* 0x0003c000010e7983 */ /* 0x008ee20000300800 */
[----:B------:R-:W-:-:S03]  /*2a660*/  LOP3.LUT R17, R25, 0x20, RZ, 0xfc, !PT ;  /* 0x0000002019117812 */ /* 0x000fc600078efcff */
[----:B------:R-:W3:Y:S04]  /*2a670*/  LDL.LU R20, [R1+0x3ac] ;  /* 0x0003ac0001147983 */ /* 0x000ee80000300800 */
[----:B------:R1:W-:Y:S01]  /*2a680*/  LDGSTS.E [R2+0x41c00], [R12.64], P1 ;  /* 0x41c000000c027fae */ /* 0x0003e2000892184a */
[----:B------:R-:W-:-:S03]  /*2a690*/  ISETP.GE.AND P1, PT, R17, UR9, PT ;  /* 0x0000000911007c0c */ /* 0x000fc6000bf26270 */
[----:B------:R-:W3:Y:S01]  /*2a6a0*/  LDL.LU R17, [R1+0x3bc] ;  /* 0x0003bc0001117983 */ /* 0x000ee20000300800 */
[----:B------:R-:W-:Y:S02]  /*2a6b0*/  SEL R3, RZ, 0x4, P1 ;  /* 0x00000004ff037807 */ /* 0x000fe40000800000 */
[----:B------:R-:W-:Y:S02]  /*2a6c0*/  ISETP.GE.AND P1, PT, R23, UR9, PT ;  /* 0x0000000917007c0c */ /* 0x000fe4000bf26270 */
[----:B------:R-:W-:-:S04]  /*2a6d0*/  SEL R3, R3, RZ, !P0 ;  /* 0x000000ff03037207 */ /* 0x000fc80004000000 */
[----:B------:R-:W-:Y:S02]  /*2a6e0*/  ISETP.NE.U32.AND P2, PT, R3, RZ, PT ;  /* 0x000000ff0300720c */ /* 0x000fe40003f45070 */
[----:B------:R-:W-:-:S04]  /*2a6f0*/  SEL R3, RZ, 0x4, P1 ;  /* 0x00000004ff037807 */ /* 0x000fc80000800000 */
[----:B------:R-:W-:Y:S02]  /*2a700*/  SEL R3, R3, RZ, !P0 ;  /* 0x000000ff03037207 */ /* 0x000fe40004000000 */
[----:B------:R-:W-:Y:S02]  /*2a710*/  SHF.R.U32.HI R25, RZ, 0x6, R28 ;  /* 0x00000006ff197819 */ /* 0x000fe4000001161c */
[----:B------:R-:W-:Y:S02]  /*2a720*/  ISETP.NE.U32.AND P1, PT, R3, RZ, PT ;  /* 0x000000ff0300720c */ /* 0x000fe40003f25070 */
[----:B------:R-:W-:Y:S02]  /*2a730*/  SGXT.U32 R25, R25, 0x1 ;  /* 0x000000011919781a */ /* 0x000fe40000000000 */
[----:B----4-:R-:W-:-:S05]  /*2a740*/  IADD3 R18, P3, R18, UR12, RZ ;  /* 0x0000000c12127c10 */ /* 0x010fca000ff7e0ff */
[----:B------:R4:W-:Y:S01]  /*2a750*/  STL [R1+0x390], R18 ;  /* 0x0003901201007387 */ /* 0x0009e20000100800 */
[----:B-1----:R-:W-:Y:S01]  /*2a760*/  IMAD.MOV.U32 R12, RZ, RZ, R18 ;  /* 0x000000ffff0c7224 */ /* 0x002fe200078e0012 */
[----:B--2---:R-:W-:Y:S02]  /*2a770*/  IADD3 R15, P4, R15, UR12, RZ ;  /* 0x0000000c0f0f7c10 */ /* 0x004fe4000ff9e0ff */
[----:B-----5:R-:W-:-:S05]  /*2a780*/  IADD3.X R22, R22, UR8, RZ, P3, !PT ;  /* 0x0000000816167c10 */ /* 0x020fca0009ffe4ff */
[----:B------:R-:W-:Y:S01]  /*2a790*/  IMAD.MOV.U32 R13, RZ, RZ, R22 ;  /* 0x000000ffff0d7224 */ /* 0x000fe200078e0016 */
[----:B------:R-:W-:Y:S01]  /*2a7a0*/  IADD3.X R16, R16, UR8, RZ, P4, !PT ;  /* 0x0000000810107c10 */ /* 0x000fe2000a7fe4ff */
[----:B------:R-:W-:Y:S04]  /*2a7b0*/  STL [R1+0x38c], R22 ;  /* 0x00038c1601007387 */ /* 0x000fe80000100800 */
[----:B------:R1:W-:Y:S04]  /*2a7c0*/  STL [R1+0x3a0], R15 ;  /* 0x0003a00f01007387 */ /* 0x0003e80000100800 */
[----:B------:R2:W-:Y:S04]  /*2a7d0*/  STL [R1+0x39c], R16 ;  /* 0x00039c1001007387 */ /* 0x0005e80000100800 */
[----:B----4-:R-:W4:Y:S04]  /*2a7e0*/  LDL.LU R18, [R1+0x3d0] ;  /* 0x0003d00001127983 */ /* 0x010f280000300800 */
[----:B------:R5:W-:Y:S02]  /*2a7f0*/  LDGSTS.E [R2+0x42000], [R12.64], P2 ;  /* 0x420000000c027fae */ /* 0x000be4000912184a */
[----:B-----5:R-:W-:-:S02]  /*2a800*/  IMAD.MOV.U32 R12, RZ, RZ, R15 ;  /* 0x000000ffff0c7224 */ /* 0x020fc400078e000f */
[----:B------:R-:W-:Y:S01]  /*2a810*/  IMAD.MOV.U32 R13, RZ, RZ, R16 ;  /* 0x000000ffff0d7224 */ /* 0x000fe200078e0010 */
[----:B-1----:R-:W5:Y:S01]  /*2a820*/  LDL.LU R15, [R1+0x3e0] ;  /* 0x0003e000010f7983 */ /* 0x002f620000300800 */
[----:B--2---:R-:W-:-:S03]  /*2a830*/  LOP3.LUT R16, R25, 0x28, RZ, 0xfc, !PT ;  /* 0x0000002819107812 */ /* 0x004fc600078efcff */
[----:B------:R-:W2:Y:S04]  /*2a840*/  LDL.LU R22, [R1+0x3cc] ;  /* 0x0003cc0001167983 */ /* 0x000ea80000300800 */
[----:B------:R1:W-:Y:S01]  /*2a850*/  LDGSTS.E [R2+0x42400], [R12.64], P1 ;  /* 0x424000000c027fae */ /* 0x0003e2000892184a */
[----:B------:R-:W-:-:S03]  /*2a860*/  ISETP.GE.AND P1, PT, R16, UR9, PT ;  /* 0x0000000910007c0c */ /* 0x000fc6000bf26270 */
[----:B------:R-:W2:Y:S01]  /*2a870*/  LDL.LU R16, [R1+0x3dc] ;  /* 0x0003dc0001107983 */ /* 0x000ea20000300800 */
        /* <DEDUP_REMOVED lines=11> */
[----:B------:R-:W-:Y:S02]  /*2a930*/  IADD3 R19, P3, R19, UR12, RZ ;  /* 0x0000000c13137c10 */ /* 0x000fe4000ff7e0ff */
[----:B-1----:R-:W-:-:S03]  /*2a940*/  SHF.R.U32.HI R25, RZ, 0x6, R28 ;  /* 0x00000006ff197819 */ /* 0x002fc6000001161c */
[----:B------:R-:W-:Y:S01]  /*2a950*/  IMAD.MOV.U32 R12, RZ, RZ, R19 ;  /* 0x000000ffff0c7224 */ /* 0x000fe200078e0013 */
[----:B------:R-:W-:Y:S01]  /*2a960*/  STL [R1+0x3b0], R19 ;  /* 0x0003b01301007387 */ /* 0x000fe20000100800 */
[----:B------:R-:W-:Y:S02]  /*2a970*/  SGXT.U32 R25, R25, 0x1 ;  /* 0x000000011919781a */ /* 0x000fe40000000000 */
[----:B------:R-:W-:Y:S02]  /*2a980*/  SHF.R.U32.HI R28, RZ, 0x6, R28 ;  /* 0x00000006ff1c7819 */ /* 0x000fe4000001161c */
[----:B---3--:R-:W-:Y:S02]  /*2a990*/  IADD3 R14, P4, R14, UR12, RZ ;  /* 0x0000000c0e0e7c10 */ /* 0x008fe4000ff9e0ff */
[----:B------:R-:W-:-:S04]  /*2a9a0*/  IADD3.X R20, R20, UR8, RZ, P3, !PT ;  /* 0x0000000814147c10 */ /* 0x000fc80009ffe4ff */
[----:B------:R-:W-:Y:S01]  /*2a9b0*/  MOV R13, R20 ;  /* 0x00000014000d7202 */ /* 0x000fe20000000f00 */
[----:B------:R-:W-:Y:S01]  /*2a9c0*/  STL [R1+0x3ac], R20 ;  /* 0x0003ac1401007387 */ /* 0x000fe20000100800 */
[----:B------:R-:W-:-:S03]  /*2a9d0*/  IADD3.X R17, R17, UR8, RZ, P4, !PT ;  /* 0x0000000811117c10 */ /* 0x000fc6000a7fe4ff */
[----:B------:R-:W-:Y:S01]  /*2a9e0*/  STL [R1+0x3c0], R14 ;  /* 0x0003c00e01007387 */ /* 0x000fe20000100800 */
[----:B------:R-:W-:-:S03]  /*2a9f0*/  SGXT.U32 R28, R28, 0x1 ;  /* 0x000000011c1c781a */ /* 0x000fc60000000000 */
[----:B------:R1:W-:Y:S04]  /*2aa00*/  LDGSTS.E [R2+0x42800], [R12.64], P2 ;  /* 0x428000000c027fae */ /* 0x0003e8000912184a */
[----:B------:R3:W-:Y:S01]  /*2aa10*/  STL [R1+0x3bc], R17 ;  /* 0x0003bc1101007387 */ /* 0x0007e20000100800 */
[----:B------:R-:W-:Y:S01]  /*2aa20*/  LOP3.LUT R23, R28, 0x34, RZ, 0xfc, !PT ;  /* 0x000000341c177812 */ /* 0x000fe200078efcff */
[----:B-1----:R-:W-:Y:S02]  /*2aa30*/  IMAD.MOV.U32 R12, RZ, RZ, R14 ;  /* 0x000000ffff0c7224 */ /* 0x002fe400078e000e */
[----:B------:R-:W-:Y:S01]  /*2aa40*/  IMAD.MOV.U32 R13, RZ, RZ, R17 ;  /* 0x000000ffff0d7224 */ /* 0x000fe200078e0011 */
[----:B---3--:R-:W-:Y:S01]  /*2aa50*/  LOP3.LUT R17, R25, 0x30, RZ, 0xfc, !PT ;  /* 0x0000003019117812 */ /* 0x008fe200078efcff */
[----:B------:R-:W3:Y:S04]  /*2aa60*/  LDL.LU R14, [R1+0x3f0] ;  /* 0x0003f000010e7983 */ /* 0x000ee80000300800 */
[----:B------:R1:W-:Y:S01]  /*2aa70*/  LDGSTS.E [R2+0x42c00], [R12.64], P1 ;  /* 0x42c000000c027fae */ /* 0x0003e2000892184a */
[----:B------:R-:W-:-:S03]  /*2aa80*/  ISETP.GE.AND P1, PT, R17, UR9, PT ;  /* 0x0000000911007c0c */ /* 0x000fc6000bf26270 */
[----:B------:R-:W3:Y:S04]  /*2aa90*/  LDL.LU R19, [R1+0x400] ;  /* 0x0004000001137983 */ /* 0x000ee80000300800 */
[----:B------:R-:W3:Y:S04]  /*2aaa0*/  LDL.LU R17, [R1+0x3ec] ;  /* 0x0003ec0001117983 */ /* 0x000ee80000300800 */
[----:B------:R-:W1:Y:S01]  /*2aab0*/  S2R R28, SR_TID.X ;  /* 0x00000000001c7919 */ /* 0x000e620000002100 */
[----:B------:R-:W-:-:S03]  /*2aac0*/  SEL R3, RZ, 0x4, P1 ;  /* 0x00000004ff037807 */ /* 0x000fc60000800000 */
[----:B------:R-:W3:Y:S01]  /*2aad0*/  LDL.LU R20, [R1+0x3fc] ;  /* 0x0003fc0001147983 */ /* 0x000ee20000300800 */
[----:B------:R-:W-:Y:S02]  /*2aae0*/  SEL R3, R3, RZ, !P0 ;  /* 0x000000ff03037207 */ /* 0x000fe40004000000 */
[----:B------:R-:W-:Y:S02]  /*2aaf0*/  ISETP.GE.AND P1, PT, R23, UR9, PT ;  /* 0x0000000917007c0c */ /* 0x000fe4000bf26270 */
[----:B------:R-:W-:Y:S02]  /*2ab00*/  ISETP.NE.U32.AND P2, PT, R3, RZ, PT ;  /* 0x000000ff0300720c */ /* 0x000fe40003f45070 */
[----:B------:R-:W-:-:S04]  /*2ab10*/  SEL R3, RZ, 0x4, P1 ;  /* 0x00000004ff037807 */ /* 0x000fc80000800000 */
[----:B------:R-:W-:-:S04]  /*2ab20*/  SEL R3, R3, RZ, !P0 ;  /* 0x000000ff03037207 */ /* 0x000fc80004000000 */
[----:B------:R-:W-:Y:S02]  /*2ab30*/  ISETP.NE.U32.AND P1, PT, R3, RZ, PT ;  /* 0x000000ff0300720c */ /* 0x000fe40003f25070 */
[--C-:B-1----:R-:W-:Y:S02]  /*2ab40*/  SHF.R.U32.HI R25, RZ, 0x6, R28.reuse ;  /* 0x00000006ff197819 */ /* 0x102fe4000001161c */
[----:B------:R-:W-:Y:S02]  /*2ab50*/  SHF.R.U32.HI R28, RZ, 0x6, R28 ;  /* 0x00000006ff1c7819 */ /* 0x000fe4000001161c */
[----:B------:R-:W-:Y:S02]  /*2ab60*/  SGXT.U32 R25, R25, 0x1 ;  /* 0x000000011919781a */ /* 0x000fe40000000000 */
[----:B------:R-:W-:Y:S02]  /*2ab70*/  SGXT.U32 R28, R28, 0x1 ;  /* 0x000000011c1c781a */ /* 0x000fe40000000000 */
[----:B----4-:R-:W-:-:S05]  /*2ab80*/  IADD3 R18, P3, R18, UR12, RZ ;  /* 0x0000000c12127c10 */ /* 0x010fca000ff7e0ff */
[----:B------:R-:W-:Y:S01]  /*2ab90*/  IMAD.MOV.U32 R12, RZ, RZ, R18 ;  /* 0x000000ffff0c7224 */ /* 0x000fe200078e0012 */
[----:B------:R1:W-:Y:S01]  /*2aba0*/  STL [R1+0x3d0], R18 ;  /* 0x0003d01201007387 */ /* 0x0003e20000100800 */
[----:B-----5:R-:W-:Y:S02]  /*2abb0*/  IADD3 R15, P4, R15, UR12, RZ ;  /* 0x0000000c0f0f7c10 */ /* 0x020fe4000ff9e0ff */
[----:B--2---:R-:W-:-:S05]  /*2abc0*/  IADD3.X R22, R22, UR8, RZ, P3, !PT ;  /* 0x0000000816167c10 */ /* 0x004fca0009ffe4ff */
[----:B------:R-:W-:Y:S01]  /*2abd0*/  IMAD.MOV.U32 R13, RZ, RZ, R22 ;  /* 0x000000ffff0d7224 */ /* 0x000fe200078e0016 */
[----:B------:R-:W-:Y:S01]  /*2abe0*/  IADD3.X R16, R16, UR8, RZ, P4, !PT ;  /* 0x0000000810107c10 */ /* 0x000fe2000a7fe4ff */
[----:B------:R-:W-:Y:S04]  /*2abf0*/  STL [R1+0x3cc], R22 ;  /* 0x0003cc1601007387 */ /* 0x000fe80000100800 */
[----:B------:R2:W-:Y:S04]  /*2ac00*/  LDGSTS.E [R2+0x43000], [R12.64], P2 ;  /* 0x430000000c027fae */ /* 0x0005e8000912184a */
[----:B------:R4:W-:Y:S04]  /*2ac10*/  STL [R1+0x3e0], R15 ;  /* 0x0003e00f01007387 */ /* 0x0009e80000100800 */
[----:B------:R5:W-:Y:S01]  /*2ac20*/  STL [R1+0x3dc], R16 ;  /* 0x0003dc1001007387 */ /* 0x000be20000100800 */
[----:B--2---:R-:W-:-:S03]  /*2ac30*/  IMAD.MOV.U32 R12, RZ, RZ, R15 ;  /* 0x000000ffff0c7224 */ /* 0x004fc600078e000f */
[----:B-1----:R-:W2:Y:S01]  /*2ac40*/  LDL.LU R18, [R1+0x318] ;  /* 0x0003180001127983 */ /* 0x002ea20000300800 */
[----:B------:R-:W-:-:S03]  /*2ac50*/  IMAD.MOV.U32 R13, RZ, RZ, R16 ;  /* 0x000000ffff0d7224 */ /* 0x000fc600078e0010 */
[----:B----4-:R-:W4:Y:S01]  /*2ac60*/  LDL.LU R15, [R1+0x328] ;  /* 0x00032800010f7983 */ /* 0x010f220000300800 */
[----:B-----5:R-:W-:-:S03]  /*2ac70*/  LOP3.LUT R16, R25, 0x38, RZ, 0xfc, !PT ;  /* 0x0000003819107812 */ /* 0x020fc600078efcff */
[----:B------:R1:W-:Y:S01]  /*2ac80*/  LDGSTS.E [R2+0x43400], [R12.64], P1 ;  /* 0x434000000c027fae */ /* 0x0003e2000892184a */
[----:B------:R-:W-:Y:S02]  /*2ac90*/  ISETP.GE.AND P1, PT, R16, UR9, PT ;  /* 0x0000000910007c0c */ /* 0x000fe4000bf26270 */
[----:B------:R-:W-:Y:S01]  /*2aca0*/  LOP3.LUT R16, R28, 0x3c, RZ, 0xfc, !PT ;  /* 0x0000003c1c107812 */ /* 0x000fe200078efcff */
[----:B------:R-:W5:Y:S01]  /*2acb0*/  LDL.LU R22, [R1+0x314] ;  /* 0x0003140001167983 */ /* 0x000f620000300800 */
[----:B------:R-:W-:Y:S02]  /*2acc0*/  SEL R3, RZ, 0x4, P1 ;  /* 0x00000004ff037807 */ /* 0x000fe40000800000 */
[----:B------:R-:W-:Y:S02]  /*2acd0*/  ISETP.GE.AND P1, PT, R16, UR9, PT ;  /* 0x0000000910007c0c */ /* 0x000fe4000bf26270 */
[----:B------:R-:W5:Y:S04]  /*2ace0*/  LDL.LU R16, [R1+0x324] ;  /* 0x0003240001107983 */ /* 0x000f680000300800 */
[----:B------:R-:W1:Y:S04]  /*2acf0*/  S2R R28, SR_TID.X ;  /* 0x00000000001c7919 */ /* 0x000e680000002100 */
[----:B------:R-:W3:Y:S01]  /*2ad00*/  S2R R25, SR_TID.X ;  /* 0x0000000000197919 */ /* 0x000ee20000002100 */
[----:B------:R-:W-:-:S04]  /*2ad10*/  SEL R3, R3, RZ, !P0 ;  /* 0x000000ff03037207 */ /* 0x000fc80004000000 */
[----:B------:R-:W-:Y:S02]  /*2ad20*/  ISETP.NE.U32.AND P2, PT, R3, RZ, PT ;  /* 0x000000ff0300720c */ /* 0x000fe40003f45070 */
[----:B------:R-:W-:-:S04]  /*2ad30*/  SEL R3, RZ, 0x4, P1 ;  /* 0x00000004ff037807 */ /* 0x000fc80000800000 */
[----:B------:R-:W-:Y:S02]  /*2ad40*/  SEL R3, R3, RZ, !P0 ;  /* 0x000000ff03037207 */ /* 0x000fe40004000000 */
[----:B-1----:R-:W-:-:S04]  /*2ad50*/  SHF.R.U32.HI R28, RZ, 0x6, R28 ;  /* 0x00000006ff1c7819 */ /* 0x002fc8000001161c */
[----:B------:R-:W-:Y:S02]  /*2ad60*/  SGXT.U32 R28, R28, 0x1 ;  /* 0x000000011c1c781a */ /* 0x000fe40000000000 */
[----:B------:R-:W-:Y:S02]  /*2ad70*/  ISETP.NE.U32.AND P1, PT, R3, RZ, PT ;  /* 0x000000ff0300720c */ /* 0x000fe40003f25070 */
[----:B---3--:R-:W-:-:S05]  /*2ad80*/  IADD3 R14, P3, R14, UR12, RZ ;  /* 0x0000000c0e0e7c10 */ /* 0x008fca000ff7e0ff */
[----:B------:R1:W-:Y:S01]  /*2ad90*/  STL [R1+0x3f0], R14 ;  /* 0x0003f00e01007387 */ /* 0x0003e20000100800 */
[----:B------:R-:W-:Y:S01]  /*2ada0*/  IMAD.MOV.U32 R12, RZ, RZ, R14 ;  /* 0x000000ffff0c7224 */ /* 0x000fe200078e000e */
[----:B------:R-:W-:Y:S02]  /*2adb0*/  IADD3 R19, P4, R19, UR12, RZ ;  /* 0x0000000c13137c10 */ /* 0x000fe4000ff9e0ff */
[----:B------:R-:W-:Y:S02]  /*2adc0*/  IADD3.X R17, R17, UR8, RZ, P3, !PT ;  /* 0x0000000811117c10 */ /* 0x000fe40009ffe4ff */
[----:B-1----:R-:W-:-:S03]  /*2add0*/  LOP3.LUT R14, R28, 0x6, RZ, 0xfc, !PT ;  /* 0x000000061c0e7812 */ /* 0x002fc600078efcff */
[----:B------:R1:W-:Y:S01]  /*2ade0*/  STL [R1+0x3ec], R17 ;  /* 0x0003ec1101007387 */ /* 0x0003e20000100800 */
[----:B------:R-:W-:Y:S01]  /*2adf0*/  IMAD.MOV.U32 R13, RZ, RZ, R17 ;  /* 0x000000ffff0d7224 */ /* 0x000fe200078e0011 */
[----:B------:R-:W-:Y:S02]  /*2ae00*/  IADD3.X R20, R20, UR8, RZ, P4, !PT ;  /* 0x0000000814147c10 */ /* 0x000fe4000a7fe4ff */
[----:B------:R-:W-:Y:S04]  /*2ae10*/  STL [R1+0x400], R19 ;  /* 0x0004001301007387 */ /* 0x000fe80000100800 */
[----:B------:R3:W-:Y:S01]  /*2ae20*/  LDGSTS.E [R2+0x43800], [R12.64], P2 ;  /* 0x438000000c027fae */ /* 0x0007e2000912184a */
[----:B-1----:R-:W-:Y:S02]  /*2ae30*/  LOP3.LUT R17, R28, 0x2, RZ, 0xfc, !PT ;  /* 0x000000021c117812 */ /* 0x002fe400078efcff */
[----:B------:R-:W-:-:S02]  /*2ae40*/  SHF.R.S32.HI R28, RZ, 0x6, R25 ;  /* 0x00000006ff1c7819 */ /* 0x000fc40000011419 */
[----:B------:R-:W-:Y:S01]  /*2ae50*/  LOP3.LUT R25, R25, 0x3f, RZ, 0xc0, !PT ;  /* 0x0000003f19197812 */ /* 0x000fe200078ec0ff */
[----:B------:R1:W-:Y:S01]  /*2ae60*/  STL [R1+0x3fc], R20 ;  /* 0x0003fc1401007387 */ /* 0x0003e20000100800 */
[----:B------:R-:W-:-:S03]  /*2ae70*/  SGXT R28, R28, 0x1 ;  /* 0x000000011c1c781a */ /* 0x000fc60000000200 */
[----:B------:R-:W-:Y:S02]  /*2ae80*/  IMAD.SHL.U32 R23, R25, 0x4, RZ ;  /* 0x0000000419177824 */ /* 0x000fe400078e00ff */
[----:B---3--:R-:W-:Y:S02]  /*2ae90*/  IMAD.MOV.U32 R12, RZ, RZ, R19 ;  /* 0x000000ffff0c7224 */ /* 0x008fe400078e0013 */
[----:B------:R-:W-:Y:S02]  /*2aea0*/  IMAD.MOV.U32 R13, RZ, RZ, R20 ;  /* 0x000000ffff0d7224 */ /* 0x000fe400078e0014 */
[----:B-1----:R-:W3:Y:S01]  /*2aeb0*/  LDL.LU R20, [R1+0x334] ;  /* 0x0003340001147983 */ /* 0x002ee20000300800 */
[----:B------:R-:W-:-:S03]  /*2aec0*/  LOP3.LUT R23, R23, 0x120, R28, 0x78, !PT ;  /* 0x0000012017177812 */ /* 0x000fc600078e781c */
[----:B------:R-:W3:Y:S01]  /*2aed0*/  LDL.LU R19, [R1+0x338] ;  /* 0x0003380001137983 */ /* 0x000ee20000300800 */
[----:B------:R-:W-:-:S03]  /*2aee0*/  ISETP.GE.AND P2, PT, R14, UR9, PT ;  /* 0x000000090e007c0c */ /* 0x000fc6000bf46270 */
[----:B------:R1:W-:Y:S01]  /*2aef0*/  LDGSTS.E [R2+0x43c00], [R12.64], P1 ;  /* 0x43c000000c027fae */ /* 0x0003e2000892184a */
[----:B------:R-:W-:-:S03]  /*2af00*/  ISETP.GE.AND P1, PT, R17, UR9, PT ;  /* 0x0000000911007c0c */ /* 0x000fc6000bf26270 */
[----:B------:R-:W1:Y:S04]  /*2af10*/  S2R R28, SR_TID.X ;  /* 0x00000000001c7919 */ /* 0x000e680000002100 */
[----:B------:R-:W3:Y:S04]  /*2af20*/  LDL.LU R17, [R1+0x344] ;  /* 0x0003440001117983 */ /* 0x000ee80000300800 */
[----:B------:R-:W3:Y:S01]  /*2af30*/  LDL.LU R14, [R1+0x348] ;  /* 0x00034800010e7983 */ /* 0x000ee20000300800 */
[----:B------:R-:W-:Y:S02]  /*2af40*/  SEL R3, RZ, 0x4, P1 ;  /* 0x00000004ff037807 */ /* 0x000fe40000800000 */
[----:B-1----:R-:W-:-:S02]  /*2af50*/  SEL R2, RZ, 0x4, P2 ;  /* 0x00000004ff027807 */ /* 0x002fc40001000000 */
[----:B------:R-:W-:Y:S02]  /*2af60*/  SEL R3, R3, RZ, !P0 ;  /* 0x000000ff03037207 */ /* 0x000fe40004000000 */
[----:B------:R-:W-:Y:S02]  /*2af70*/  SEL R2, R2, RZ, !P0 ;  /* 0x000000ff02027207 */ /* 0x000fe40004000000 */
[----:B------:R-:W-:Y:S02]  /*2af80*/  ISETP.NE.U32.AND P1, PT, R3, RZ, PT ;  /* 0x000000ff0300720c */ /* 0x000fe40003f25070 */
[----:B------:R-:W-:Y:S01]  /*2af90*/  ISETP.NE.U32.AND P2, PT, R2, RZ, PT ;  /* 0x000000ff0200720c */ /* 0x000fe20003f45070 */
[----:B------:R-:W-:Y:S01]  /*2afa0*/  IMAD.U32 R2, RZ, RZ, UR7 ;  /* 0x00000007ff027e24 */ /* 0x000fe2000f8e00ff */
[----:B------:R-:W-:Y:S02]  /*2afb0*/  LOP3.LUT R23, R23, 0x40, RZ, 0x3c, !PT ;  /* 0x0000004017177812 */ /* 0x000fe400078e3cff */
[----:B------:R-:W-:-:S03]  /*2afc0*/  SHF.R.U32.HI R25, RZ, 0x6, R28 ;  /* 0x00000006ff197819 */ /* 0x000fc6000001161c */
[----:B------:R-:W-:Y:S01]  /*2afd0*/  IMAD R2, R2, 0x4000, R23 ;  /* 0x0000400002027824 */ /* 0x000fe200078e0217 */
[----:B------:R-:W-:Y:S02]  /*2afe0*/  SGXT.U32 R25, R25, 0x1 ;  /* 0x000000011919781a */ /* 0x000fe40000000000 */
[----:B--2---:R-:W-:Y:S02]  /*2aff0*/  IADD3 R18, P3, R18, UR12, RZ ;  /* 0x0000000c12127c10 */ /* 0x004fe4000ff7e0ff */
[----:B----4-:R-:W-:-:S03]  /*2b000*/  IADD3 R15, P4, R15, UR12, RZ ;  /* 0x0000000c0f0f7c10 */ /* 0x010fc6000ff9e0ff */
[----:B------:R-:W-:Y:S01]  /*2b010*/  IMAD.MOV.U32 R12, RZ, RZ, R18 ;  /* 0x000000ffff0c7224 */ /* 0x000fe200078e0012 */
[----:B-----5:R-:W-:Y:S01]  /*2b020*/  IADD3.X R22, R22, UR8, RZ, P3, !PT ;  /* 0x0000000816167c10 */ /* 0x020fe20009ffe4ff */
[----:B------:R1:W-:Y:S01]  /*2b030*/  STL [R1+0x318], R18 ;  /* 0x0003181201007387 */ /* 0x0003e20000100800 */
[----:B------:R-:W-:-:S03]  /*2b040*/  IADD3.X R16, R16, UR8, RZ, P4, !PT ;  /* 0x0000000810107c10 */ /* 0x000fc6000a7fe4ff */
[----:B------:R-:W-:Y:S01]  /*2b050*/  IMAD.MOV.U32 R13, RZ, RZ, R22 ;  /* 0x000000ffff0d7224 */ /* 0x000fe200078e0016 */
[----:B------:R-:W-:Y:S04]  /*2b060*/  STL [R1+0x328], R15 ;  /* 0x0003280f01007387 */ /* 0x000fe80000100800 */
[----:B------:R-:W-:Y:S04]  /*2b070*/  STL [R1+0x314], R22 ;  /* 0x0003141601007387 */ /* 0x000fe80000100800 */
[----:B------:R2:W-:Y:S04]  /*2b080*/  LDGSTS.E [R2+0x40200], [R12.64], P1 ;  /* 0x402000000c027fae */ /* 0x0005e8000892184a */
[----:B------:R4:W-:Y:S04]  /*2b090*/  STL [R1+0x324], R16 ;  /* 0x0003241001007387 */ /* 0x0009e80000100800 */
[----:B-1----:R-:W5:Y:S01]  /*2b0a0*/  LDL.LU R18, [R1+0x358] ;  /* 0x0003580001127983 */ /* 0x002f620000300800 */
[----:B--2---:R-:W-:Y:S01]  /*2b0b0*/  IMAD.MOV.U32 R13, RZ, RZ, R16 ;  /* 0x000000ffff0d7224 */ /* 0x004fe200078e0010 */
[----:B----4-:R-:W-:Y:S01]  /*2b0c0*/  LOP3.LUT R16, R25, 0xa, RZ, 0xfc, !PT ;  /* 0x0000000a19107812 */ /* 0x010fe200078efcff */
[----:B------:R-:W-:-:S02]  /*2b0d0*/  IMAD.MOV.U32 R12, RZ, RZ, R15 ;  /* 0x000000ffff0c7224 */ /* 0x000fc400078e000f */
[----:B------:R-:W2:Y:S01]  /*2b0e0*/  LDL.LU R15, [R1+0x368] ;  /* 0x00036800010f7983 */ /* 0x000ea20000300800 */
[----:B------:R-:W-:-:S03]  /*2b0f0*/  ISETP.GE.AND P1, PT, R16, UR9, PT ;  /* 0x0000000910007c0c */ /* 0x000fc6000bf26270 */
[----:B------:R-:W4:Y:S04]  /*2b100*/  LDL.LU R22, [R1+0x354] ;  /* 0x0003540001167983 */ /* 0x000f280000300800 */
[----:B------:R-:W4:Y:S01]  /*2b110*/  LDL.LU R16, [R1+0x364] ;  /* 0x0003640001107983 */ /* 0x000f220000300800 */
[----:B------:R-:W-:-:S03]  /*2b120*/  SHF.R.U32.HI R28, RZ, 0x6, R28 ;  /* 0x00000006ff1c7819 */ /* 0x000fc6000001161c */
[----:B------:R1:W-:Y:S01]  /*2b130*/  LDGSTS.E [R2+0x40600], [R12.64], P2 ;  /* 0x406000000c027fae */ /* 0x0003e2000912184a */
        /* <DEDUP_REMOVED lines=10> */
[--C-:B-1----:R-:W-:Y:S02]  /*2b1e0*/  SHF.R.U32.HI R25, RZ, 0x6, R28.reuse ;  /* 0x00000006ff197819 */ /* 0x102fe4000001161c */
[----:B------:R-:W-:Y:S02]  /*2b1f0*/  SHF.R.U32.HI R28, RZ, 0x6, R28 ;  /* 0x00000006ff1c7819 */ /* 0x000fe4000001161c */
[----:B------:R-:W-:Y:S02]  /*2b200*/  SGXT.U32 R25, R25, 0x1 ;  /* 0x000000011919781a */ /* 0x000fe40000000000 */
[----:B------:R-:W-:-:S04]  /*2b210*/  SGXT.U32 R28, R28, 0x1 ;  /* 0x000000011c1c781a */ /* 0x000fc80000000000 */
[----:B------:R-:W-:Y:S02]  /*2b220*/  LOP3.LUT R23, R28, 0x16, RZ, 0xfc, !PT ;  /* 0x000000161c177812 */ /* 0x000fe400078efcff */
[----:B------:R-:W1:Y:S01]  /*2b230*/  S2R R28, SR_TID.X ;  /* 0x00000000001c7919 */ /* 0x000e620000002100 */
[----:B---3--:R-:W-:-:S04]  /*2b240*/  IADD3 R19, P3, R19, UR12, RZ ;  /* 0x0000000c13137c10 */ /* 0x008fc8000ff7e0ff */
[----:B------:R-:W-:Y:S01]  /*2b250*/  IADD3.X R20, R20, UR8, RZ, P3, !PT ;  /* 0x0000000814147c10 */ /* 0x000fe20009ffe4ff */
[----:B------:R-:W-:Y:S01]  /*2b260*/  IMAD.MOV.U32 R12, RZ, RZ, R19 ;  /* 0x000000ffff0c7224 */ /* 0x000fe200078e0013 */
[----:B------:R3:W-:Y:S03]  /*2b270*/  STL [R1+0x338], R19 ;  /* 0x0003381301007387 */ /* 0x0007e60000100800 */
[----:B------:R-:W-:Y:S01]  /*2b280*/  IMAD.MOV.U32 R13, RZ, RZ, R20 ;  /* 0x000000ffff0d7224 */ /* 0x000fe200078e0014 */
[----:B------:R-:W-:Y:S01]  /*2b290*/  IADD3 R14, P4, R14, UR12, RZ ;  /* 0x0000000c0e0e7c10 */ /* 0x000fe2000ff9e0ff */
[----:B------:R-:W-:Y:S03]  /*2b2a0*/  STL [R1+0x334], R20 ;  /* 0x0003341401007387 */ /* 0x000fe60000100800 */
[----:B------:R-:W-:Y:S01]  /*2b2b0*/  IADD3.X R17, R17, UR8, RZ, P4, !PT ;  /* 0x0000000811117c10 */ /* 0x000fe2000a7fe4ff */
[----:B------:R1:W-:Y:S04]  /*2b2c0*/  STL [R1+0x348], R14 ;  /* 0x0003480e01007387 */ /* 0x0003e80000100800 */
[----:B------:R1:W-:Y:S04]  /*2b2d0*/  STL [R1+0x344], R17 ;  /* 0x0003441101007387 */ /* 0x0003e80000100800 */
[----:B------:R1:W-:Y:S04]  /*2b2e0*/  LDGSTS.E [R2+0x40a00], [R12.64], P2 ;  /* 0x40a000000c027fae */ /* 0x0003e8000912184a */
[----:B---3--:R-:W3:Y:S01]  /*2b2f0*/  LDL.LU R19, [R1+0x378] ;  /* 0x0003780001137983 */ /* 0x008ee20000300800 */
[----:B-1----:R-:W-:Y:S01]  /*2b300*/  IMAD.MOV.U32 R12, RZ, RZ, R14 ;  /* 0x000000ffff0c7224 */ /* 0x002fe200078e000e */
[----:B------:R-:W-:-:S02]  /*2b310*/  MOV R13, R17 ;  /* 0x00000011000d7202 */ /* 0x000fc40000000f00 */
[----:B------:R-:W3:Y:S01]  /*2b320*/  LDL.LU R14, [R1+0x388] ;  /* 0x00038800010e7983 */ /* 0x000ee20000300800 */
        /* <DEDUP_REMOVED lines=14> */
[----:B-----5:R-:W-:Y:S02]  /*2b410*/  IADD3 R18, P3, R18, UR12, RZ ;  /* 0x0000000c12127c10 */ /* 0x020fe4000ff7e0ff */
[----:B--2---:R-:W-:-:S02]  /*2b420*/  IADD3 R15, P4, R15, UR12, RZ ;  /* 0x0000000c0f0f7c10 */ /* 0x004fc4000ff9e0ff */
[----:B----4-:R-:W-:Y:S01]  /*2b430*/  IADD3.X R22, R22, UR8, RZ, P3, !PT ;  /* 0x0000000816167c10 */ /* 0x010fe20009ffe4ff */
[----:B------:R2:W-:Y:S01]  /*2b440*/  STL [R1+0x358], R18 ;  /* 0x0003581201007387 */ /* 0x0005e20000100800 */
[----:B-1----:R-:W-:Y:S01]  /*2b450*/  IMAD.MOV.U32 R12, RZ, RZ, R18 ;  /* 0x000000ffff0c7224 */ /* 0x002fe200078e0012 */
[----:B------:R-:W-:Y:S02]  /*2b460*/  IADD3.X R16, R16, UR8, RZ, P4, !PT ;  /* 0x0000000810107c10 */ /* 0x000fe4000a7fe4ff */
[----:B------:R-:W-:Y:S01]  /*2b470*/  IMAD.MOV.U32 R13, RZ, RZ, R22 ;  /* 0x000000ffff0d7224 */ /* 0x000fe200078e0016 */
[----:B------:R-:W-:Y:S04]  /*2b480*/  STL [R1+0x354], R22 ;  /* 0x0003541601007387 */ /* 0x000fe80000100800 */
[----:B------:R1:W-:Y:S04]  /*2b490*/  STL [R1+0x368], R15 ;  /* 0x0003680f01007387 */ /* 0x0003e80000100800 */
[----:B------:R4:W-:Y:S04]  /*2b4a0*/  STL [R1+0x364], R16 ;  /* 0x0003641001007387 */ /* 0x0009e80000100800 */
[----:B--2---:R-:W2:Y:S04]  /*2b4b0*/  LDL.LU R18, [R1+0x398] ;  /* 0x0003980001127983 */ /* 0x004ea80000300800 */
[----:B------:R5:W-:Y:S02]  /*2b4c0*/  LDGSTS.E [R2+0x41200], [R12.64], P2 ;  /* 0x412000000c027fae */ /* 0x000be4000912184a */
[----:B-----5:R-:W-:-:S02]  /*2b4d0*/  IMAD.MOV.U32 R12, RZ, RZ, R15 ;  /* 0x000000ffff0c7224 */ /* 0x020fc400078e000f */
[----:B------:R-:W-:Y:S01]  /*2b4e0*/  IMAD.MOV.U32 R13, RZ, RZ, R16 ;  /* 0x000000ffff0d7224 */ /* 0x000fe200078e0010 */
[----:B-1----:R-:W5:Y:S01]  /*2b4f0*/  LDL.LU R15, [R1+0x3a8] ;  /* 0x0003a800010f7983 */ /* 0x002f620000300800 */
[----:B----4-:R-:W-:-:S03]  /*2b500*/  LOP3.LUT R16, R25, 0x1a, RZ, 0xfc, !PT ;  /* 0x0000001a19107812 */ /* 0x010fc600078efcff */
[----:B------:R-:W4:Y:S04]  /*2b510*/  LDL.LU R22, [R1+0x394] ;  /* 0x0003940001167983 */ /* 0x000f280000300800 */
[----:B------:R1:W-:Y:S01]  /*2b520*/  LDGSTS.E [R2+0x41600], [R12.64], P1 ;  /* 0x416000000c027fae */ /* 0x0003e2000892184a */
[----:B------:R-:W-:-:S03]  /*2b530*/  ISETP.GE.AND P1, PT, R16, UR9, PT ;  /* 0x0000000910007c0c */ /* 0x000fc6000bf26270 */
[----:B------:R-:W4:Y:S01]  /*2b540*/  LDL.LU R16, [R1+0x3a4] ;  /* 0x0003a40001107983 */ /* 0x000f220000300800 */
        /* <DEDUP_REMOVED lines=15> */
[----:B---3--:R-:W-:-:S02]  /*2b640*/  IADD3 R19, P3, R19, UR12, RZ ;  /* 0x0000000c13137c10 */ /* 0x008fc4000ff7e0ff */
[----:B------:R-:W-:Y:S02]  /*2b650*/  IADD3 R14, P4, R14, UR12, RZ ;  /* 0x0000000c0e0e7c10 */ /* 0x000fe4000ff9e0ff */
[----:B------:R-:W-:Y:S01]  /*2b660*/  IADD3.X R20, R20, UR8, RZ, P3, !PT ;  /* 0x0000000814147c10 */ /* 0x000fe20009ffe4ff */
[----:B------:R1:W-:Y:S01]  /*2b670*/  STL [R1+0x378], R19 ;  /* 0x0003781301007387 */ /* 0x0003e20000100800 */
[----:B------:R-:W-:-:S03]  /*2b680*/  IMAD.MOV.U32 R12, RZ, RZ, R19 ;  /* 0x000000ffff0c7224 */ /* 0x000fc600078e0013 */
[----:B------:R-:W-:Y:S01]  /*2b690*/  IMAD.MOV.U32 R13, RZ, RZ, R20 ;  /* 0x000000ffff0d7224 */ /* 0x000fe200078e0014 */
[----:B------:R-:W-:Y:S01]  /*2b6a0*/  IADD3.X R17, R17, UR8, RZ, P4, !PT ;  /* 0x0000000811117c10 */ /* 0x000fe2000a7fe4ff */
[----:B------:R-:W-:Y:S04]  /*2b6b0*/  STL [R1+0x374], R20 ;  /* 0x0003741401007387 */ /* 0x000fe80000100800 */
[----:B------:R3:W-:Y:S04]  /*2b6c0*/  STL [R1+0x388], R14 ;  /* 0x0003880e01007387 */ /* 0x0007e80000100800 */
[----:B------:R3:W-:Y:S04]  /*2b6d0*/  STL [R1+0x384], R17 ;  /* 0x0003841101007387 */ /* 0x0007e80000100800 */
[----:B-1----:R-:W4:Y:S04]  /*2b6e0*/  LDL.LU R19, [R1+0x3b8] ;  /* 0x0003b80001137983 */ /* 0x002f280000300800 */
        /* <DEDUP_REMOVED lines=20> */
[----:B--2---:R-:W-:-:S05]  /*2b830*/  IADD3 R18, P3, R18, UR12, RZ ;  /* 0x0000000c12127c10 */ /* 0x004fca000ff7e0ff */
[----:B-1----:R-:W-:Y:S01]  /*2b840*/  IMAD.MOV.U32 R12, RZ, RZ, R18 ;  /* 0x000000ffff0c7224 */ /* 0x002fe200078e0012 */
[----:B------:R1:W-:Y:S01]  /*2b850*/  STL [R1+0x398], R18 ;  /* 0x0003981201007387 */ /* 0x0003e20000100800 */
[----:B-----5:R-:W-:Y:S02]  /*2b860*/  IADD3 R15, P4, R15, UR12, RZ ;  /* 0x0000000c0f0f7c10 */ /* 0x020fe4000ff9e0ff */
[----:B----4-:R-:W-:-:S05]  /*2b870*/  IADD3.X R22, R22, UR8, RZ, P3, !PT ;  /* 0x0000000816167c10 */ /* 0x010fca0009ffe4ff */
[----:B------:R-:W-:Y:S01]  /*2b880*/  IMAD.MOV.U32 R13, RZ, RZ, R22 ;  /* 0x000000ffff0d7224 */ /* 0x000fe200078e0016 */
[----:B------:R-:W-:Y:S01]  /*2b890*/  IADD3.X R16, R16, UR8, RZ, P4, !PT ;  /* 0x0000000810107c10 */ /* 0x000fe2000a7fe4ff */
[----:B------:R-:W-:Y:S04]  /*2b8a0*/  STL [R1+0x394], R22 ;  /* 0x0003941601007387 */ /* 0x000fe80000100800 */
[----:B------:R-:W-:Y:S04]  /*2b8b0*/  STL [R1+0x3a8], R15 ;  /* 0x0003a80f01007387 */ /* 0x000fe80000100800 */
[----:B------:R2:W-:Y:S04]  /*2b8c0*/  LDGSTS.E [R2+0x42200], [R12.64], P2 ;  /* 0x422000000c027fae */ /* 0x0005e8000912184a */
[----:B------:R4:W-:Y:S01]  /*2b8d0*/  STL [R1+0x3a4], R16 ;  /* 0x0003a41001007387 */ /* 0x0009e20000100800 */
[----:B-1----:R-:W-:Y:S01]  /*2b8e0*/  LOP3.LUT R18, R25, 0x2a, RZ, 0xfc, !PT ;  /* 0x0000002a19127812 */ /* 0x002fe200078efcff */
[----:B--2---:R-:W-:-:S02]  /*2b8f0*/  IMAD.MOV.U32 R13, RZ, RZ, R16 ;  /* 0x000000ffff0d7224 */ /* 0x004fc400078e0010 */
[----:B----4-:R-:W2:Y:S01]  /*2b900*/  LDL.LU R16, [R1+0x3d8] ;  /* 0x0003d80001107983 */ /* 0x010ea20000300800 */
[----:B------:R-:W-:-:S03]  /*2b910*/  IMAD.MOV.U32 R12, RZ, RZ, R15 ;  /* 0x000000ffff0c7224 */ /* 0x000fc600078e000f */
[----:B------:R-:W4:Y:S04]  /*2b920*/  LDL.LU R15, [R1+0x3e8] ;  /* 0x0003e800010f7983 */ /* 0x000f280000300800 */
        /* <DEDUP_REMOVED lines=16> */
[----:B------:R-:W-:-:S05]  /*2ba30*/  IADD3 R19, P3, R19, UR12, RZ ;  /* 0x0000000c13137c10 */ /* 0x000fca000ff7e0ff */
[----:B------:R-:W-:Y:S01]  /*2ba40*/  IMAD.MOV.U32 R12, RZ, RZ, R19 ;  /* 0x000000ffff0c7224 */ /* 0x000fe200078e0013 */
[----:B------:R1:W-:Y:S01]  /*2ba50*/  STL [R1+0x3b8], R19 ;  /* 0x0003b81301007387 */ /* 0x0003e20000100800 */
[----:B------:R-:W-:Y:S02]  /*2ba60*/  SGXT.U32 R28, R28, 0x1 ;  /* 0x000000011c1c781a */ /* 0x000fe40000000000 */
[----:B---3--:R-:W-:Y:S02]  /*2ba70*/  IADD3 R14, P4, R14, UR12, RZ ;  /* 0x0000000c0e0e7c10 */ /* 0x008fe4000ff9e0ff */
[----:B------:R-:W-:-:S05]  /*2ba80*/  IADD3.X R20, R20, UR8, RZ, P3, !PT ;  /* 0x0000000814147c10 */ /* 0x000fca0009ffe4ff */
[----:B------:R-:W-:Y:S01]  /*2ba90*/  IMAD.MOV.U32 R13, RZ, RZ, R20 ;  /* 0x000000ffff0d7224 */ /* 0x000fe200078e0014 */
[----:B------:R-:W-:Y:S01]  /*2baa0*/  IADD3.X R17, R17, UR8, RZ, P4, !PT ;  /* 0x0000000811117c10 */ /* 0x000fe2000a7fe4ff */
[----:B------:R-:W-:Y:S04]  /*2bab0*/  STL [R1+0x3b4], R20 ;  /* 0x0003b41401007387 */ /* 0x000fe80000100800 */
[----:B------:R3:W-:Y:S01]  /*2bac0*/  LDGSTS.E [R2+0x42a00], [R12.64], P2 ;  /* 0x42a000000c027fae */ /* 0x0007e2000912184a */
[----:B------:R-:W-:-:S03]  /*2bad0*/  SHF.R.U32.HI R29, RZ, 0x6, R29 ;  /* 0x00000006ff1d7819 */ /* 0x000fc6000001161d */
[----:B------:R-:W-:Y:S04]  /*2bae0*/  STL [R1+0x3c8], R14 ;  /* 0x0003c80e01007387 */ /* 0x000fe80000100800 */
[----:B------:R1:W-:Y:S01]  /*2baf0*/  STL [R1+0x3c4], R17 ;  /* 0x0003c41101007387 */ /* 0x0003e20000100800 */
[----:B---3--:R-:W-:Y:S02]  /*2bb00*/  IMAD.MOV.U32 R12, RZ, RZ, R14 ;  /* 0x000000ffff0c7224 */ /* 0x008fe400078e000e */
[----:B------:R-:W-:Y:S01]  /*2bb10*/  IMAD.MOV.U32 R13, RZ, RZ, R17 ;  /* 0x000000ffff0d7224 */ /* 0x000fe200078e0011 */
[----:B------:R-:W-:Y:S01]  /*2bb20*/  SGXT.U32 R29, R29, 0x1 ;  /* 0x000000011d1d781a */ /* 0x000fe20000000000 */
[----:B-1----:R-:W3:Y:S01]  /*2bb30*/  LDL.LU R19, [R1+0x3f8] ;  /* 0x0003f80001137983 */ /* 0x002ee20000300800 */
[----:B------:R-:W-:-:S03]  /*2bb40*/  LOP3.LUT R17, R28, 0x32, RZ, 0xfc, !PT ;  /* 0x000000321c117812 */ /* 0x000fc600078efcff */
[----:B------:R1:W-:Y:S01]  /*2bb50*/  LDGSTS.E [R2+0x42e00], [R12.64], P1 ;  /* 0x42e000000c027fae */ /* 0x0003e2000892184a */
[----:B------:R-:W-:Y:S02]  /*2bb60*/  ISETP.GE.AND P1, PT, R17, UR9, PT ;  /* 0x0000000911007c0c */ /* 0x000fe4000bf26270 */
[----:B------:R-:W-:Y:S01]  /*2bb70*/  LOP3.LUT R23, R29, 0x36, RZ, 0xfc, !PT ;  /* 0x000000361d177812 */ /* 0x000fe200078efcff */
[----:B------:R-:W3:Y:S01]  /*2bb80*/  LDL.LU R14, [R1+0x408] ;  /* 0x00040800010e7983 */ /* 0x000ee20000300800 */
[----:B------:R-:W-:-:S03]  /*2bb90*/  SEL R3, RZ, 0x4, P1 ;  /* 0x00000004ff037807 */ /* 0x000fc60000800000 */
[----:B------:R-:W3:Y:S01]  /*2bba0*/  LDL.LU R20, [R1+0x3f4] ;  /* 0x0003f40001147983 */ /* 0x000ee20000300800 */
[----:B------:R-:W-:Y:S02]  /*2bbb0*/  SEL R3, R3, RZ, !P0 ;  /* 0x000000ff03037207 */ /* 0x000fe40004000000 */
[----:B------:R-:W-:Y:S01]  /*2bbc0*/  ISETP.GE.AND P1, PT, R23, UR9, PT ;  /* 0x0000000917007c0c */ /* 0x000fe2000bf26270 */
[----:B------:R-:W3:Y:S01]  /*2bbd0*/  LDL.LU R17, [R1+0x404] ;  /* 0x0004040001117983 */ /* 0x000ee20000300800 */
[----:B------:R-:W-:Y:S02]  /*2bbe0*/  ISETP.NE.U32.AND P2, PT, R3, RZ, PT ;  /* 0x000000ff0300720c */ /* 0x000fe40003f45070 */
[----:B------:R-:W-:-:S04]  /*2bbf0*/  SEL R3, RZ, 0x4, P1 ;  /* 0x00000004ff037807 */ /* 0x000fc80000800000 */
[----:B------:R-:W-:-:S04]  /*2bc00*/  SEL R3, R3, RZ, !P0 ;  /* 0x000000ff03037207 */ /* 0x000fc80004000000 */
[----:B------:R-:W-:Y:S02]  /*2bc10*/  ISETP.NE.U32.AND P1, PT, R3, RZ, PT ;  /* 0x000000ff0300720c */ /* 0x000fe40003f25070 */
[----:B--2---:R-:W-:Y:S02]  /*2bc20*/  IADD3 R16, P3, R16, UR12, RZ ;  /* 0x0000000c10107c10 */ /* 0x004fe4000ff7e0ff */
[----:B----4-:R-:W-:Y:S02]  /*2bc30*/  IADD3 R15, P4, R15, UR12, RZ ;  /* 0x0000000c0f0f7c10 */ /* 0x010fe4000ff9e0ff */
[----:B-----5:R-:W-:Y:S01]  /*2bc40*/  IADD3.X R22, R22, UR8, RZ, P3, !PT ;  /* 0x0000000816167c10 */ /* 0x020fe20009ffe4ff */
[----:B-1----:R-:W-:-:S04]  /*2bc50*/  IMAD.MOV.U32 R12, RZ, RZ, R16 ;  /* 0x000000ffff0c7224 */ /* 0x002fc800078e0010 */
[----:B------:R-:W-:Y:S01]  /*2bc60*/  IMAD.MOV.U32 R13, RZ, RZ, R22 ;  /* 0x000000ffff0d7224 */ /* 0x000fe200078e0016 */
[----:B------:R-:W-:-:S04]  /*2bc70*/  IADD3.X R18, R18, UR8, RZ, P4, !PT ;  /* 0x0000000812127c10 */ /* 0x000fc8000a7fe4ff */
[----:B------:R1:W-:Y:S04]  /*2bc80*/  LDGSTS.E [R2+0x43200], [R12.64], P2 ;  /* 0x432000000c027fae */ /* 0x0003e8000912184a */
[----:B------:R2:W-:Y:S04]  /*2bc90*/  STL [R1+0x3d8], R16 ;  /* 0x0003d81001007387 */ /* 0x0005e80000100800 */
[----:B------:R-:W-:Y:S01]  /*2bca0*/  STL [R1+0x3d4], R22 ;  /* 0x0003d41601007387 */ /* 0x000fe20000100800 */
[----:B-1----:R-:W-:Y:S02]  /*2bcb0*/  IMAD.MOV.U32 R12, RZ, RZ, R15 ;  /* 0x000000ffff0c7224 */ /* 0x002fe400078e000f */
[----:B------:R-:W-:Y:S01]  /*2bcc0*/  IMAD.MOV.U32 R13, RZ, RZ, R18 ;  /* 0x000000ffff0d7224 */ /* 0x000fe200078e0012 */
[----:B--2---:R-:W-:Y:S01]  /*2bcd0*/  LOP3.LUT R16, R21, 0x3a, RZ, 0xfc, !PT ;  /* 0x0000003a15107812 */ /* 0x004fe200078efcff */
[----:B------:R1:W-:Y:S04]  /*2bce0*/  STL [R1+0x3e8], R15 ;  /* 0x0003e80f01007387 */ /* 0x0003e80000100800 */
[----:B------:R2:W-:Y:S01]  /*2bcf0*/  LDGSTS.E [R2+0x43600], [R12.64], P1 ;  /* 0x436000000c027fae */ /* 0x0005e2000892184a */
[----:B------:R-:W-:-:S02]  /*2bd00*/  ISETP.GE.AND P1, PT, R16, UR9, PT ;  /* 0x0000000910007c0c */ /* 0x000fc4000bf26270 */
[----:B-1----:R-:W-:Y:S01]  /*2bd10*/  LOP3.LUT R15, R21, 0x3e, RZ, 0xfc, !PT ;  /* 0x0000003e150f7812 */ /* 0x002fe200078efcff */
[----:B------:R1:W-:Y:S01]  /*2bd20*/  STL [R1+0x3e4], R18 ;  /* 0x0003e41201007387 */ /* 0x0003e20000100800 */
[----:B------:R-:W-:Y:S02]  /*2bd30*/  SEL R3, RZ, 0x4, P1 ;  /* 0x00000004ff037807 */ /* 0x000fe40000800000 */
[----:B------:R-:W-:Y:S01]  /*2bd40*/  ISETP.GE.AND P1, PT, R15, UR9, PT ;  /* 0x000000090f007c0c */ /* 0x000fe2000bf26270 */
[----:B-1----:R-:W4:Y:S04]  /*2bd50*/  LDL.LU R18, [R1+0xc04] ;  /* 0x000c040001127983 */ /* 0x002f280000300800 */
[----:B------:R-:W5:Y:S04]  /*2bd60*/  LDL.LU R15, [R1+0xc0c] ;  /* 0x000c0c00010f7983 */ /* 0x000f680000300800 */
[----:B------:R-:W4:Y:S04]  /*2bd70*/  LDL.LU R25, [R1+0xc00] ;  /* 0x000c000001197983 */ /* 0x000f280000300800 */
[----:B------:R-:W4:Y:S01]  /*2bd80*/  LDL.LU R16, [R1+0xc08] ;  /* 0x000c080001107983 */ /* 0x000f220000300800 */
[----:B------:R-:W-:-:S03]  /*2bd90*/  SEL R3, R3, RZ, !P0 ;  /* 0x000000ff03037207 */ /* 0x000fc60004000000 */
[----:B------:R-:W1:Y:S01]  /*2bda0*/  S2R R29, SR_TID.X ;  /* 0x00000000001d7919 */ /* 0x000e620000002100 */
[----:B------:R-:W-:Y:S02]  /*2bdb0*/  ISETP.NE.U32.AND P2, PT, R3, RZ, PT ;  /* 0x000000ff0300720c */ /* 0x000fe40003f45070 */
[----:B------:R-:W-:Y:S01]  /*2bdc0*/  SEL R3, RZ, 0x4, P1 ;  /* 0x00000004ff037807 */ /* 0x000fe20000800000 */
[----:B------:R-:W1:Y:S03]  /*2bdd0*/  S2R R252, SR_TID.X ;  /* 0x0000000000fc7919 */ /* 0x000e660000002100 */
[----:B------:R-:W-:-:S04]  /*2bde0*/  SEL R3, R3, RZ, !P0 ;  /* 0x000000ff03037207 */ /* 0x000fc80004000000 */
[----:B------:R-:W-:Y:S01]  /*2bdf0*/  ISETP.NE.U32.AND P1, PT, R3, RZ, PT ;  /* 0x000000ff0300720c */ /* 0x000fe20003f25070 */
[-C--:B------:R-:W-:Y:S08]  /*2be00*/  HMMA.1688.F32.TF32 R96, R36, R26.reuse, R96 ;  /* 0x0000001a2460723c */ /* 0x080ff00000081060 */
[----:B------:R-:W-:Y:S01]  /*2be10*/  HMMA.1688.F32.TF32 R84, R40, R26, R84 ;  /* 0x0000001a2854723c */ /* 0x000fe20000081054 */
[----:B---3--:R-:W-:-:S05]  /*2be20*/  IADD3 R19, P3, R19, UR12, RZ ;  /* 0x0000000c13137c10 */ /* 0x008fca000ff7e0ff */
[----:B------:R3:W-:Y:S01]  /*2be30*/  STL [R1+0x3f8], R19 ;  /* 0x0003f81301007387 */ /* 0x0007e20000100800 */
[----:B------:R-:W-:Y:S02]  /*2be40*/  IADD3 R14, P4, R14, UR12, RZ ;  /* 0x0000000c0e0e7c10 */ /* 0x000fe4000ff9e0ff */
[----:B------:R-:W-:-:S03]  /*2be50*/  IADD3.X R20, R20, UR8, RZ, P3, !PT ;  /* 0x0000000814147c10 */ /* 0x000fc60009ffe4ff */
[----:B------:R-:W-:Y:S01]  /*2be60*/  STL [R1+0x408], R14 ;  /* 0x0004080e01007387 */ /* 0x000fe20000100800 */
[----:B------:R-:W-:-:S03]  /*2be70*/  IADD3.X R17, R17, UR8, RZ, P4, !PT ;  /* 0x0000000811117c10 */ /* 0x000fc6000a7fe4ff */
[----:B------:R-:W-:Y:S04]  /*2be80*/  STL [R1+0x3f4], R20 ;  /* 0x0003f41401007387 */ /* 0x000fe80000100800 */
[----:B------:R-:W4:Y:S01]  /*2be90*/  LDL.LU R3, [R1+0xbfc] ;  /* 0x000bfc0001037983 */ /* 0x000f220000300800 */
[----:B--2---:R-:W-:Y:S01]  /*2bea0*/  MOV R12, R19 ;  /* 0x00000013000c7202 */ /* 0x004fe20000000f00 */
[----:B------:R-:W-:Y:S02]  /*2beb0*/  IMAD.MOV.U32 R13, RZ, RZ, R20 ;  /* 0x000000ffff0d7224 */ /* 0x000fe400078e0014 */
[----:B------:R2:W-:Y:S04]  /*2bec0*/  STL [R1+0x404], R17 ;  /* 0x0004041101007387 */ /* 0x0005e80000100800 */
[----:B------:R-:W4:Y:S04]  /*2bed0*/  LDL.LU R21, [R1+0xbf8] ;  /* 0x000bf80001157983 */ /* 0x000f280000300800 */
[----:B------:R-:W4:Y:S01]  /*2bee0*/  LDL.LU R22, [R1+0xbf4] ;  /* 0x000bf40001167983 */ /* 0x000f220000300800 */
[----:B-1----:R-:W-:-:S03]  /*2bef0*/  LOP3.LUT R26, R29, 0x3f, RZ, 0xc0, !PT ;  /* 0x0000003f1d1a7812 */ /* 0x002fc600078ec0ff */
[----:B------:R1:W-:Y:S04]  /*2bf00*/  LDGSTS.E [R2+0x43a00], [R12.64], P2 ;  /* 0x43a000000c027fae */ /* 0x0003e8000912184a */
[----:B------:R-:W4:Y:S04]  /*2bf10*/  LDL.LU R23, [R1+0xbf0] ;  /* 0x000bf00001177983 */ /* 0x000f280000300800 */
[----:B------:R-:W4:Y:S01]  /*2bf20*/  LDL.LU R24, [R1+0xbe4] ;  /* 0x000be40001187983 */ /* 0x000f220000300800 */
[----:B-1----:R-:W-:-:S03]  /*2bf30*/  IMAD.MOV.U32 R12, RZ, RZ, R14 ;  /* 0x000000ffff0c7224 */ /* 0x002fc600078e000e */
[----:B---3--:R-:W3:Y:S01]  /*2bf40*/  LDL.LU R19, [R1+0xbec] ;  /* 0x000bec0001137983 */ /* 0x008ee20000300800 */
[----:B------:R-:W-:Y:S02]  /*2bf50*/  IMAD.MOV.U32 R13, RZ, RZ, R17 ;  /* 0x000000ffff0d7224 */ /* 0x000fe400078e0011 */
[----:B--2---:R-:W-:Y:S01]  /*2bf60*/  IMAD.MOV.U32 R17, RZ, RZ, c[0x0][0x18c] ;  /* 0x00006300ff117624 */ /* 0x004fe200078e00ff */
[----:B------:R-:W-:Y:S01]  /*2bf70*/  SHF.R.S32.HI R28, RZ, 0x6, R252 ;  /* 0x00000006ff1c7819 */ /* 0x000fe200000114fc */
[----:B------:R-:W2:Y:S04]  /*2bf80*/  LDL.LU R20, [R1+0xbe0] ;  /* 0x000be00001147983 */ /* 0x000ea80000300800 */
[----:B------:R1:W-:Y:S01]  /*2bf90*/  LDGSTS.E [R2+0x43e00], [R12.64], P1 ;  /* 0x43e000000c027fae */ /* 0x0003e2000892184a */
[----:B------:R-:W-:Y:S01]  /*2bfa0*/  ISETP.GE.AND P1, PT, R26, UR9, PT ;  /* 0x000000091a007c0c */ /* 0x000fe2000bf26270 */
[----:B------:R-:W-:Y:S01]  /*2bfb0*/  IMAD.SHL.U32 R17, R17, 0x40, RZ ;  /* 0x0000004011117824 */ /* 0x000fe200078e00ff */
[----:B------:R-:W-:Y:S01]  /*2bfc0*/  LOP3.LUT R252, R252, 0x3f, RZ, 0xc0, !PT ;  /* 0x0000003ffcfc7812 */ /* 0x000fe200078ec0ff */
[----:B------:R-:W2:Y:S02]  /*2bfd0*/  LDL.LU R14, [R1+0xbe8] ;  /* 0x000be800010e7983 */ /* 0x000ea40000300800 */
[----:B------:R-:W-:Y:S01]  /*2bfe0*/  IMAD.SHL.U32 R17, R17, 0x4, RZ ;  /* 0x0000000411117824 */ /* 0x000fe200078e00ff */
[----:B------:R-:W-:Y:S01]  /*2bff0*/  SGXT R28, R28, 0x1 ;  /* 0x000000011c1c781a */ /* 0x000fe20000000200 */
[----:B------:R-:W0:Y:S01]  /*2c000*/  LDGDEPBAR ;  /* 0x00000000000079af */ /* 0x000e220000000000 */
[----:B-1----:R-:W-:Y:S01]  /*2c010*/  SEL R2, RZ, 0x4, P1 ;  /* 0x00000004ff027807 */ /* 0x002fe20000800000 */
[----:B------:R-:W-:-:S03]  /*2c020*/  IMAD.SHL.U32 R27, R252, 0x4, RZ ;  /* 0x00000004fc1b7824 */ /* 0x000fc600078e00ff */
[----:B------:R-:W-:-:S04]  /*2c030*/  SEL R2, R2, RZ, !P0 ;  /* 0x000000ff02027207 */ /* 0x000fc80004000000 */
[----:B------:R-:W-:Y:S01]  /*2c040*/  ISETP.NE.U32.AND P0, PT, R2, RZ, PT ;  /* 0x000000ff0200720c */ /* 0x000fe20003f05070 */
[----:B------:R-:W-:Y:S01]  /*2c050*/  IMAD.U32 R2, RZ, RZ, UR7 ;  /* 0x00000007ff027e24 */ /* 0x000fe2000f8e00ff */
[----:B------:R-:W-:-:S05]  /*2c060*/  LOP3.LUT R27, R27, 0x110, R28, 0x78, !PT ;  /* 0x000001101b1b7812 */ /* 0x000fca00078e781c */
[----:B------:R-:W-:Y:S01]  /*2c070*/  IMAD R2, R2, 0x20000, R27 ;  /* 0x0002000002027824 */ /* 0x000fe200078e021b */
[----:B-----5:R-:W-:-:S05]  /*2c080*/  IADD3 R15, P1, R15, R17, RZ ;  /* 0x000000110f0f7210 */ /* 0x020fca0007f3e0ff */
[----:B----4-:R-:W-:Y:S01]  /*2c090*/  IMAD.X R18, R18, 0x1, R0, P1 ;  /* 0x0000000112127824 */ /* 0x010fe200008e0600 */
[----:B------:R-:W-:Y:S01]  /*2c0a0*/  IADD3 R16, P2, R16, R17, RZ ;  /* 0x0000001110107210 */ /* 0x000fe20007f5e0ff */
[----:B------:R-:W-:Y:S01]  /*2c0b0*/  STL [R1+0xc0c], R15 ;  /* 0x000c0c0f01007387 */ /* 0x000fe20000100800 */
[----:B------:R-:W-:Y:S02]  /*2c0c0*/  IMAD.MOV.U32 R12, RZ, RZ, R15 ;  /* 0x000000ffff0c7224 */ /* 0x000fe400078e000f */
[----:B------:R-:W-:Y:S01]  /*2c0d0*/  IMAD.MOV.U32 R13, RZ, RZ, R18 ;  /* 0x000000ffff0d7224 */ /* 0x000fe200078e0012 */
[----:B------:R-:W-:Y:S01]  /*2c0e0*/  STL [R1+0xc08], R16 ;  /* 0x000c081001007387 */ /* 0x000fe20000100800 */
[----:B------:R-:W-:-:S03]  /*2c0f0*/  IMAD.X R25, R25, 0x1, R0, P2 ;  /* 0x0000000119197824 */ /* 0x000fc600010e0600 */
[----:B------:R1:W-:Y:S04]  /*2c100*/  STL [R1+0xc04], R18 ;  /* 0x000c041201007387 */ /* 0x0003e80000100800 */
[----:B------:R4:W-:Y:S04]  /*2c110*/  LDGSTS.E [R2], [R12.64], P0 ;  /* 0x000000000c027fae */ /* 0x0009e8000812184a */
[----:B-1----:R-:W5:Y:S04]  /*2c120*/  LDL.LU R18, [R1+0xbdc] ;  /* 0x000bdc0001127983 */ /* 0x002f680000300800 */
[----:B------:R1:W-:Y:S01]  /*2c130*/  STL [R1+0xc00], R25 ;  /* 0x000c001901007387 */ /* 0x0003e20000100800 */
[----:B----4-:R-:W-:-:S03]  /*2c140*/  IMAD.MOV.U32 R13, RZ, RZ, R25 ;  /* 0x000000ffff0d7224 */ /* 0x010fc600078e0019 */
[----:B------:R-:W4:Y:S01]  /*2c150*/  LDL.LU R15, [R1+0xbd8] ;  /* 0x000bd800010f7983 */ /* 0x000f220000300800 */
[----:B------:R-:W-:-:S03]  /*2c160*/  IMAD.MOV.U32 R12, RZ, RZ, R16 ;  /* 0x000000ffff0c7224 */ /* 0x000fc600078e0010 */
[----:B-1----:R-:W4:Y:S04]  /*2c170*/  LDL.LU R25, [R1+0xbd4] ;  /* 0x000bd40001197983 */ /* 0x002f280000300800 */
[----:B------:R-:W4:Y:S04]  /*2c180*/  LDL.LU R16, [R1+0xbd0] ;  /* 0x000bd00001107983 */ /* 0x000f280000300800 */
[----:B------:R1:W-:Y:S01]  /*2c190*/  LDGSTS.E [R2+0x800], [R12.64], P0 ;  /* 0x008000000c027fae */ /* 0x0003e2000812184a */
[-C--:B------:R-:W-:Y:S02]  /*2c1a0*/  IADD3 R3, P1, R3, R17.reuse, RZ ;  /* 0x0000001103037210 */ /* 0x080fe40007f3e0ff */
[----:B------:R-:W-:-:S03]  /*2c1b0*/  IADD3 R21, P2, R21, R17, RZ ;  /* 0x0000001115157210 */ /* 0x000fc60007f5e0ff */
[----:B------:R-:W-:Y:S01]  /*2c1c0*/  IMAD.X R22, R22, 0x1, R0, P1 ;  /* 0x0000000116167824 */ /* 0x000fe200008e0600 */
[----:B------:R-:W-:Y:S01]  /*2c1d0*/  STL [R1+0xbfc], R3 ;  /* 0x000bfc0301007387 */ /* 0x000fe20000100800 */
[----:B-1----:R-:W-:Y:S02]  /*2c1e0*/  IMAD.MOV.U32 R12, RZ, RZ, R3 ;  /* 0x000000ffff0c7224 */ /* 0x002fe400078e0003 */
[----:B------:R-:W-:Y:S01]  /*2c1f0*/  IMAD.MOV.U32 R13, RZ, RZ, R22 ;  /* 0x000000ffff0d7224 */ /* 0x000fe200078e0016 */
[----:B------:R1:W-:Y:S01]  /*2c200*/  STL [R1+0xbf4], R22 ;  /* 0x000bf41601007387 */ /* 0x0003e20000100800 */
[----:B------:R-:W-:-:S03]  /*2c210*/  IMAD.X R23, R23, 0x1, R0, P2 ;  /* 0x0000000117177824 */ /* 0x000fc600010e0600 */
[----:B------:R-:W-:Y:S04]  /*2c220*/  STL [R1+0xbf8], R21 ;  /* 0x000bf81501007387 */ /* 0x000fe80000100800 */
[----:B------:R2:W-:Y:S04]  /*2c230*/  LDGSTS.E [R2+0x1000], [R12.64], P0 ;  /* 0x010000000c027fae */ /* 0x0005e8000812184a */
[----:B-1----:R-:W4:Y:S01]  /*2c240*/  LDL.LU R22, [R1+0x420] ;  /* 0x0004200001167983 */ /* 0x002f220000300800 */
[----:B---3--:R-:W-:-:S03]  /*2c250*/  IADD3 R19, P1, R19, R17, RZ ;  /* 0x0000001113137210 */ /* 0x008fc60007f3e0ff */
[----:B------:R1:W-:Y:S04]  /*2c260*/  STL [R1+0xbf0], R23 ;  /* 0x000bf01701007387 */ /* 0x0003e80000100800 */
[----:B------:R-:W3:Y:S01]  /*2c270*/  LDL.LU R3, [R1+0x440] ;  /* 0x0004400001037983 */ /* 0x000ee20000300800 */
[----:B--2---:R-:W-:-:S03]  /*2c280*/  MOV R13, R23 ;  /* 0x00000017000d7202 */ /* 0x004fc60000000f00 */
[----:B-1----:R-:W2:Y:S01]  /*2c290*/  LDL.LU R23, [R1+0x41c] ;  /* 0x00041c0001177983 */ /* 0x002ea20000300800 */
[----:B------:R-:W-:Y:S01]  /*2c2a0*/  IMAD.MOV.U32 R12, RZ, RZ, R21 ;  /* 0x000000ffff0c7224 */ /* 0x000fe200078e0015 */
[----:B------:R-:W-:Y:S01]  /*2c2b0*/  IADD3 R14, P2, R14, R17, RZ ;  /* 0x000000110e0e7210 */ /* 0x000fe20007f5e0ff */
[--C-:B------:R-:W-:Y:S01]  /*2c2c0*/  IMAD.X R24, R24, 0x1, R0.reuse, P1 ;  /* 0x0000000118187824 */ /* 0x100fe200008e0600 */
[----:B------:R-:W2:Y:S03]  /*2c2d0*/  LDL.LU R21, [R1+0x43c] ;  /* 0x00043c0001157983 */ /* 0x000ea60000300800 */
[----:B------:R-:W-:Y:S01]  /*2c2e0*/  IMAD.X R20, R20, 0x1, R0, P2 ;  /* 0x0000000114147824 */ /* 0x000fe200010e0600 */
[----:B------:R1:W-:Y:S04]  /*2c2f0*/  STL [R1+0xbec], R19 ;  /* 0x000bec1301007387 */ /* 0x0003e80000100800 */
[----:B------:R1:W-:Y:S04]  /*2c300*/  LDGSTS.E [R2+0x1800], [R12.64], P0 ;  /* 0x018000000c027fae */ /* 0x0003e8000812184a */
[----:B------:R1:W-:Y:S04]  /*2c310*/  STL [R1+0xbe4], R24 ;  /* 0x000be41801007387 */ /* 0x0003e80000100800 */
[----:B------:R1:W-:Y:S02]  /*2c320*/  STL [R1+0xbe8], R14 ;  /* 0x000be80e01007387 */ /* 0x0003e40000100800 */
[----:B-1----:R-:W-:-:S02]  /*2c330*/  IMAD.MOV.U32 R12, RZ, RZ, R19 ;  /* 0x000000ffff0c7224 */ /* 0x002fc400078e0013 */
[----:B------:R-:W2:Y:S01]  /*2c340*/  LDL.LU R19, [R1+0x460] ;  /* 0x0004600001137983 */ /* 0x000ea20000300800 */
[----:B------:R-:W-:-:S03]  /*2c350*/  IMAD.MOV.U32 R13, RZ, RZ, R24 ;  /* 0x000000ffff0d7224 */ /* 0x000fc600078e0018 */
[----:B------:R1:W-:Y:S04]  /*2c360*/  STL [R1+0xbe0], R20 ;  /* 0x000be01401007387 */ /* 0x0003e80000100800 */
[----:B------:R-:W2:Y:S04]  /*2c370*/  LDL.LU R27, [R1+0x480] ;  /* 0x00048000011b7983 */ /* 0x000ea80000300800 */
[----:B------:R-:W2:Y:S04]  /*2c380*/  LDL.LU R24, [R1+0x45c] ;  /* 0x00045c0001187983 */ /* 0x000ea80000300800 */
[----:B------:R-:W2:Y:S04]  /*2c390*/  LDL.LU R28, [R1+0x47c] ;  /* 0x00047c00011c7983 */ /* 0x000ea80000300800 */
[----:B------:R1:W-:Y:S02]  /*2c3a0*/  LDGSTS.E [R2+0x2000], [R12.64], P0 ;  /* 0x020000000c027fae */ /* 0x0003e4000812184a */
[----:B-1----:R-:W-:-:S02]  /*2c3b0*/  IMAD.MOV.U32 R12, RZ, RZ, R14 ;  /* 0x000000ffff0c7224 */ /* 0x002fc400078e000e */
[----:B------:R-:W-:Y:S01]  /*2c3c0*/  IMAD.MOV.U32 R13, RZ, RZ, R20 ;  /* 0x000000ffff0d7224 */ /* 0x000fe200078e0014 */
[----:B------:R-:W2:Y:S04]  /*2c3d0*/  LDL.LU R14, [R1+0x4a0] ;  /* 0x0004a000010e7983 */ /* 0x000ea80000300800 */
[----:B------:R-:W2:Y:S04]  /*2c3e0*/  LDL.LU R20, [R1+0x4c0] ;  /* 0x0004c00001147983 */ /* 0x000ea80000300800 */
[----:B------:R1:W-:Y:S01]  /*2c3f0*/  LDGSTS.E [R2+0x2800], [R12.64], P0 ;  /* 0x028000000c027fae */ /* 0x0003e2000812184a */
[----:B-----5:R-:W-:-:S05]  /*2c400*/  IADD3 R18, P1, R18, R17, RZ ;  /* 0x0000001112127210 */ /* 0x020fca0007f3e0ff */
[----:B------:R5:W-:Y:S01]  /*2c410*/  STL [R1+0xbdc], R18 ;  /* 0x000bdc1201007387 */ /* 0x000be20000100800 */
[----:B----4-:R-:W-:Y:S01]  /*2c420*/  IADD3 R15, P2, R15, R17, RZ ;  /* 0x000000110f0f7210 */ /* 0x010fe20007f5e0ff */
[----:B------:R-:W-:Y:S02]  /*2c430*/  IMAD.X R25, R25, 0x1, R0, P1 ;  /* 0x0000000119197824 */ /* 0x000fe400008e0600 */
[----:B-1----:R-:W-:Y:S02]  /*2c440*/  IMAD.MOV.U32 R12, RZ, RZ, R18 ;  /* 0x000000ffff0c7224 */ /* 0x002fe400078e0012 */
[----:B------:R-:W-:Y:S01]  /*2c450*/  IMAD.X R16, R16, 0x1, R0, P2 ;  /* 0x0000000110107824 */ /* 0x000fe200010e0600 */
[----:B------:R1:W-:Y:S04]  /*2c460*/  STL [R1+0xbd4], R25 ;  /* 0x000bd41901007387 */ /* 0x0003e80000100800 */
[----:B------:R4:W-:Y:S04]  /*2c470*/  STL [R1+0xbd8], R15 ;  /* 0x000bd80f01007387 */ /* 0x0009e80000100800 */
[----:B-----5:R-:W5:Y:S01]  /*2c480*/  LDL.LU R18, [R1+0x49c] ;  /* 0x00049c0001127983 */ /* 0x020f620000300800 */
[----:B------:R-:W-:-:S03]  /*2c490*/  IMAD.MOV.U32 R13, RZ, RZ, R25 ;  /* 0x000000ffff0d7224 */ /* 0x000fc600078e0019 */
[----:B------:R4:W-:Y:S04]  /*2c4a0*/  STL [R1+0xbd0], R16 ;  /* 0x000bd01001007387 */ /* 0x0009e80000100800 */
[----:B-1----:R-:W5:Y:S04]  /*2c4b0*/  LDL.LU R25, [R1+0x4bc] ;  /* 0x0004bc0001197983 */ /* 0x002f680000300800 */
[----:B------:R1:W-:Y:S02]  /*2c4c0*/  LDGSTS.E [R2+0x3000], [R12.64], P0 ;  /* 0x030000000c027fae */ /* 0x0003e4000812184a */
[----:B-1----:R-:W-:-:S02]  /*2c4d0*/  IMAD.MOV.U32 R12, RZ, RZ, R15 ;  /* 0x000000ffff0c7224 */ /* 0x002fc400078e000f */
[----:B------:R-:W-:Y:S01]  /*2c4e0*/  IMAD.MOV.U32 R13, RZ, RZ, R16 ;  /* 0x000000ffff0d7224 */ /* 0x000fe200078e0010 */
[----:B----4-:R-:W4:Y:S04]  /*2c4f0*/  LDL.LU R15, [R1+0x4e0] ;  /* 0x0004e000010f7983 */ /* 0x010f280000300800 */
[----:B------:R-:W4:Y:S04]  /*2c500*/  LDL.LU R16, [R1+0x500] ;  /* 0x0005000001107983 */ /* 0x000f280000300800 */
[----:B------:R1:W-:Y:S01]  /*2c510*/  LDGSTS.E [R2+0x3800], [R12.64], P0 ;  /* 0x038000000c027fae */ /* 0x0003e2000812184a */
[----:B------:R-:W-:-:S05]  /*2c520*/  IADD3 R22, P1, R22, R17, RZ ;  /* 0x0000001116167210 */ /* 0x000fca0007f3e0ff */
[----:B------:R1:W-:Y:S01]  /*2c530*/  STL [R1+0x420], R22 ;  /* 0x0004201601007387 */ /* 0x0003e20000100800 */
[----:B---3--:R-:W-:Y:S01]  /*2c540*/  IADD3 R3, P2, R3, R17, RZ ;  /* 0x0000001103037210 */ /* 0x008fe20007f5e0ff */
[----:B--2---:R-:W-:Y:S02]  /*2c550*/  IMAD.X R23, R23, 0x1, R0, P1 ;  /* 0x0000000117177824 */ /* 0x004fe400008e0600 */
[----:B-1----:R-:W-:Y:S02]  /*2c560*/  IMAD.MOV.U32 R12, RZ, RZ, R22 ;  /* 0x000000ffff0c7224 */ /* 0x002fe400078e0016 */
[----:B------:R-:W-:Y:S01]  /*2c570*/  IMAD.X R21, R21, 0x1, R0, P2 ;  /* 0x0000000115157824 */ /* 0x000fe200010e0600 */
[----:B------:R1:W-:Y:S04]  /*2c580*/  STL [R1+0x41c], R23 ;  /* 0x00041c1701007387 */ /* 0x0003e80000100800 */
[----:B------:R-:W-:Y:S04]  /*2c590*/  STL [R1+0x440], R3 ;  /* 0x0004400301007387 */ /* 0x000fe80000100800 */
[----:B------:R-:W2:Y:S01]  /*2c5a0*/  LDL.LU R22, [R1+0x4dc] ;  /* 0x0004dc0001167983 */ /* 0x000ea20000300800 */
[----:B------:R-:W-:-:S03]  /*2c5b0*/  IMAD.MOV.U32 R13, RZ, RZ, R23 ;  /* 0x000000ffff0d7224 */ /* 0x000fc600078e0017 */
[----:B------:R3:W-:Y:S04]  /*2c5c0*/  STL [R1+0x43c], R21 ;  /* 0x00043c1501007387 */ /* 0x0007e80000100800 */
[----:B-1----:R-:W2:Y:S04]  /*2c5d0*/  LDL.LU R23, [R1+0x4fc] ;  /* 0x0004fc0001177983 */ /* 0x002ea80000300800 */
[----:B------:R1:W-:Y:S01]  /*2c5e0*/  LDGSTS.E [R2+0x4000], [R12.64], P0 ;  /* 0x040000000c027fae */ /* 0x0003e2000812184a */
[-C--:B------:R-:W-:Y:S02]  /*2c5f0*/  IADD3 R19, P1, R19, R17.reuse, RZ ;  /* 0x0000001113137210 */ /* 0x080fe40007f3e0ff */
[----:B------:R-:W-:Y:S01]  /*2c600*/  IADD3 R27, P2, R27, R17, RZ ;  /* 0x000000111b1b7210 */ /* 0x000fe20007f5e0ff */
[----:B-1----:R-:W-:-:S02]  /*2c610*/  IMAD.MOV.U32 R12, RZ, RZ, R3 ;  /* 0x000000ffff0c7224 */ /* 0x002fc400078e0003 */
[----:B------:R-:W-:Y:S02]  /*2c620*/  IMAD.MOV.U32 R13, RZ, RZ, R21 ;  /* 0x000000ffff0d7224 */ /* 0x000fe400078e0015 */
[--C-:B------:R-:W-:Y:S01]  /*2c630*/  IMAD.X R24, R24, 0x1, R0.reuse, P1 ;  /* 0x0000000118187824 */ /* 0x100fe200008e0600 */
[----:B---3--:R-:W2:Y:S01]  /*2c640*/  LDL.LU R21, [R1+0x520] ;  /* 0x0005200001157983 */ /* 0x008ea20000300800 */
[----:B------:R-:W-:-:S03]  /*2c650*/  IMAD.X R28, R28, 0x1, R0, P2 ;  /* 0x000000011c1c7824 */ /* 0x000fc600010e0600 */
[----:B------:R-:W2:Y:S04]  /*2c660*/  LDL.LU R3, [R1+0x540] ;  /* 0x0005400001037983 */ /* 0x000ea80000300800 */
[----:B------:R-:W-:Y:S04]  /*2c670*/  STL [R1+0x460], R19 ;  /* 0x0004601301007387 */ /* 0x000fe80000100800 */
[----:B------:R1:W-:Y:S04]  /*2c680*/  LDGSTS.E [R2+0x4800], [R12.64], P0 ;  /* 0x048000000c027fae */ /* 0x0003e8000812184a */
[----:B------:R1:W-:Y:S04]  /*2c690*/  STL [R1+0x45c], R24 ;  /* 0x00045c1801007387 */ /* 0x0003e80000100800 */
[----:B------:R-:W-:Y:S01]  /*2c6a0*/  STL [R1+0x480], R27 ;  /* 0x0004801b01007387 */ /* 0x000fe20000100800 */
[----:B-1----:R-:W-:-:S03]  /*2c6b0*/  IMAD.MOV.U32 R13, RZ, RZ, R24 ;  /* 0x000000ffff0d7224 */ /* 0x002fc600078e0018 */
[----:B------:R-:W2:Y:S01]  /*2c6c0*/  LDL.LU R24, [R1+0x51c] ;  /* 0x00051c0001187983 */ /* 0x000ea20000300800 */
[----:B------:R-:W-:Y:S02]  /*2c6d0*/  MOV R12, R19 ;  /* 0x00000013000c7202 */ /* 0x000fe40000000f00 */
[-C--:B------:R-:W-:Y:S01]  /*2c6e0*/  IADD3 R14, P1, R14, R17.reuse, RZ ;  /* 0x000000110e0e7210 */ /* 0x080fe20007f3e0ff */
[----:B------:R-:W-:Y:S04]  /*2c6f0*/  STL [R1+0x47c], R28 ;  /* 0x00047c1c01007387 */ /* 0x000fe80000100800 */
[----:B------:R-:W2:Y:S01]  /*2c700*/  LDL.LU R19, [R1+0x53c] ;  /* 0x00053c0001137983 */ /* 0x000ea20000300800 */
[----:B------:R-:W-:-:S03]  /*2c710*/  IADD3 R20, P2, R20, R17, RZ ;  /* 0x0000001114147210 */ /* 0x000fc60007f5e0ff */
[----:B------:R1:W-:Y:S04]  /*2c720*/  LDGSTS.E [R2+0x5000], [R12.64], P0 ;  /* 0x050000000c027fae */ /* 0x0003e8000812184a */
[----:B------:R-:W-:Y:S01]  /*2c730*/  STL [R1+0x4a0], R14 ;  /* 0x0004a00e01007387 */ /* 0x000fe20000100800 */
[----:B-1----:R-:W-:Y:S02]  /*2c740*/  IMAD.MOV.U32 R12, RZ, RZ, R27 ;  /* 0x000000ffff0c7224 */ /* 0x002fe400078e001b */
[----:B------:R-:W-:-:S05]  /*2c750*/  IMAD.MOV.U32 R13, RZ, RZ, R28 ;  /* 0x000000ffff0d7224 */ /* 0x000fca00078e001c */
[----:B------:R1:W-:Y:S02]  /*2c760*/  LDGSTS.E [R2+0x5800], [R12.64], P0 ;  /* 0x058000000c027fae */ /* 0x0003e4000812184a */
[----:B-1----:R-:W-:Y:S02]  /*2c770*/  IMAD.MOV.U32 R12, RZ, RZ, R14 ;  /* 0x000000ffff0c7224 */ /* 0x002fe400078e000e */
[----:B-----5:R-:W-:-:S04]  /*2c780*/  IMAD.X R18, R18, 0x1, R0, P1 ;  /* 0x0000000112127824 */ /* 0x020fc800008e0600 */
[----:B------:R-:W-:Y:S01]  /*2c790*/  IMAD.MOV.U32 R13, RZ, RZ, R18 ;  /* 0x000000ffff0d7224 */ /* 0x000fe200078e0012 */
[----:B------:R1:W-:Y:S01]  /*2c7a0*/  STL [R1+0x49c], R18 ;  /* 0x00049c1201007387 */ /* 0x0003e20000100800 */
[----:B------:R-:W-:-:S03]  /*2c7b0*/  IMAD.X R25, R25, 0x1, R0, P2 ;  /* 0x0000000119197824 */ /* 0x000fc600010e0600 */
[----:B------:R-:W-:Y:S04]  /*2c7c0*/  STL [R1+0x4c0], R20 ;  /* 0x0004c01401007387 */ /* 0x000fe80000100800 */
[----:B------:R5:W-:Y:S04]  /*2c7d0*/  LDGSTS.E [R2+0x6000], [R12.64], P0 ;  /* 0x060000000c027fae */ /* 0x000be8000812184a */
[----:B-1----:R-:W3:Y:S04]  /*2c7e0*/  LDL.LU R18, [R1+0x560] ;  /* 0x0005600001127983 */ /* 0x002ee80000300800 */
[----:B------:R1:W-:Y:S04]  /*2c7f0*/  STL [R1+0x4bc], R25 ;  /* 0x0004bc1901007387 */ /* 0x0003e80000100800 */
[----:B------:R-:W3:Y:S01]  /*2c800*/  LDL.LU R14, [R1+0x580] ;  /* 0x00058000010e7983 */ /* 0x000ee20000300800 */
[----:B-----5:R-:W-:-:S03]  /*2c810*/  IMAD.MOV.U32 R13, RZ, RZ, R25 ;  /* 0x000000ffff0d7224 */ /* 0x020fc600078e0019 */
[----:B-1----:R-:W5:Y:S01]  /*2c820*/  LDL.LU R25, [R1+0x55c] ;  /* 0x00055c0001197983 */ /* 0x002f620000300800 */
[----:B------:R-:W-:-:S03]  /*2c830*/  IMAD.MOV.U32 R12, RZ, RZ, R20 ;  /* 0x000000ffff0c7224 */ /* 0x000fc600078e0014 */
[----:B------:R-:W5:Y:S01]  /*2c840*/  LDL.LU R20, [R1+0x57c] ;  /* 0x00057c0001147983 */ /* 0x000f620000300800 */
[-C--:B----4-:R-:W-:Y:S02]  /*2c850*/  IADD3 R15, P1, R15, R17.reuse, RZ ;  /* 0x000000110f0f7210 */ /* 0x090fe40007f3e0ff */
[----:B------:R-:W-:Y:S01]  /*2c860*/  IADD3 R16, P2, R16, R17, RZ ;  /* 0x0000001110107210 */ /* 0x000fe20007f5e0ff */
[----:B------:R1:W-:Y:S04]  /*2c870*/  LDGSTS.E [R2+0x6800], [R12.64], P0 ;  /* 0x068000000c027fae */ /* 0x0003e8000812184a */
[----:B------:R-:W-:Y:S01]  /*2c880*/  STL [R1+0x4e0], R15 ;  /* 0x0004e00f01007387 */ /* 0x000fe20000100800 */
[----:B-1----:R-:W-:Y:S02]  /*2c890*/  IMAD.MOV.U32 R12, RZ, RZ, R15 ;  /* 0x000000ffff0c7224 */ /* 0x002fe400078e000f */
[----:B--2---:R-:W-:-:S04]  /*2c8a0*/  IMAD.X R22, R22, 0x1, R0, P1 ;  /* 0x0000000116167824 */ /* 0x004fc800008e0600 */
[----:B------:R-:W-:Y:S01]  /*2c8b0*/  IMAD.MOV.U32 R13, RZ, RZ, R22 ;  /* 0x000000ffff0d7224 */ /* 0x000fe200078e0016 */
[----:B------:R1:W-:Y:S01]  /*2c8c0*/  STL [R1+0x4dc], R22 ;  /* 0x0004dc1601007387 */ /* 0x0003e20000100800 */
[----:B------:R-:W-:-:S03]  /*2c8d0*/  IMAD.X R23, R23, 0x1, R0, P2 ;  /* 0x0000000117177824 */ /* 0x000fc600010e0600 */
[----:B------:R-:W-:Y:S04]  /*2c8e0*/  STL [R1+0x500], R16 ;  /* 0x0005001001007387 */ /* 0x000fe80000100800 */
[----:B------:R2:W-:Y:S04]  /*2c8f0*/  LDGSTS.E [R2+0x7000], [R12.64], P0 ;  /* 0x070000000c027fae */ /* 0x0005e8000812184a */
[----:B-1----:R-:W4:Y:S04]  /*2c900*/  LDL.LU R22, [R1+0x5a0] ;  /* 0x0005a00001167983 */ /* 0x002f280000300800 */
[----:B------:R1:W-:Y:S04]  /*2c910*/  STL [R1+0x4fc], R23 ;  /* 0x0004fc1701007387 */ /* 0x0003e80000100800 */
[----:B------:R-:W4:Y:S01]  /*2c920*/  LDL.LU R15, [R1+0x5c0] ;  /* 0x0005c000010f7983 */ /* 0x000f220000300800 */
[----:B--2---:R-:W-:Y:S01]  /*2c930*/  IMAD.MOV.U32 R13, RZ, RZ, R23 ;  /* 0x000000ffff0d7224 */ /* 0x004fe200078e0017 */
[----:B------:R-:W-:-:S02]  /*2c940*/  IADD3 R21, P1, R21, R17, RZ ;  /* 0x0000001115157210 */ /* 0x000fc40007f3e0ff */
[----:B-1----:R-:W2:Y:S01]  /*2c950*/  LDL.LU R23, [R1+0x59c] ;  /* 0x00059c0001177983 */ /* 0x002ea20000300800 */
[----:B------:R-:W-:Y:S01]  /*2c960*/  IMAD.MOV.U32 R12, RZ, RZ, R16 ;  /* 0x000000ffff0c7224 */ /* 0x000fe200078e0010 */
[----:B------:R-:W-:Y:S02]  /*2c970*/  IADD3 R3, P2, R3, R17, RZ ;  /* 0x0000001103037210 */ /* 0x000fe40007f5e0ff */
[----:B------:R-:W2:Y:S04]  /*2c980*/  LDL.LU R16, [R1+0x5bc] ;  /* 0x0005bc0001107983 */ /* 0x000ea80000300800 */
[----:B------:R1:W-:Y:S04]  /*2c990*/  STL [R1+0x520], R21 ;  /* 0x0005201501007387 */ /* 0x0003e80000100800 */
[----:B------:R1:W-:Y:S01]  /*2c9a0*/  LDGSTS.E [R2+0x7800], [R12.64], P0 ;  /* 0x078000000c027fae */ /* 0x0003e2000812184a */
[----:B------:R-:W-:-:S02]  /*2c9b0*/  IMAD.X R24, R24, 0x1, R0, P1 ;  /* 0x0000000118187824 */ /* 0x000fc400008e0600 */
[----:B-1----:R-:W-:-:S03]  /*2c9c0*/  IMAD.MOV.U32 R12, RZ, RZ, R21 ;  /* 0x000000ffff0c7224 */ /* 0x002fc600078e0015 */
[----:B------:R1:W-:Y:S01]  /*2c9d0*/  STL [R1+0x51c], R24 ;  /* 0x00051c1801007387 */ /* 0x0003e20000100800 */
[----:B------:R-:W-:-:S03]  /*2c9e0*/  IMAD.X R19, R19, 0x1, R0, P2 ;  /* 0x0000000113137824 */ /* 0x000fc600010e0600 */
[----:B------:R1:W-:Y:S04]  /*2c9f0*/  STL [R1+0x540], R3 ;  /* 0x0005400301007387 */ /* 0x0003e80000100800 */
[----:B------:R-:W2:Y:S01]  /*2ca00*/  LDL.LU R21, [R1+0x5e0] ;  /* 0x0005e00001157983 */ /* 0x000ea20000300800 */
[----:B------:R-:W-:-:S03]  /*2ca10*/  IMAD.MOV.U32 R13, RZ, RZ, R24 ;  /* 0x000000ffff0d7224 */ /* 0x000fc600078e0018 */
[----:B------:R1:W-:Y:S04]  /*2ca20*/  STL [R1+0x53c], R19 ;  /* 0x00053c1301007387 */ /* 0x0003e80000100800 */
[----:B------:R-:W2:Y:S04]  /*2ca30*/  LDL.LU R27, [R1+0x600] ;  /* 0x00060000011b7983 */ /* 0x000ea80000300800 */
[----:B-1----:R-:W2:Y:S04]  /*2ca40*/  LDL.LU R24, [R1+0x5dc] ;  /* 0x0005dc0001187983 */ /* 0x002ea80000300800 */
[----:B------:R-:W2:Y:S04]  /*2ca50*/  LDL.LU R28, [R1+0x5fc] ;  /* 0x0005fc00011c7983 */ /* 0x000ea80000300800 */
[----:B------:R1:W-:Y:S02]  /*2ca60*/  LDGSTS.E [R2+0x8000], [R12.64], P0 ;  /* 0x080000000c027fae */ /* 0x0003e4000812184a */
[----:B-1----:R-:W-:Y:S01]  /*2ca70*/  IMAD.MOV.U32 R12, RZ, RZ, R3 ;  /* 0x000000ffff0c7224 */ /* 0x002fe200078e0003 */
[----:B------:R-:W-:Y:S01]  /*2ca80*/  MOV R13, R19 ;  /* 0x00000013000d7202 */ /* 0x000fe20000000f00 */
[----:B------:R-:W2:Y:S04]  /*2ca90*/  LDL.LU R3, [R1+0x620] ;  /* 0x0006200001037983 */ /* 0x000ea80000300800 */
[----:B------:R-:W2:Y:S04]  /*2caa0*/  LDL.LU R19, [R1+0x640] ;  /* 0x0006400001137983 */ /* 0x000ea80000300800 */
[----:B------:R1:W-:Y:S01]  /*2cab0*/  LDGSTS.E [R2+0x8800], [R12.64], P0 ;  /* 0x088000000c027fae */ /* 0x0003e2000812184a */
[----:B---3--:R-:W-:-:S05]  /*2cac0*/  IADD3 R18, P1, R18, R17, RZ ;  /* 0x0000001112127210 */ /* 0x008fca0007f3e0ff */
[----:B------:R3:W-:Y:S01]  /*2cad0*/  STL [R1+0x560], R18 ;  /* 0x0005601201007387 */ /* 0x0007e20000100800 */
[----:B------:R-:W-:Y:S01]  /*2cae0*/  IADD3 R14, P2, R14, R17, RZ ;  /* 0x000000110e0e7210 */ /* 0x000fe20007f5e0ff */
[----:B-----5:R-:W-:Y:S02]  /*2caf0*/  IMAD.X R25, R25, 0x1, R0, P1 ;  /* 0x0000000119197824 */ /* 0x020fe400008e0600 */
[----:B-1----:R-:W-:Y:S02]  /*2cb00*/  IMAD.MOV.U32 R12, RZ, RZ, R18 ;  /* 0x000000ffff0c7224 */ /* 0x002fe400078e0012 */
[----:B------:R-:W-:Y:S01]  /*2cb10*/  IMAD.X R20, R20, 0x1, R0, P2 ;  /* 0x0000000114147824 */ /* 0x000fe200010e0600 */
[----:B------:R1:W-:Y:S04]  /*2cb20*/  STL [R1+0x55c], R25 ;  /* 0x00055c1901007387 */ /* 0x0003e80000100800 */
[----:B------:R5:W-:Y:S04]  /*2cb30*/  STL [R1+0x580], R14 ;  /* 0x0005800e01007387 */ /* 0x000be80000100800 */
[----:B---3--:R-:W3:Y:S01]  /*2cb40*/  LDL.LU R18, [R1+0x61c] ;  /* 0x00061c0001127983 */ /* 0x008ee20000300800 */
[----:B------:R-:W-:-:S03]  /*2cb50*/  IMAD.MOV.U32 R13, RZ, RZ, R25 ;  /* 0x000000ffff0d7224 */ /* 0x000fc600078e0019 */
[----:B------:R5:W-:Y:S04]  /*2cb60*/  STL [R1+0x57c], R20 ;  /* 0x00057c1401007387 */ /* 0x000be80000100800 */
[----:B-1----:R-:W3:Y:S04]  /*2cb70*/  LDL.LU R25, [R1+0x63c] ;  /* 0x00063c0001197983 */ /* 0x002ee80000300800 */
[----:B------:R1:W-:Y:S02]  /*2cb80*/  LDGSTS.E [R2+0x9000], [R12.64], P0 ;  /* 0x090000000c027fae */ /* 0x0003e4000812184a */
[----:B-1----:R-:W-:-:S02]  /*2cb90*/  IMAD.MOV.U32 R12, RZ, RZ, R14 ;  /* 0x000000ffff0c7224 */ /* 0x002fc400078e000e */
[----:B------:R-:W-:Y:S01]  /*2cba0*/  IMAD.MOV.U32 R13, RZ, RZ, R20 ;  /* 0x000000ffff0d7224 */ /* 0x000fe200078e0014 */
[----:B-----5:R-:W5:Y:S04]  /*2cbb0*/  LDL.LU R14, [R1+0x660] ;  /* 0x00066000010e7983 */ /* 0x020f680000300800 */
[----:B------:R-:W5:Y:S04]  /*2cbc0*/  LDL.LU R20, [R1+0x680] ;  /* 0x0006800001147983 */ /* 0x000f680000300800 */
[----:B------:R1:W-:Y:S01]  /*2cbd0*/  LDGSTS.E [R2+0x9800], [R12.64], P0 ;  /* 0x098000000c027fae */ /* 0x0003e2000812184a */
[----:B----4-:R-:W-:-:S05]  /*2cbe0*/  IADD3 R22, P1, R22, R17, RZ ;  /* 0x0000001116167210 */ /* 0x010fca0007f3e0ff */
[----:B------:R4:W-:Y:S01]  /*2cbf0*/  STL [R1+0x5a0], R22 ;  /* 0x0005a01601007387 */ /* 0x0009e20000100800 */
[----:B------:R-:W-:Y:S01]  /*2cc00*/  IADD3 R15, P2, R15, R17, RZ ;  /* 0x000000110f0f7210 */ /* 0x000fe20007f5e0ff */
[----:B--2---:R-:W-:Y:S02]  /*2cc10*/  IMAD.X R23, R23, 0x1, R0, P1 ;  /* 0x0000000117177824 */ /* 0x004fe400008e0600 */
[----:B-1----:R-:W-:Y:S02]  /*2cc20*/  IMAD.MOV.U32 R12, RZ, RZ, R22 ;  /* 0x000000ffff0c7224 */ /* 0x002fe400078e0016 */
[----:B------:R-:W-:Y:S01]  /*2cc30*/  IMAD.X R16, R16, 0x1, R0, P2 ;  /* 0x0000000110107824 */ /* 0x000fe200010e0600 */
[----:B------:R1:W-:Y:S04]  /*2cc40*/  STL [R1+0x59c], R23 ;  /* 0x00059c1701007387 */ /* 0x0003e80000100800 */
[----:B------:R-:W-:Y:S04]  /*2cc50*/  STL [R1+0x5c0], R15 ;  /* 0x0005c00f01007387 */ /* 0x000fe80000100800 */
[----:B----4-:R-:W2:Y:S01]  /*2cc60*/  LDL.LU R22, [R1+0x65c] ;  /* 0x00065c0001167983 */ /* 0x010ea20000300800 */
[----:B------:R-:W-:-:S03]  /*2cc70*/  IMAD.MOV.U32 R13, RZ, RZ, R23 ;  /* 0x000000ffff0d7224 */ /* 0x000fc600078e0017 */
[----:B------:R4:W-:Y:S04]  /*2cc80*/  STL [R1+0x5bc], R16 ;  /* 0x0005bc1001007387 */ /* 0x0009e80000100800 */
[----:B-1----:R-:W2:Y:S04]  /*2cc90*/  LDL.LU R23, [R1+0x67c] ;  /* 0x00067c0001177983 */ /* 0x002ea80000300800 */
[----:B------:R1:W-:Y:S01]  /*2cca0*/  LDGSTS.E [R2+0xa000], [R12.64], P0 ;  /* 0x0a0000000c027fae */ /* 0x0003e2000812184a */
[----:B------:R-:W-:Y:S01]  /*2ccb0*/  IADD3 R21, P1, R21, R17, RZ ;  /* 0x0000001115157210 */ /* 0x000fe20007f3e0ff */
[----:B-1----:R-:W-:-:S02]  /*2ccc0*/  IMAD.MOV.U32 R12, RZ, RZ, R15 ;  /* 0x000000ffff0c7224 */ /* 0x002fc400078e000f */
[----:B------:R-:W-:Y:S02]  /*2ccd0*/  IMAD.MOV.U32 R13, RZ, RZ, R16 ;  /* 0x000000ffff0d7224 */ /* 0x000fe400078e0010 */
[----:B----4-:R-:W2:Y:S01]  /*2cce0*/  LDL.LU R16, [R1+0x6a0] ;  /* 0x0006a00001107983 */ /* 0x010ea20000300800 */
[----:B------:R-:W-:-:S03]  /*2ccf0*/  IADD3 R27, P2, R27, R17, RZ ;  /* 0x000000111b1b7210 */ /* 0x000fc60007f5e0ff */
[----:B------:R-:W2:Y:S01]  /*2cd00*/  LDL.LU R15, [R1+0x6c0] ;  /* 0x0006c000010f7983 */ /* 0x000ea20000300800 */
[----:B------:R-:W-:-:S03]  /*2cd10*/  IMAD.X R24, R24, 0x1, R0, P1 ;  /* 0x0000000118187824 */ /* 0x000fc600008e0600 */
[----:B------:R-:W-:Y:S01]  /*2cd20*/  STL [R1+0x5e0], R21 ;  /* 0x0005e01501007387 */ /* 0x000fe20000100800 */
[----:B------:R-:W-:-:S03]  /*2cd30*/  IMAD.X R28, R28, 0x1, R0, P2 ;  /* 0x000000011c1c7824 */ /* 0x000fc600010e0600 */
[----:B------:R1:W-:Y:S04]  /*2cd40*/  LDGSTS.E [R2+0xa800], [R12.64], P0 ;  /* 0x0a8000000c027fae */ /* 0x0003e8000812184a */
[----:B------:R1:W-:Y:S04]  /*2cd50*/  STL [R1+0x5dc], R24 ;  /* 0x0005dc1801007387 */ /* 0x0003e80000100800 */
[----:B------:R-:W-:Y:S01]  /*2cd60*/  STL [R1+0x600], R27 ;  /* 0x0006001b01007387 */ /* 0x000fe20000100800 */
[----:B-1----:R-:W-:-:S03]  /*2cd70*/  IMAD.MOV.U32 R13, RZ, RZ, R24 ;  /* 0x000000ffff0d7224 */ /* 0x002fc600078e0018 */
[----:B------:R-:W2:Y:S01]  /*2cd80*/  LDL.LU R24, [R1+0x69c] ;  /* 0x00069c0001187983 */ /* 0x000ea20000300800 */
[----:B------:R-:W-:Y:S01]  /*2cd90*/  IMAD.MOV.U32 R12, RZ, RZ, R21 ;  /* 0x000000ffff0c7224 */ /* 0x000fe200078e0015 */
[-C--:B------:R-:W-:Y:S02]  /*2cda0*/  IADD3 R3, P1, R3, R17.reuse, RZ ;  /* 0x0000001103037210 */ /* 0x080fe40007f3e0ff */
        /* <DEDUP_REMOVED lines=8> */
[----:B-1----:R-:W-:Y:S01]  /*2ce30*/  MOV R12, R3 ;  /* 0x00000003000c7202 */ /* 0x002fe20000000f00 */
[----:B---3--:R-:W-:-:S04]  /*2ce40*/  IMAD.X R18, R18, 0x1, R0, P1 ;  /* 0x0000000112127824 */ /* 0x008fc800008e0600 */
        /* <DEDUP_REMOVED lines=8> */
[----:B---3--:R-:W-:-:S03]  /*2ced0*/  IMAD.MOV.U32 R13, RZ, RZ, R25 ;  /* 0x000000ffff0d7224 */ /* 0x008fc600078e0019 */
[----:B-1----:R-:W3:Y:S01]  /*2cee0*/  LDL.LU R25, [R1+0x6dc] ;  /* 0x0006dc0001197983 */ /* 0x002ee20000300800 */
[----:B------:R-:W-:-:S03]  /*2cef0*/  IMAD.MOV.U32 R12, RZ, RZ, R19 ;  /* 0x000000ffff0c7224 */ /* 0x000fc600078e0013 */
[----:B------:R-:W3:Y:S01]  /*2cf00*/  LDL.LU R19, [R1+0x6fc] ;  /* 0x0006fc0001137983 */ /* 0x000ee20000300800 */
[-C--:B-----5:R-:W-:Y:S02]  /*2cf10*/  IADD3 R14, P1, R14, R17.reuse, RZ ;  /* 0x000000110e0e7210 */ /* 0x0a0fe40007f3e0ff */
        /* <DEDUP_REMOVED lines=10> */
[----:B-1----:R-:W5:Y:S04]  /*2cfc0*/  LDL.LU R22, [R1+0x720] ;  /* 0x0007200001167983 */ /* 0x002f680000300800 */
[----:B------:R1:W-:Y:S04]  /*2cfd0*/  STL [R1+0x67c], R23 ;  /* 0x00067c1701007387 */ /* 0x0003e80000100800 */
[----:B------:R-:W5:Y:S01]  /*2cfe0*/  LDL.LU R14, [R1+0x740] ;  /* 0x00074000010e7983 */ /* 0x000f620000300800 */
        /* <DEDUP_REMOVED lines=20> */
[----:B-1----:R-:W-:-:S02]  /*2d130*/  IMAD.MOV.U32 R12, RZ, RZ, R15 ;  /* 0x000000ffff0c7224 */ /* 0x002fc400078e000f */
[----:B------:R-:W-:Y:S01]  /*2d140*/  IMAD.MOV.U32 R13, RZ, RZ, R21 ;  /* 0x000000ffff0d7224 */ /* 0x000fe200078e0015 */
[----:B------:R-:W2:Y:S04]  /*2d150*/  LDL.LU R15, [R1+0x7a0] ;  /* 0x0007a000010f7983 */ /* 0x000ea80000300800 */
[----:B------:R-:W2:Y:S04]  /*2d160*/  LDL.LU R21, [R1+0x7c0] ;  /* 0x0007c00001157983 */ /* 0x000ea80000300800 */
[----:B------:R1:W-:Y:S01]  /*2d170*/  LDGSTS.E [R2+0xe800], [R12.64], P0 ;  /* 0x0e8000000c027fae */ /* 0x0003e2000812184a */
[----:B----4-:R-:W-:-:S05]  /*2d180*/  IADD3 R18, P1, R18, R17, RZ ;  /* 0x0000001112127210 */ /* 0x010fca0007f3e0ff */
[----:B------:R4:W-:Y:S01]  /*2d190*/  STL [R1+0x6e0], R18 ;  /* 0x0006e01201007387 */ /* 0x0009e20000100800 */
[----:B------:R-:W-:Y:S01]  /*2d1a0*/  IADD3 R3, P2, R3, R17, RZ ;  /* 0x0000001103037210 */ /* 0x000fe20007f5e0ff */
[----:B---3--:R-:W-:Y:S02]  /*2d1b0*/  IMAD.X R25, R25, 0x1, R0, P1 ;  /* 0x0000000119197824 */ /* 0x008fe400008e0600 */
[----:B-1----:R-:W-:Y:S02]  /*2d1c0*/  IMAD.MOV.U32 R12, RZ, RZ, R18 ;  /* 0x000000ffff0c7224 */ /* 0x002fe400078e0012 */
[----:B------:R-:W-:Y:S01]  /*2d1d0*/  IMAD.X R19, R19, 0x1, R0, P2 ;  /* 0x0000000113137824 */ /* 0x000fe200010e0600 */
[----:B------:R1:W-:Y:S04]  /*2d1e0*/  STL [R1+0x6dc], R25 ;  /* 0x0006dc1901007387 */ /* 0x0003e80000100800 */
[----:B------:R3:W-:Y:S04]  /*2d1f0*/  STL [R1+0x700], R3 ;  /* 0x0007000301007387 */ /* 0x0007e80000100800 */
[----:B----4-:R-:W4:Y:S01]  /*2d200*/  LDL.LU R18, [R1+0x79c] ;  /* 0x00079c0001127983 */ /* 0x010f220000300800 */
[----:B------:R-:W-:-:S03]  /*2d210*/  IMAD.MOV.U32 R13, RZ, RZ, R25 ;  /* 0x000000ffff0d7224 */ /* 0x000fc600078e0019 */
[----:B------:R3:W-:Y:S04]  /*2d220*/  STL [R1+0x6fc], R19 ;  /* 0x0006fc1301007387 */ /* 0x0007e80000100800 */
[----:B-1----:R-:W4:Y:S04]  /*2d230*/  LDL.LU R25, [R1+0x7bc] ;  /* 0x0007bc0001197983 */ /* 0x002f280000300800 */
[----:B------:R1:W-:Y:S02]  /*2d240*/  LDGSTS.E [R2+0xf000], [R12.64], P0 ;  /* 0x0f0000000c027fae */ /* 0x0003e4000812184a */
[----:B-1----:R-:W-:Y:S01]  /*2d250*/  IMAD.MOV.U32 R12, RZ, RZ, R3 ;  /* 0x000000ffff0c7224 */ /* 0x002fe200078e0003 */
[----:B------:R-:W-:Y:S01]  /*2d260*/  MOV R13, R19 ;  /* 0x00000013000d7202 */ /* 0x000fe20000000f00 */
[----:B---3--:R-:W3:Y:S04]  /*2d270*/  LDL.LU R3, [R1+0x7e0] ;  /* 0x0007e00001037983 */ /* 0x008ee80000300800 */
[----:B------:R-:W3:Y:S04]  /*2d280*/  LDL.LU R19, [R1+0x800] ;  /* 0x0008000001137983 */ /* 0x000ee80000300800 */
[----:B------:R1:W-:Y:S01]  /*2d290*/  LDGSTS.E [R2+0xf800], [R12.64], P0 ;  /* 0x0f8000000c027fae */ /* 0x0003e2000812184a */
[----:B-----5:R-:W-:-:S05]  /*2d2a0*/  IADD3 R22, P1, R22, R17, RZ ;  /* 0x0000001116167210 */ /* 0x020fca0007f3e0ff */
[----:B------:R5:W-:Y:S01]  /*2d2b0*/  STL [R1+0x720], R22 ;  /* 0x0007201601007387 */ /* 0x000be20000100800 */
[----:B------:R-:W-:Y:S01]  /*2d2c0*/  IADD3 R14, P2, R14, R17, RZ ;  /* 0x000000110e0e7210 */ /* 0x000fe20007f5e0ff */
[----:B--2---:R-:W-:Y:S02]  /*2d2d0*/  IMAD.X R23, R23, 0x1, R0, P1 ;  /* 0x0000000117177824 */ /* 0x004fe400008e0600 */
[----:B-1----:R-:W-:Y:S02]  /*2d2e0*/  IMAD.MOV.U32 R12, RZ, RZ, R22 ;  /* 0x000000ffff0c7224 */ /* 0x002fe400078e0016 */
[----:B------:R-:W-:Y:S01]  /*2d2f0*/  IMAD.X R20, R20, 0x1, R0, P2 ;  /* 0x0000000114147824 */ /* 0x000fe200010e0600 */
[----:B------:R1:W-:Y:S04]  /*2d300*/  STL [R1+0x71c], R23 ;  /* 0x00071c1701007387 */ /* 0x0003e80000100800 */
[----:B------:R-:W-:Y:S04]  /*2d310*/  STL [R1+0x740], R14 ;  /* 0x0007400e01007387 */ /* 0x000fe80000100800 */
[----:B-----5:R-:W2:Y:S01]  /*2d320*/  LDL.LU R22, [R1+0x7dc] ;  /* 0x0007dc0001167983 */ /* 0x020ea20000300800 */
[----:B------:R-:W-:-:S03]  /*2d330*/  IMAD.MOV.U32 R13, RZ, RZ, R23 ;  /* 0x000000ffff0d7224 */ /* 0x000fc600078e0017 */
[----:B------:R5:W-:Y:S04]  /*2d340*/  STL [R1+0x73c], R20 ;  /* 0x00073c1401007387 */ /* 0x000be80000100800 */
[----:B-1----:R-:W2:Y:S04]  /*2d350*/  LDL.LU R23, [R1+0x7fc] ;  /* 0x0007fc0001177983 */ /* 0x002ea80000300800 */
[----:B------:R1:W-:Y:S01]  /*2d360*/  LDGSTS.E [R2+0x10000], [R12.64], P0 ;  /* 0x100000000c027fae */ /* 0x0003e2000812184a */
[----:B------:R-:W-:Y:S01]  /*2d370*/  IADD3 R16, P1, R16, R17, RZ ;  /* 0x0000001110107210 */ /* 0x000fe20007f3e0ff */
[----:B-1----:R-:W-:-:S02]  /*2d380*/  IMAD.MOV.U32 R12, RZ, RZ, R14 ;  /* 0x000000ffff0c7224 */ /* 0x002fc400078e000e */
[----:B------:R-:W-:Y:S02]  /*2d390*/  IMAD.MOV.U32 R13, RZ, RZ, R20 ;  /* 0x000000ffff0d7224 */ /* 0x000fe400078e0014 */
[----:B-----5:R-:W2:Y:S01]  /*2d3a0*/  LDL.LU R20, [R1+0x820] ;  /* 0x0008200001147983 */ /* 0x020ea20000300800 */
        /* <DEDUP_REMOVED lines=10> */
[----:B------:R-:W-:-:S03]  /*2d450*/  IMAD.MOV.U32 R12, RZ, RZ, R16 ;  /* 0x000000ffff0c7224 */ /* 0x000fc600078e0010 */
[----:B------:R-:W-:Y:S01]  /*2d460*/  STL [R1+0x77c], R28 ;  /* 0x00077c1c01007387 */ /* 0x000fe20000100800 */
[----:B------:R-:W-:-:S03]  /*2d470*/  IADD3 R15, P1, R15, R17, RZ ;  /* 0x000000110f0f7210 */ /* 0x000fc60007f3e0ff */
        /* <DEDUP_REMOVED lines=8> */
[----:B----4-:R-:W-:-:S04]  /*2d500*/  IMAD.X R18, R18, 0x1, R0, P1 ;  /* 0x0000000112127824 */ /* 0x010fc800008e0600 */
        /* <DEDUP_REMOVED lines=8> */
[----:B----4-:R-:W-:-:S03]  /*2d590*/  IMAD.MOV.U32 R13, RZ, RZ, R25 ;  /* 0x000000ffff0d7224 */ /* 0x010fc600078e0019 */
[----:B-1----:R-:W4:Y:S01]  /*2d5a0*/  LDL.LU R25, [R1+0x85c] ;  /* 0x00085c0001197983 */ /* 0x002f220000300800 */
[----:B------:R-:W-:-:S03]  /*2d5b0*/  IMAD.MOV.U32 R12, RZ, RZ, R21 ;  /* 0x000000ffff0c7224 */ /* 0x000fc600078e0015 */
[----:B------:R-:W4:Y:S01]  /*2d5c0*/  LDL.LU R21, [R1+0x87c] ;  /* 0x00087c0001157983 */ /* 0x000f220000300800 */
[-C--:B---3--:R-:W-:Y:S02]  /*2d5d0*/  IADD3 R3, P1, R3, R17.reuse, RZ ;  /* 0x0000001103037210 */ /* 0x088fe40007f3e0ff */
[----:B------:R-:W-:Y:S01]  /*2d5e0*/  IADD3 R19, P2, R19, R17, RZ ;  /* 0x0000001113137210 */ /* 0x000fe20007f5e0ff */
[----:B------:R1:W-:Y:S04]  /*2d5f0*/  LDGSTS.E [R2+0x12800], [R12.64], P0 ;  /* 0x128000000c027fae */ /* 0x0003e8000812184a */
[----:B------:R-:W-:Y:S01]  /*2d600*/  STL [R1+0x7e0], R3 ;  /* 0x0007e00301007387 */ /* 0x000fe20000100800 */
[----:B-1----:R-:W-:Y:S01]  /*2d610*/  MOV R12, R3 ;  /* 0x00000003000c7202 */ /* 0x002fe20000000f00 */
[----:B--2---:R-:W-:-:S04]  /*2d620*/  IMAD.X R22, R22, 0x1, R0, P1 ;  /* 0x0000000116167824 */ /* 0x004fc800008e0600 */
        /* <DEDUP_REMOVED lines=35> */
[----:B------:R-:W-:Y:S01]  /*2d860*/  IADD3 R15, P2, R15, R17, RZ ;  /* 0x000000110f0f7210 */ /* 0x000fe20007f5e0ff */
[----:B----4-:R-:W-:Y:S02]  /*2d870*/  IMAD.X R25, R25, 0x1, R0, P1 ;  /* 0x0000000119197824 */ /* 0x010fe400008e0600 */
        /* <DEDUP_REMOVED lines=14> */
[----:B---3--:R-:W-:-:S05]  /*2d960*/  IADD3 R22, P1, R22, R17, RZ ;  /* 0x0000001116167210 */ /* 0x008fca0007f3e0ff */
[----:B------:R3:W-:Y:S01]  /*2d970*/  STL [R1+0x8a0], R22 ;  /* 0x0008a01601007387 */ /* 0x0007e20000100800 */
[----:B------:R-:W-:Y:S01]  /*2d980*/  IADD3 R3, P2, R3, R17, RZ ;  /* 0x0000001103037210 */ /* 0x000fe20007f5e0ff */
[----:B--2---:R-:W-:Y:S02]  /*2d990*/  IMAD.X R23, R23, 0x1, R0, P1 ;  /* 0x0000000117177824 */ /* 0x004fe400008e0600 */
[----:B-1----:R-:W-:Y:S02]  /*2d9a0*/  IMAD.MOV.U32 R12, RZ, RZ, R22 ;  /* 0x000000ffff0c7224 */ /* 0x002fe400078e0016 */
[----:B------:R-:W-:Y:S01]  /*2d9b0*/  IMAD.X R19, R19, 0x1, R0, P2 ;  /* 0x0000000113137824 */ /* 0x000fe200010e0600 */
[----:B------:R1:W-:Y:S04]  /*2d9c0*/  STL [R1+0x89c], R23 ;  /* 0x00089c1701007387 */ /* 0x0003e80000100800 */
[----:B------:R-:W-:Y:S04]  /*2d9d0*/  STL [R1+0x8c0], R3 ;  /* 0x0008c00301007387 */ /* 0x000fe80000100800 */
[----:B---3--:R-:W2:Y:S01]  /*2d9e0*/  LDL.LU R22, [R1+0x95c] ;  /* 0x00095c0001167983 */ /* 0x008ea20000300800 */
[----:B------:R-:W-:-:S03]  /*2d9f0*/  IMAD.MOV.U32 R13, RZ, RZ, R23 ;  /* 0x000000ffff0d7224 */ /* 0x000fc600078e0017 */
[----:B------:R3:W-:Y:S04]  /*2da00*/  STL [R1+0x8bc], R19 ;  /* 0x0008bc1301007387 */ /* 0x0007e80000100800 */
[----:B-1----:R-:W2:Y:S04]  /*2da10*/  LDL.LU R23, [R1+0x97c] ;  /* 0x00097c0001177983 */ /* 0x002ea80000300800 */
[----:B------:R1:W-:Y:S01]  /*2da20*/  LDGSTS.E [R2+0x16000], [R12.64], P0 ;  /* 0x160000000c027fae */ /* 0x0003e2000812184a */
[----:B------:R-:W-:Y:S01]  /*2da30*/  IADD3 R20, P1, R20, R17, RZ ;  /* 0x0000001114147210 */ /* 0x000fe20007f3e0ff */
[----:B-1----:R-:W-:Y:S01]  /*2da40*/  IMAD.MOV.U32 R12, RZ, RZ, R3 ;  /* 0x000000ffff0c7224 */ /* 0x002fe200078e0003 */
[----:B------:R-:W-:-:S02]  /*2da50*/  MOV R13, R19 ;  /* 0x00000013000d7202 */ /* 0x000fc40000000f00 */
[----:B---3--:R-:W2:Y:S01]  /*2da60*/  LDL.LU R19, [R1+0x9a0] ;  /* 0x0009a00001137983 */ /* 0x008ea20000300800 */
        /* <DEDUP_REMOVED lines=56> */
[----:B------:R-:W-:-:S05]  /*2ddf0*/  IMAD.X R24, R24, 0x1, R0, P1 ;  /* 0x0000000118187824 */ /* 0x000fca00008e0600 */
[----:B------:R1:W-:Y:S01]  /*2de00*/  STL [R1+0x99c], R24 ;  /* 0x00099c1801007387 */ /* 0x0003e20000100800 */
[----:B------:R-:W-:-:S03]  /*2de10*/  IMAD.X R20, R20, 0x1, R0, P2 ;  /* 0x0000000114147824 */ /* 0x000fc600010e0600 */
[----:B------:R1:W-:Y:S02]  /*2de20*/  STL [R1+0x9c0], R3 ;  /* 0x0009c00301007387 */ /* 0x0003e40000100800 */
[----:B-1----:R-:W-:Y:S02]  /*2de30*/  MOV R12, R19 ;  /* 0x00000013000c7202 */ /* 0x002fe40000000f00 */
[----:B------:R-:W2:Y:S04]  /*2de40*/  LDL.LU R27, [R1+0xa60] ;  /* 0x000a6000011b7983 */ /* 0x000ea80000300800 */
[----:B------:R1:W-:Y:S04]  /*2de50*/  STL [R1+0x9bc], R20 ;  /* 0x0009bc1401007387 */ /* 0x0003e80000100800 */
[----:B------:R-:W2:Y:S01]  /*2de60*/  LDL.LU R19, [R1+0xa80] ;  /* 0x000a800001137983 */ /* 0x000ea20000300800 */
[----:B------:R-:W-:-:S03]  /*2de70*/  IMAD.MOV.U32 R13, RZ, RZ, R24 ;  /* 0x000000ffff0d7224 */ /* 0x000fc600078e0018 */
        /* <DEDUP_REMOVED lines=33> */
[----:B------:R2:W-:Y:S01]  /*2e090*/  STL [R1+0xa40], R15 ;  /* 0x000a400f01007387 */ /* 0x0005e20000100800 */
[----:B------:R-:W-:-:S03]  /*2e0a0*/  IMAD.MOV.U32 R13, RZ, RZ, R23 ;  /* 0x000000ffff0d7224 */ /* 0x000fc600078e0017 */
[----:B----4-:R-:W4:Y:S04]  /*2e0b0*/  LDL.LU R22, [R1+0xadc] ;  /* 0x000adc0001167983 */ /* 0x010f280000300800 */
[----:B------:R2:W-:Y:S04]  /*2e0c0*/  STL [R1+0xa3c], R21 ;  /* 0x000a3c1501007387 */ /* 0x0005e80000100800 */
[----:B-1----:R-:W4:Y:S04]  /*2e0d0*/  LDL.LU R23, [R1+0xafc] ;  /* 0x000afc0001177983 */ /* 0x002f280000300800 */
[----:B------:R1:W-:Y:S01]  /*2e0e0*/  LDGSTS.E [R2+0x1c000], [R12.64], P0 ;  /* 0x1c0000000c027fae */ /* 0x0003e2000812184a */
[----:B------:R-:W-:Y:S01]  /*2e0f0*/  IADD3 R27, P1, R27, R17, RZ ;  /* 0x000000111b1b7210 */ /* 0x000fe20007f3e0ff */
[----:B-1----:R-:W-:-:S02]  /*2e100*/  IMAD.MOV.U32 R12, RZ, RZ, R15 ;  /* 0x000000ffff0c7224 */ /* 0x002fc400078e000f */
[----:B------:R-:W-:Y:S01]  /*2e110*/  IMAD.MOV.U32 R13, RZ, RZ, R21 ;  /* 0x000000ffff0d7224 */ /* 0x000fe200078e0015 */
[----:B--2---:R-:W4:Y:S01]  /*2e120*/  LDL.LU R15, [R1+0xbcc] ;  /* 0x000bcc00010f7983 */ /* 0x004f220000300800 */
[----:B------:R-:W-:-:S03]  /*2e130*/  IADD3 R19, P2, R19, R17, RZ ;  /* 0x0000001113137210 */ /* 0x000fc60007f5e0ff */
[----:B------:R1:W-:Y:S01]  /*2e140*/  LDGSTS.E [R2+0x1c800], [R12.64], P0 ;  /* 0x1c8000000c027fae */ /* 0x0003e2000812184a */
[----:B------:R-:W-:-:S03]  /*2e150*/  IMAD.X R28, R28, 0x1, R0, P1 ;  /* 0x000000011c1c7824 */ /* 0x000fc600008e0600 */
[----:B------:R-:W4:Y:S01]  /*2e160*/  LDL.LU R21, [R1+0xbc8] ;  /* 0x000bc80001157983 */ /* 0x000f220000300800 */
[----:B------:R-:W-:-:S03]  /*2e170*/  IMAD.X R24, R24, 0x1, R0, P2 ;  /* 0x0000000118187824 */ /* 0x000fc600010e0600 */
[----:B------:R-:W-:Y:S01]  /*2e180*/  STL [R1+0xa60], R27 ;  /* 0x000a601b01007387 */ /* 0x000fe20000100800 */
[----:B-1----:R-:W-:Y:S02]  /*2e190*/  IMAD.MOV.U32 R12, RZ, RZ, R27 ;  /* 0x000000ffff0c7224 */ /* 0x002fe400078e001b */
[----:B------:R-:W-:Y:S01]  /*2e1a0*/  IMAD.MOV.U32 R13, RZ, RZ, R28 ;  /* 0x000000ffff0d7224 */ /* 0x000fe200078e001c */
[----:B------:R-:W-:Y:S04]  /*2e1b0*/  STL [R1+0xa5c], R28 ;  /* 0x000a5c1c01007387 */ /* 0x000fe80000100800 */
[----:B------:R1:W-:Y:S04]  /*2e1c0*/  STL [R1+0xa80], R19 ;  /* 0x000a801301007387 */ /* 0x0003e80000100800 */
[----:B------:R1:W-:Y:S01]  /*2e1d0*/  LDGSTS.E [R2+0x1d000], [R12.64], P0 ;  /* 0x1d0000000c027fae */ /* 0x0003e2000812184a */
[----:B------:R-:W-:-:S03]  /*2e1e0*/  IADD3 R3, P1, R3, R17, RZ ;  /* 0x0000001103037210 */ /* 0x000fc60007f3e0ff */
[----:B------:R1:W-:Y:S02]  /*2e1f0*/  STL [R1+0xa7c], R24 ;  /* 0x000a7c1801007387 */ /* 0x0003e40000100800 */
[----:B-1----:R-:W-:Y:S02]  /*2e200*/  IMAD.MOV.U32 R12, RZ, RZ, R19 ;  /* 0x000000ffff0c7224 */ /* 0x002fe400078e0013 */
[----:B------:R-:W4:Y:S01]  /*2e210*/  LDL.LU R19, [R1+0xbc4] ;  /* 0x000bc40001137983 */ /* 0x000f220000300800 */
[----:B------:R-:W-:Y:S02]  /*2e220*/  MOV R13, R24 ;  /* 0x00000018000d7202 */ /* 0x000fe40000000f00 */
[----:B------:R-:W-:Y:S01]  /*2e230*/  IADD3 R20, P2, R20, R17, RZ ;  /* 0x0000001114147210 */ /* 0x000fe20007f5e0ff */
[----:B------:R-:W4:Y:S04]  /*2e240*/  LDL.LU R24, [R1+0xbc0] ;  /* 0x000bc00001187983 */ /* 0x000f280000300800 */
[----:B------:R1:W-:Y:S04]  /*2e250*/  LDGSTS.E [R2+0x1d800], [R12.64], P0 ;  /* 0x1d8000000c027fae */ /* 0x0003e8000812184a */
[----:B------:R3:W-:Y:S01]  /*2e260*/  STL [R1+0xaa0], R3 ;  /* 0x000aa00301007387 */ /* 0x0007e20000100800 */
[----:B-1----:R-:W-:-:S02]  /*2e270*/  IMAD.MOV.U32 R12, RZ, RZ, R3 ;  /* 0x000000ffff0c7224 */ /* 0x002fc400078e0003 */
[----:B---3--:R-:W-:-:S04]  /*2e280*/  IMAD.X R18, R18, 0x1, R0, P1 ;  /* 0x0000000112127824 */ /* 0x008fc800008e0600 */
[----:B------:R-:W-:Y:S01]  /*2e290*/  IMAD.MOV.U32 R13, RZ, RZ, R18 ;  /* 0x000000ffff0d7224 */ /* 0x000fe200078e0012 */
[----:B------:R1:W-:Y:S01]  /*2e2a0*/  STL [R1+0xa9c], R18 ;  /* 0x000a9c1201007387 */ /* 0x0003e20000100800 */
[----:B------:R-:W-:-:S03]  /*2e2b0*/  IMAD.X R25, R25, 0x1, R0, P2 ;  /* 0x0000000119197824 */ /* 0x000fc600010e0600 */
[----:B------:R3:W-:Y:S04]  /*2e2c0*/  STL [R1+0xac0], R20 ;  /* 0x000ac01401007387 */ /* 0x0007e80000100800 */
[----:B------:R-:W2:Y:S04]  /*2e2d0*/  LDL.LU R3, [R1+0xbbc] ;  /* 0x000bbc0001037983 */ /* 0x000ea80000300800 */
[----:B------:R3:W-:Y:S04]  /*2e2e0*/  STL [R1+0xabc], R25 ;  /* 0x000abc1901007387 */ /* 0x0007e80000100800 */
[----:B------:R3:W-:Y:S04]  /*2e2f0*/  LDGSTS.E [R2+0x1e000], [R12.64], P0 ;  /* 0x1e0000000c027fae */ /* 0x0007e8000812184a */
[----:B-1----:R-:W2:Y:S01]  /*2e300*/  LDL.LU R18, [R1+0xbb8] ;  /* 0x000bb80001127983 */ /* 0x002ea20000300800 */
[----:B---3--:R-:W-:-:S03]  /*2e310*/  IMAD.MOV.U32 R12, RZ, RZ, R20 ;  /* 0x000000ffff0c7224 */ /* 0x008fc600078e0014 */
[----:B------:R-:W3:Y:S01]  /*2e320*/  LDL.LU R20, [R1+0xbb4] ;  /* 0x000bb40001147983 */ /* 0x000ee20000300800 */
[----:B------:R-:W-:-:S03]  /*2e330*/  IMAD.MOV.U32 R13, RZ, RZ, R25 ;  /* 0x000000ffff0d7224 */ /* 0x000fc600078e0019 */
[----:B------:R-:W3:Y:S04]  /*2e340*/  LDL.LU R25, [R1+0xbb0] ;  /* 0x000bb00001197983 */ /* 0x000ee80000300800 */
[----:B------:R-:W1:Y:S01]  /*2e350*/  S2R R252, SR_TID.X ;  /* 0x0000000000fc7919 */ /* 0x000e620000002100 */
[-C--:B-----5:R-:W-:Y:S02]  /*2e360*/  IADD3 R14, P1, R14, R17.reuse, RZ ;  /* 0x000000110e0e7210 */ /* 0x0a0fe40007f3e0ff */
[----:B------:R-:W-:Y:S01]  /*2e370*/  IADD3 R16, P2, R16, R17, RZ ;  /* 0x0000001110107210 */ /* 0x000fe20007f5e0ff */
[----:B------:R5:W-:Y:S04]  /*2e380*/  LDGSTS.E [R2+0x1e800], [R12.64], P0 ;  /* 0x1e8000000c027fae */ /* 0x000be8000812184a */
[----:B------:R-:W-:Y:S01]  /*2e390*/  STL [R1+0xae0], R14 ;  /* 0x000ae00e01007387 */ /* 0x000fe20000100800 */
[----:B-----5:R-:W-:Y:S01]  /*2e3a0*/  IMAD.MOV.U32 R12, RZ, RZ, R14 ;  /* 0x000000ffff0c7224 */ /* 0x020fe200078e000e */
[----:B-1----:R-:W-:-:S02]  /*2e3b0*/  SHF.R.S32.HI R28, RZ, 0x6, R252 ;  /* 0x00000006ff1c7819 */ /* 0x002fc400000114fc */
[----:B------:R-:W-:Y:S02]  /*2e3c0*/  LOP3.LUT R252, R252, 0x3f, RZ, 0xc0, !PT ;  /* 0x0000003ffcfc7812 */ /* 0x000fe400078ec0ff */
[----:B------:R-:W-:Y:S01]  /*2e3d0*/  SGXT R28, R28, 0x1 ;  /* 0x000000011c1c781a */ /* 0x000fe20000000200 */
[----:B----4-:R-:W-:-:S04]  /*2e3e0*/  IMAD.X R22, R22, 0x1, R0, P1 ;  /* 0x0000000116167824 */ /* 0x010fc800008e0600 */
[----:B------:R-:W-:Y:S01]  /*2e3f0*/  IMAD.MOV.U32 R13, RZ, RZ, R22 ;  /* 0x000000ffff0d7224 */ /* 0x000fe200078e0016 */
[----:B------:R1:W-:Y:S01]  /*2e400*/  STL [R1+0xadc], R22 ;  /* 0x000adc1601007387 */ /* 0x0003e20000100800 */
[----:B------:R-:W-:-:S03]  /*2e410*/  IMAD.X R23, R23, 0x1, R0, P2 ;  /* 0x0000000117177824 */ /* 0x000fc600010e0600 */
[----:B------:R-:W-:Y:S01]  /*2e420*/  STL [R1+0xb00], R16 ;  /* 0x000b001001007387 */ /* 0x000fe20000100800 */
[----:B------:R-:W-:-:S03]  /*2e430*/  IMAD.SHL.U32 R27, R252, 0x4, RZ ;  /* 0x00000004fc1b7824 */ /* 0x000fc600078e00ff */
[----:B------:R4:W-:Y:S04]  /*2e440*/  LDGSTS.E [R2+0x1f000], [R12.64], P0 ;  /* 0x1f0000000c027fae */ /* 0x0009e8000812184a */
[----:B-1----:R-:W5:Y:S04]  /*2e450*/  LDL.LU R22, [R1+0xbac] ;  /* 0x000bac0001167983 */ /* 0x002f680000300800 */
[----:B------:R1:W-:Y:S04]  /*2e460*/  STL [R1+0xafc], R23 ;  /* 0x000afc1701007387 */ /* 0x0003e80000100800 */
[----:B------:R-:W5:Y:S01]  /*2e470*/  LDL.LU R14, [R1+0xba8] ;  /* 0x000ba800010e7983 */ /* 0x000f620000300800 */
[----:B----4-:R-:W-:-:S03]  /*2e480*/  IMAD.MOV.U32 R13, RZ, RZ, R23 ;  /* 0x000000ffff0d7224 */ /* 0x010fc600078e0017 */
[----:B-1----:R-:W4:Y:S01]  /*2e490*/  LDL.LU R23, [R1+0xba4] ;  /* 0x000ba40001177983 */ /* 0x002f220000300800 */
[----:B------:R-:W-:Y:S01]  /*2e4a0*/  IMAD.MOV.U32 R12, RZ, RZ, R16 ;  /* 0x000000ffff0c7224 */ /* 0x000fe200078e0010 */
[-C--:B------:R-:W-:Y:S02]  /*2e4b0*/  IADD3 R15, P1, R15, R17.reuse, RZ ;  /* 0x000000110f0f7210 */ /* 0x080fe40007f3e0ff */
[----:B------:R-:W4:Y:S01]  /*2e4c0*/  LDL.LU R16, [R1+0xba0] ;  /* 0x000ba00001107983 */ /* 0x000f220000300800 */
[----:B------:R-:W-:Y:S02]  /*2e4d0*/  LOP3.LUT R27, R27, 0x110, R28, 0x78, !PT ;  /* 0x000001101b1b7812 */ /* 0x000fe400078e781c */
[----:B------:R-:W-:Y:S01]  /*2e4e0*/  IADD3 R21, P2, R21, R17, RZ ;  /* 0x0000001115157210 */ /* 0x000fe20007f5e0ff */
[----:B------:R1:W-:Y:S01]  /*2e4f0*/  LDGSTS.E [R2+0x1f800], [R12.64], P0 ;  /* 0x1f8000000c027fae */ /* 0x0003e2000812184a */
[----:B------:R-:W-:-:S03]  /*2e500*/  LOP3.LUT R27, R27, 0x20, RZ, 0x3c, !PT ;  /* 0x000000201b1b7812 */ /* 0x000fc600078e3cff */
[----:B------:R-:W-:Y:S04]  /*2e510*/  STL [R1+0xbcc], R15 ;  /* 0x000bcc0f01007387 */ /* 0x000fe80000100800 */
[----:B------:R-:W-:Y:S01]  /*2e520*/  STL [R1+0xbc8], R21 ;  /* 0x000bc81501007387 */ /* 0x000fe20000100800 */
[----:B-1----:R-:W-:Y:S02]  /*2e530*/  IMAD.U32 R2, RZ, RZ, UR7 ;  /* 0x00000007ff027e24 */ /* 0x002fe4000f8e00ff */
[----:B------:R-:W-:Y:S02]  /*2e540*/  IMAD.MOV.U32 R12, RZ, RZ, R15 ;  /* 0x000000ffff0c7224 */ /* 0x000fe400078e000f */
[----:B------:R-:W-:Y:S02]  /*2e550*/  IMAD R2, R2, 0x20000, R27 ;  /* 0x0002000002027824 */ /* 0x000fe400078e021b */
[----:B------:R-:W-:-:S04]  /*2e560*/  IMAD.X R19, R19, 0x1, R0, P1 ;  /* 0x0000000113137824 */ /* 0x000fc800008e0600 */
[----:B------:R-:W-:Y:S01]  /*2e570*/  IMAD.MOV.U32 R13, RZ, RZ, R19 ;  /* 0x000000ffff0d7224 */ /* 0x000fe200078e0013 */
[----:B------:R1:W-:Y:S01]  /*2e580*/  STL [R1+0xbc4], R19 ;  /* 0x000bc41301007387 */ /* 0x0003e20000100800 */
[----:B------:R-:W-:-:S03]  /*2e590*/  IMAD.X R24, R24, 0x1, R0, P2 ;  /* 0x0000000118187824 */ /* 0x000fc600010e0600 */
[----:B------:R1:W-:Y:S04]  /*2e5a0*/  LDGSTS.E [R2+0x200], [R12.64], P0 ;  /* 0x002000000c027fae */ /* 0x0003e8000812184a */
[----:B-1----:R-:W4:Y:S04]  /*2e5b0*/  LDL.LU R19, [R1+0xb9c] ;  /* 0x000b9c0001137983 */ /* 0x002f280000300800 */
[----:B------:R-:W4:Y:S01]  /*2e5c0*/  LDL.LU R15, [R1+0xb98] ;  /* 0x000b9800010f7983 */ /* 0x000f220000300800 */
[----:B------:R-:W-:-:S03]  /*2e5d0*/  MOV R13, R24 ;  /* 0x00000018000d7202 */ /* 0x000fc60000000f00 */
[----:B------:R1:W-:Y:S01]  /*2e5e0*/  STL [R1+0xbc0], R24 ;  /* 0x000bc01801007387 */ /* 0x0003e20000100800 */
[----:B------:R-:W-:-:S05]  /*2e5f0*/  IMAD.MOV.U32 R12, RZ, RZ, R21 ;  /* 0x000000ffff0c7224 */ /* 0x000fca00078e0015 */
[----:B------:R2:W-:Y:S04]  /*2e600*/  LDGSTS.E [R2+0xa00], [R12.64], P0 ;  /* 0x00a000000c027fae */ /* 0x0005e8000812184a */
[----:B-1----:R-:W4:Y:S04]  /*2e610*/  LDL.LU R24, [R1+0xb94] ;  /* 0x000b940001187983 */ /* 0x002f280000300800 */
[----:B------:R-:W4:Y:S01]  /*2e620*/  LDL.LU R21, [R1+0xb90] ;  /* 0x000b900001157983 */ /* 0x000f220000300800 */
[----:B--2---:R-:W-:-:S05]  /*2e630*/  IADD3 R3, P1, R3, R17, RZ ;  /* 0x0000001103037210 */ /* 0x004fca0007f3e0ff */
[----:B------:R-:W-:Y:S01]  /*2e640*/  STL [R1+0xbbc], R3 ;  /* 0x000bbc0301007387 */ /* 0x000fe20000100800 */
[----:B------:R-:W-:Y:S01]  /*2e650*/  IMAD.MOV.U32 R12, RZ, RZ, R3 ;  /* 0x000000ffff0c7224 */ /* 0x000fe200078e0003 */
[----:B------:R-:W-:Y:S01]  /*2e660*/  IADD3 R18, P2, R18, R17, RZ ;  /* 0x0000001112127210 */ /* 0x000fe20007f5e0ff */
[----:B---3--:R-:W-:-:S04]  /*2e670*/  IMAD.X R20, R20, 0x1, R0, P1 ;  /* 0x0000000114147824 */ /* 0x008fc800008e0600 */
[----:B------:R-:W-:Y:S01]  /*2e680*/  IMAD.X R25, R25, 0x1, R0, P2 ;  /* 0x0000000119197824 */ /* 0x000fe200010e0600 */
[----:B------:R1:W-:Y:S01]  /*2e690*/  STL [R1+0xbb4], R20 ;  /* 0x000bb41401007387 */ /* 0x0003e20000100800 */
[----:B------:R-:W-:-:S03]  /*2e6a0*/  IMAD.MOV.U32 R13, RZ, RZ, R20 ;  /* 0x000000ffff0d7224 */ /* 0x000fc600078e0014 */
[----:B------:R-:W-:Y:S04]  /*2e6b0*/  STL [R1+0xbb8], R18 ;  /* 0x000bb81201007387 */ /* 0x000fe80000100800 */
[----:B------:R2:W-:Y:S04]  /*2e6c0*/  LDGSTS.E [R2+0x1200], [R12.64], P0 ;  /* 0x012000000c027fae */ /* 0x0005e8000812184a */
[----:B-1----:R-:W3:Y:S04]  /*2e6d0*/  LDL.LU R20, [R1+0x428] ;  /* 0x0004280001147983 */ /* 0x002ee80000300800 */
[----:B------:R1:W-:Y:S04]  /*2e6e0*/  STL [R1+0xbb0], R25 ;  /* 0x000bb01901007387 */ /* 0x0003e80000100800 */
[----:B------:R-:W3:Y:S01]  /*2e6f0*/  LDL.LU R3, [R1+0x448] ;  /* 0x0004480001037983 */ /* 0x000ee20000300800 */
[----:B--2---:R-:W-:-:S03]  /*2e700*/  IMAD.MOV.U32 R13, RZ, RZ, R25 ;  /* 0x000000ffff0d7224 */ /* 0x004fc600078e0019 */
[----:B-1----:R-:W2:Y:S01]  /*2e710*/  LDL.LU R25, [R1+0x424] ;  /* 0x0004240001197983 */ /* 0x002ea20000300800 */
[----:B------:R-:W-:-:S03]  /*2e720*/  IMAD.MOV.U32 R12, RZ, RZ, R18 ;  /* 0x000000ffff0c7224 */ /* 0x000fc600078e0012 */
[----:B------:R-:W2:Y:S04]  /*2e730*/  LDL.LU R18, [R1+0x444] ;  /* 0x0004440001127983 */ /* 0x000ea80000300800 */
[----:B------:R1:W-:Y:S01]  /*2e740*/  LDGSTS.E [R2+0x1a00], [R12.64], P0 ;  /* 0x01a000000c027fae */ /* 0x0003e2000812184a */
[-C--:B-----5:R-:W-:Y:S02]  /*2e750*/  IADD3 R22, P1, R22, R17.reuse, RZ ;  /* 0x0000001116167210 */ /* 0x0a0fe40007f3e0ff */
[----:B------:R-:W-:-:S03]  /*2e760*/  IADD3 R14, P2, R14, R17, RZ ;  /* 0x000000110e0e7210 */ /* 0x000fc60007f5e0ff */
[----:B------:R5:W-:Y:S01]  /*2e770*/  STL [R1+0xbac], R22 ;  /* 0x000bac1601007387 */ /* 0x000be20000100800 */
        /* <DEDUP_REMOVED lines=8> */
[----:B------:R-:W5:Y:S04]  /*2e800*/  LDL.LU R27, [R1+0x488] ;  /* 0x00048800011b7983 */ /* 0x000f680000300800 */
[----:B-1----:R-:W5:Y:S04]  /*2e810*/  LDL.LU R23, [R1+0x464] ;  /* 0x0004640001177983 */ /* 0x002f680000300800 */
[----:B------:R-:W5:Y:S04]  /*2e820*/  LDL.LU R28, [R1+0x484] ;  /* 0x00048400011c7983 */ /* 0x000f680000300800 */
[----:B------:R1:W-:Y:S02]  /*2e830*/  LDGSTS.E [R2+0x2200], [R12.64], P0 ;  /* 0x022000000c027fae */ /* 0x0003e4000812184a */
[----:B-1----:R-:W-:-:S02]  /*2e840*/  IMAD.MOV.U32 R12, RZ, RZ, R14 ;  /* 0x000000ffff0c7224 */ /* 0x002fc400078e000e */
[----:B------:R-:W-:Y:S01]  /*2e850*/  IMAD.MOV.U32 R13, RZ, RZ, R16 ;  /* 0x000000ffff0d7224 */ /* 0x000fe200078e0010 */
[----:B----4-:R-:W4:Y:S04]  /*2e860*/  LDL.LU R14, [R1+0x4a8] ;  /* 0x0004a800010e7983 */ /* 0x010f280000300800 */
[----:B------:R-:W4:Y:S01]  /*2e870*/  LDL.LU R16, [R1+0x4c8] ;  /* 0x0004c80001107983 */ /* 0x000f220000300800 */
[----:B------:R-:W-:-:S03]  /*2e880*/  IADD3 R19, P1, R19, R17, RZ ;  /* 0x0000001113137210 */ /* 0x000fc60007f3e0ff */
[----:B------:R1:W-:Y:S01]  /*2e890*/  LDGSTS.E [R2+0x2a00], [R12.64], P0 ;  /* 0x02a000000c027fae */ /* 0x0003e2000812184a */
[----:B------:R-:W-:-:S03]  /*2e8a0*/  IADD3 R15, P2, R15, R17, RZ ;  /* 0x000000110f0f7210 */ /* 0x000fc60007f5e0ff */
[----:B------:R1:W-:Y:S01]  /*2e8b0*/  STL [R1+0xb9c], R19 ;  /* 0x000b9c1301007387 */ /* 0x0003e20000100800 */
[--C-:B------:R-:W-:Y:S02]  /*2e8c0*/  IMAD.X R24, R24, 0x1, R0.reuse, P1 ;  /* 0x0000000118187824 */ /* 0x100fe400008e0600 */
[----:B-1----:R-:W-:Y:S02]  /*2e8d0*/  IMAD.MOV.U32 R12, RZ, RZ, R19 ;  /* 0x000000ffff0c7224 */ /* 0x002fe400078e0013 */
[----:B------:R-:W-:Y:S01]  /*2e8e0*/  IMAD.X R21, R21, 0x1, R0, P2 ;  /* 0x0000000115157824 */ /* 0x000fe200010e0600 */
[----:B------:R1:W-:Y:S04]  /*2e8f0*/  STL [R1+0xb94], R24 ;  /* 0x000b941801007387 */ /* 0x0003e80000100800 */
[----:B------:R1:W-:Y:S04]  /*2e900*/  STL [R1+0xb98], R15 ;  /* 0x000b980f01007387 */ /* 0x0003e80000100800 */
[----:B------:R-:W4:Y:S01]  /*2e910*/  LDL.LU R19, [R1+0x4a4] ;  /* 0x0004a40001137983 */ /* 0x000f220000300800 */
[----:B------:R-:W-:-:S03]  /*2e920*/  IMAD.MOV.U32 R13, RZ, RZ, R24 ;  /* 0x000000ffff0d7224 */ /* 0x000fc600078e0018 */
[----:B------:R1:W-:Y:S04]  /*2e930*/  STL [R1+0xb90], R21 ;  /* 0x000b901501007387 */ /* 0x0003e80000100800 */
[----:B-1----:R-:W4:Y:S04]  /*2e940*/  LDL.LU R24, [R1+0x4c4] ;  /* 0x0004c40001187983 */ /* 0x002f280000300800 */
[----:B------:R1:W-:Y:S02]  /*2e950*/  LDGSTS.E [R2+0x3200], [R12.64], P0 ;  /* 0x032000000c027fae */ /* 0x0003e4000812184a */
[----:B-1----:R-:W-:-:S02]  /*2e960*/  IMAD.MOV.U32 R12, RZ, RZ, R15 ;  /* 0x000000ffff0c7224 */ /* 0x002fc400078e000f */
[----:B------:R-:W-:Y:S01]  /*2e970*/  IMAD.MOV.U32 R13, RZ, RZ, R21 ;  /* 0x000000ffff0d7224 */ /* 0x000fe200078e0015 */
[----:B------:R-:W4:Y:S04]  /*2e980*/  LDL.LU R15, [R1+0x4e8] ;  /* 0x0004e800010f7983 */ /* 0x000f280000300800 */
[----:B------:R-:W4:Y:S04]  /*2e990*/  LDL.LU R21, [R1+0x508] ;  /* 0x0005080001157983 */ /* 0x000f280000300800 */
[----:B------:R1:W-:Y:S01]  /*2e9a0*/  LDGSTS.E [R2+0x3a00], [R12.64], P0 ;  /* 0x03a000000c027fae */ /* 0x0003e2000812184a */
[----:B---3--:R-:W-:-:S05]  /*2e9b0*/  IADD3 R20, P1, R20, R17, RZ ;  /* 0x0000001114147210 */ /* 0x008fca0007f3e0ff */
[----:B------:R3:W-:Y:S01]  /*2e9c0*/  STL [R1+0x428], R20 ;  /* 0x0004281401007387 */ /* 0x0007e20000100800 */
[----:B------:R-:W-:Y:S01]  /*2e9d0*/  IADD3 R3, P2, R3, R17, RZ ;  /* 0x0000001103037210 */ /* 0x000fe20007f5e0ff */
[----:B--2---:R-:W-:Y:S01]  /*2e9e0*/  IMAD.X R25, R25, 0x1, R0, P1 ;  /* 0x0000000119197824 */ /* 0x004fe200008e0600 */
[----:B-1----:R-:W-:-:S03]  /*2e9f0*/  MOV R12, R20 ;  /* 0x00000014000c7202 */ /* 0x002fc60000000f00 */
[----:B------:R-:W-:Y:S01]  /*2ea00*/  IMAD.X R18, R18, 0x1, R0, P2 ;  /* 0x0000000112127824 */ /* 0x000fe200010e0600 */
[----:B------:R1:W-:Y:S04]  /*2ea10*/  STL [R1+0x424], R25 ;  /* 0x0004241901007387 */ /* 0x0003e80000100800 */
[----:B------:R-:W-:Y:S04]  /*2ea20*/  STL [R1+0x448], R3 ;  /* 0x0004480301007387 */ /* 0x000fe80000100800 */
[----:B---3--:R-:W2:Y:S01]  /*2ea30*/  LDL.LU R20, [R1+0x4e4] ;  /* 0x0004e40001147983 */ /* 0x008ea20000300800 */
[----:B------:R-:W-:-:S03]  /*2ea40*/  IMAD.MOV.U32 R13, RZ, RZ, R25 ;  /* 0x000000ffff0d7224 */ /* 0x000fc600078e0019 */
[----:B------:R3:W-:Y:S04]  /*2ea50*/  STL [R1+0x444], R18 ;  /* 0x0004441201007387 */ /* 0x0007e80000100800 */
[----:B-1----:R-:W2:Y:S04]  /*2ea60*/  LDL.LU R25, [R1+0x504] ;  /* 0x0005040001197983 */ /* 0x002ea80000300800 */
[----:B------:R1:W-:Y:S02]  /*2ea70*/  LDGSTS.E [R2+0x4200], [R12.64], P0 ;  /* 0x042000000c027fae */ /* 0x0003e4000812184a */
[----:B-1----:R-:W-:-:S02]  /*2ea80*/  IMAD.MOV.U32 R12, RZ, RZ, R3 ;  /* 0x000000ffff0c7224 */ /* 0x002fc400078e0003 */
[----:B------:R-:W-:Y:S02]  /*2ea90*/  IMAD.MOV.U32 R13, RZ, RZ, R18 ;  /* 0x000000ffff0d7224 */ /* 0x000fe400078e0012 */
[----:B---3--:R-:W3:Y:S04]  /*2eaa0*/  LDL.LU R18, [R1+0x528] ;  /* 0x0005280001127983 */ /* 0x008ee80000300800 */
[----:B------:R-:W3:Y:S04]  /*2eab0*/  LDL.LU R3, [R1+0x548] ;  /* 0x0005480001037983 */ /* 0x000ee80000300800 */
[----:B------:R1:W-:Y:S01]  /*2eac0*/  LDGSTS.E [R2+0x4a00], [R12.64], P0 ;  /* 0x04a000000c027fae */ /* 0x0003e2000812184a */
[----:B-----5:R-:W-:-:S05]  /*2ead0*/  IADD3 R22, P1, R22, R17, RZ ;  /* 0x0000001116167210 */ /* 0x020fca0007f3e0ff */
[----:B------:R-:W-:Y:S01]  /*2eae0*/  STL [R1+0x468], R22 ;  /* 0x0004681601007387 */ /* 0x000fe20000100800 */
[----:B------:R-:W-:Y:S01]  /*2eaf0*/  IADD3 R27, P2, R27, R17, RZ ;  /* 0x000000111b1b7210 */ /* 0x000fe20007f5e0ff */
[----:B------:R-:W-:-:S04]  /*2eb00*/  IMAD.X R23, R23, 0x1, R0, P1 ;  /* 0x0000000117177824 */ /* 0x000fc800008e0600 */
[----:B------:R-:W-:Y:S01]  /*2eb10*/  IMAD.X R28, R28, 0x1, R0, P2 ;  /* 0x000000011c1c7824 */ /* 0x000fe200010e0600 */
[----:B------:R5:W-:Y:S01]  /*2eb20*/  STL [R1+0x464], R23 ;  /* 0x0004641701007387 */ /* 0x000be20000100800 */
[----:B-1----:R-:W-:-:S03]  /*2eb30*/  IMAD.MOV.U32 R13, RZ, RZ, R23 ;  /* 0x000000ffff0d7224 */ /* 0x002fc600078e0017 */
[----:B------:R-:W-:Y:S01]  /*2eb40*/  STL [R1+0x488], R27 ;  /* 0x0004881b01007387 */ /* 0x000fe20000100800 */
[----:B------:R-:W-:-:S03]  /*2eb50*/  IMAD.MOV.U32 R12, RZ, RZ, R22 ;  /* 0x000000ffff0c7224 */ /* 0x000fc600078e0016 */
[----:B-----5:R-:W5:Y:S04]  /*2eb60*/  LDL.LU R23, [R1+0x524] ;  /* 0x0005240001177983 */ /* 0x020f680000300800 */
[----:B------:R-:W-:Y:S01]  /*2eb70*/  STL [R1+0x484], R28 ;  /* 0x0004841c01007387 */ /* 0x000fe20000100800 */
[----:B----4-:R-:W-:-:S03]  /*2eb80*/  IADD3 R14, P1, R14, R17, RZ ;  /* 0x000000110e0e7210 */ /* 0x010fc60007f3e0ff */
[----:B------:R-:W5:Y:S04]  /*2eb90*/  LDL.LU R22, [R1+0x544] ;  /* 0x0005440001167983 */ /* 0x000f680000300800 */
[----:B------:R1:W-:Y:S01]  /*2eba0*/  LDGSTS.E [R2+0x5200], [R12.64], P0 ;  /* 0x052000000c027fae */ /* 0x0003e2000812184a */
[----:B------:R-:W-:-:S03]  /*2ebb0*/  IADD3 R16, P2, R16, R17, RZ ;  /* 0x0000001110107210 */ /* 0x000fc60007f5e0ff */
[----:B------:R-:W-:Y:S01]  /*2ebc0*/  STL [R1+0x4a8], R14 ;  /* 0x0004a80e01007387 */ /* 0x000fe20000100800 */
[----:B-1----:R-:W-:Y:S02]  /*2ebd0*/  IMAD.MOV.U32 R12, RZ, RZ, R27 ;  /* 0x000000ffff0c7224 */ /* 0x002fe400078e001b */
[----:B------:R-:W-:-:S05]  /*2ebe0*/  IMAD.MOV.U32 R13, RZ, RZ, R28 ;  /* 0x000000ffff0d7224 */ /* 0x000fca00078e001c */
[----:B------:R1:W-:Y:S01]  /*2ebf0*/  LDGSTS.E [R2+0x5a00], [R12.64], P0 ;  /* 0x05a000000c027fae */ /* 0x0003e2000812184a */
[----:B------:R-:W-:Y:S02]  /*2ec00*/  IMAD.X R19, R19, 0x1, R0, P1 ;  /* 0x0000000113137824 */ /* 0x000fe400008e0600 */
[----:B-1----:R-:W-:Y:S02]  /*2ec10*/  IMAD.MOV.U32 R12, RZ, RZ, R14 ;  /* 0x000000ffff0c7224 */ /* 0x002fe400078e000e */
        /* <DEDUP_REMOVED lines=8> */
[----:B------:R-:W-:Y:S01]  /*2eca0*/  IMAD.MOV.U32 R13, RZ, RZ, R24 ;  /* 0x000000ffff0d7224 */ /* 0x000fe200078e0018 */
[----:B------:R-:W-:-:S02]  /*2ecb0*/  IADD3 R15, P1, R15, R17, RZ ;  /* 0x000000110f0f7210 */ /* 0x000fc40007f3e0ff */
[----:B-1----:R-:W5:Y:S01]  /*2ecc0*/  LDL.LU R24, [R1+0x564] ;  /* 0x0005640001187983 */ /* 0x002f620000300800 */
[----:B------:R-:W-:Y:S01]  /*2ecd0*/  IMAD.MOV.U32 R12, RZ, RZ, R16 ;  /* 0x000000ffff0c7224 */ /* 0x000fe200078e0010 */
[----:B------:R-:W-:Y:S02]  /*2ece0*/  IADD3 R21, P2, R21, R17, RZ ;  /* 0x0000001115157210 */ /* 0x000fe40007f5e0ff */
[----:B------:R-:W5:Y:S04]  /*2ecf0*/  LDL.LU R16, [R1+0x584] ;  /* 0x0005840001107983 */ /* 0x000f680000300800 */
[----:B------:R1:W-:Y:S04]  /*2ed00*/  LDGSTS.E [R2+0x6a00], [R12.64], P0 ;  /* 0x06a000000c027fae */ /* 0x0003e8000812184a */
[----:B------:R-:W-:Y:S01]  /*2ed10*/  STL [R1+0x4e8], R15 ;  /* 0x0004e80f01007387 */ /* 0x000fe20000100800 */
[----:B-1----:R-:W-:-:S02]  /*2ed20*/  IMAD.MOV.U32 R12, RZ, RZ, R15 ;  /* 0x000000ffff0c7224 */ /* 0x002fc400078e000f */
        /* <DEDUP_REMOVED lines=9> */
[----:B--2---:R-:W-:-:S03]  /*2edc0*/  MOV R13, R25 ;  /* 0x00000019000d7202 */ /* 0x004fc60000000f00 */
[----:B-1----:R-:W2:Y:S01]  /*2edd0*/  LDL.LU R25, [R1+0x5a4] ;  /* 0x0005a40001197983 */ /* 0x002ea20000300800 */
[----:B------:R-:W-:-:S03]  /*2ede0*/  IMAD.MOV.U32 R12, RZ, RZ, R21 ;  /* 0x000000ffff0c7224 */ /* 0x000fc600078e0015 */
[----:B------:R-:W2:Y:S01]  /*2edf0*/  LDL.LU R21, [R1+0x5c4] ;  /* 0x0005c40001157983 */ /* 0x000ea20000300800 */
[-C--:B---3--:R-:W-:Y:S02]  /*2ee00*/  IADD3 R18, P1, R18, R17.reuse, RZ ;  /* 0x0000001112127210 */ /* 0x088fe40007f3e0ff */
[----:B------:R-:W-:Y:S01]  /*2ee10*/  IADD3 R3, P2, R3, R17, RZ ;  /* 0x0000001103037210 */ /* 0x000fe20007f5e0ff */
[----:B------:R1:W-:Y:S04]  /*2ee20*/  LDGSTS.E [R2+0x7a00], [R12.64], P0 ;  /* 0x07a000000c027fae */ /* 0x0003e8000812184a */
[----:B------:R3:W-:Y:S01]  /*2ee30*/  STL [R1+0x528], R18 ;  /* 0x0005281201007387 */ /* 0x0007e20000100800 */
[----:B-1----:R-:W-:Y:S02]  /*2ee40*/  IMAD.MOV.U32 R12, RZ, RZ, R18 ;  /* 0x000000ffff0c7224 */ /* 0x002fe400078e0012 */
[----:B-----5:R-:W-:-:S05]  /*2ee50*/  IMAD.X R23, R23, 0x1, R0, P1 ;  /* 0x0000000117177824 */ /* 0x020fca00008e0600 */
[----:B------:R1:W-:Y:S01]  /*2ee60*/  STL [R1+0x524], R23 ;  /* 0x0005241701007387 */ /* 0x0003e20000100800 */
[----:B------:R-:W-:-:S03]  /*2ee70*/  IMAD.X R22, R22, 0x1, R0, P2 ;  /* 0x0000000116167824 */ /* 0x000fc600010e0600 */
[----:B------:R5:W-:Y:S04]  /*2ee80*/  STL [R1+0x548], R3 ;  /* 0x0005480301007387 */ /* 0x000be80000100800 */
[----:B---3--:R-:W3:Y:S01]  /*2ee90*/  LDL.LU R18, [R1+0x5e8] ;  /* 0x0005e80001127983 */ /* 0x008ee20000300800 */
[----:B------:R-:W-:-:S03]  /*2eea0*/  IMAD.MOV.U32 R13, RZ, RZ, R23 ;  /* 0x000000ffff0d7224 */ /* 0x000fc600078e0017 */
[----:B------:R5:W-:Y:S04]  /*2eeb0*/  STL [R1+0x544], R22 ;  /* 0x0005441601007387 */ /* 0x000be80000100800 */
[----:B------:R-:W3:Y:S04]  /*2eec0*/  LDL.LU R27, [R1+0x608] ;  /* 0x00060800011b7983 */ /* 0x000ee80000300800 */
[----:B-1----:R-:W3:Y:S04]  /*2eed0*/  LDL.LU R23, [R1+0x5e4] ;  /* 0x0005e40001177983 */ /* 0x002ee80000300800 */
[----:B------:R-:W3:Y:S04]  /*2eee0*/  LDL.LU R28, [R1+0x604] ;  /* 0x00060400011c7983 */ /* 0x000ee80000300800 */
[----:B------:R1:W-:Y:S02]  /*2eef0*/  LDGSTS.E [R2+0x8200], [R12.64], P0 ;  /* 0x082000000c027fae */ /* 0x0003e4000812184a */
[----:B-1----:R-:W-:-:S02]  /*2ef00*/  IMAD.MOV.U32 R12, RZ, RZ, R3 ;  /* 0x000000ffff0c7224 */ /* 0x002fc400078e0003 */
[----:B------:R-:W-:Y:S01]  /*2ef10*/  IMAD.MOV.U32 R13, RZ, RZ, R22 ;  /* 0x000000ffff0d7224 */ /* 0x000fe200078e0016 */
[----:B-----5:R-:W5:Y:S04]  /*2ef20*/  LDL.LU R3, [R1+0x628] ;  /* 0x0006280001037983 */ /* 0x020f680000300800 */
[----:B------:R-:W5:Y:S04]  /*2ef30*/  LDL.LU R22, [R1+0x648] ;  /* 0x0006480001167983 */ /* 0x000f680000300800 */
[----:B------:R1:W-:Y:S01]  /*2ef40*/  LDGSTS.E [R2+0x8a00], [R12.64], P0 ;  /* 0x08a000000c027fae */ /* 0x0003e2000812184a */
[----:B------:R-:W-:-:S05]  /*2ef50*/  IADD3 R19, P1, R19, R17, RZ ;  /* 0x0000001113137210 */ /* 0x000fca0007f3e0ff */
[----:B------:R1:W-:Y:S01]  /*2ef60*/  STL [R1+0x568], R19 ;  /* 0x0005681301007387 */ /* 0x0003e20000100800 */
[----:B------:R-:W-:Y:S01]  /*2ef70*/  IADD3 R14, P2, R14, R17, RZ ;  /* 0x000000110e0e7210 */ /* 0x000fe20007f5e0ff */
[--C-:B------:R-:W-:Y:S02]  /*2ef80*/  IMAD.X R24, R24, 0x1, R0.reuse, P1 ;  /* 0x0000000118187824 */ /* 0x100fe400008e0600 */
[----:B-1----:R-:W-:Y:S02]  /*2ef90*/  IMAD.MOV.U32 R12, RZ, RZ, R19 ;  /* 0x000000ffff0c7224 */ /* 0x002fe400078e0013 */
[----:B------:R-:W-:Y:S01]  /*2efa0*/  IMAD.X R16, R16, 0x1, R0, P2 ;  /* 0x0000000110107824 */ /* 0x000fe200010e0600 */
[----:B------:R1:W-:Y:S04]  /*2efb0*/  STL [R1+0x564], R24 ;  /* 0x0005641801007387 */ /* 0x0003e80000100800 */
[----:B------:R1:W-:Y:S04]  /*2efc0*/  STL [R1+0x588], R14 ;  /* 0x0005880e01007387 */ /* 0x0003e80000100800 */
[----:B------:R-:W5:Y:S01]  /*2efd0*/  LDL.LU R19, [R1+0x624] ;  /* 0x0006240001137983 */ /* 0x000f620000300800 */
[----:B------:R-:W-:-:S03]  /*2efe0*/  IMAD.MOV.U32 R13, RZ, RZ, R24 ;  /* 0x000000ffff0d7224 */ /* 0x000fc600078e0018 */
[----:B------:R1:W-:Y:S04]  /*2eff0*/  STL [R1+0x584], R16 ;  /* 0x0005841001007387 */ /* 0x0003e80000100800 */
[----:B-1----:R-:W5:Y:S04]  /*2f000*/  LDL.LU R24, [R1+0x644] ;  /* 0x0006440001187983 */ /* 0x002f680000300800 */
[----:B------:R1:W-:Y:S02]  /*2f010*/  LDGSTS.E [R2+0x9200], [R12.64], P0 ;  /* 0x092000000c027fae */ /* 0x0003e4000812184a */
[----:B-1----:R-:W-:-:S02]  /*2f020*/  IMAD.MOV.U32 R12, RZ, RZ, R14 ;  /* 0x000000ffff0c7224 */ /* 0x002fc400078e000e */
[----:B------:R-:W-:Y:S01]  /*2f030*/  IMAD.MOV.U32 R13, RZ, RZ, R16 ;  /* 0x000000ffff0d7224 */ /* 0x000fe200078e0010 */
[----:B------:R-:W5:Y:S04]  /*2f040*/  LDL.LU R14, [R1+0x668] ;  /* 0x00066800010e7983 */ /* 0x000f680000300800 */
        /* <DEDUP_REMOVED lines=14> */
[----:B------:R1:W-:Y:S02]  /*2f130*/  LDGSTS.E [R2+0xa200], [R12.64], P0 ;  /* 0x0a2000000c027fae */ /* 0x0003e4000812184a */
[----:B-1----:R-:W-:-:S02]  /*2f140*/  IMAD.MOV.U32 R12, RZ, RZ, R15 ;  /* 0x000000ffff0c7224 */ /* 0x002fc400078e000f */
[----:B------:R-:W-:Y:S02]  /*2f150*/  IMAD.MOV.U32 R13, RZ, RZ, R21 ;  /* 0x000000ffff0d7224 */ /* 0x000fe400078e0015 */
[----:B----4-:R-:W4:Y:S04]  /*2f160*/  LDL.LU R21, [R1+0x6a8] ;  /* 0x0006a80001157983 */ /* 0x010f280000300800 */
[----:B------:R-:W4:Y:S04]  /*2f170*/  LDL.LU R15, [R1+0x6c8] ;  /* 0x0006c800010f7983 */ /* 0x000f280000300800 */
[----:B------:R1:W-:Y:S01]  /*2f180*/  LDGSTS.E [R2+0xaa00], [R12.64], P0 ;  /* 0x0aa000000c027fae */ /* 0x0003e2000812184a */
[----:B---3--:R-:W-:-:S05]  /*2f190*/  IADD3 R18, P1, R18, R17, RZ ;  /* 0x0000001112127210 */ /* 0x008fca0007f3e0ff */
[----:B------:R-:W-:Y:S01]  /*2f1a0*/  STL [R1+0x5e8], R18 ;  /* 0x0005e81201007387 */ /* 0x000fe20000100800 */
[----:B------:R-:W-:Y:S01]  /*2f1b0*/  IADD3 R27, P2, R27, R17, RZ ;  /* 0x000000111b1b7210 */ /* 0x000fe20007f5e0ff */
[----:B------:R-:W-:Y:S01]  /*2f1c0*/  IMAD.X R23, R23, 0x1, R0, P1 ;  /* 0x0000000117177824 */ /* 0x000fe200008e0600 */
[----:B-1----:R-:W-:-:S03]  /*2f1d0*/  MOV R12, R18 ;  /* 0x00000012000c7202 */ /* 0x002fc60000000f00 */
[----:B------:R-:W-:Y:S01]  /*2f1e0*/  IMAD.X R28, R28, 0x1, R0, P2 ;  /* 0x000000011c1c7824 */ /* 0x000fe200010e0600 */
[----:B------:R1:W-:Y:S01]  /*2f1f0*/  STL [R1+0x5e4], R23 ;  /* 0x0005e41701007387 */ /* 0x0003e20000100800 */
[----:B------:R-:W-:-:S03]  /*2f200*/  IMAD.MOV.U32 R13, RZ, RZ, R23 ;  /* 0x000000ffff0d7224 */ /* 0x000fc600078e0017 */
[----:B------:R-:W-:Y:S04]  /*2f210*/  STL [R1+0x608], R27 ;  /* 0x0006081b01007387 */ /* 0x000fe80000100800 */
[----:B------:R3:W-:Y:S04]  /*2f220*/  LDGSTS.E [R2+0xb200], [R12.64], P0 ;  /* 0x0b2000000c027fae */ /* 0x0007e8000812184a */
[----:B-1----:R-:W4:Y:S04]  /*2f230*/  LDL.LU R23, [R1+0x6a4] ;  /* 0x0006a40001177983 */ /* 0x002f280000300800 */
[----:B------:R-:W-:Y:S01]  /*2f240*/  STL [R1+0x604], R28 ;  /* 0x0006041c01007387 */ /* 0x000fe20000100800 */
[----:B-----5:R-:W-:-:S03]  /*2f250*/  IADD3 R3, P1, R3, R17, RZ ;  /* 0x0000001103037210 */ /* 0x020fc60007f3e0ff */
[----:B------:R-:W5:Y:S01]  /*2f260*/  LDL.LU R18, [R1+0x6c4] ;  /* 0x0006c40001127983 */ /* 0x000f620000300800 */
[----:B---3--:R-:W-:Y:S01]  /*2f270*/  IMAD.MOV.U32 R12, RZ, RZ, R27 ;  /* 0x000000ffff0c7224 */ /* 0x008fe200078e001b */
[----:B------:R-:W-:Y:S01]  /*2f280*/  IADD3 R22, P2, R22, R17, RZ ;  /* 0x0000001116167210 */ /* 0x000fe20007f5e0ff */
[----:B------:R-:W-:Y:S01]  /*2f290*/  IMAD.MOV.U32 R13, RZ, RZ, R28 ;  /* 0x000000ffff0d7224 */ /* 0x000fe200078e001c */
[----:B------:R-:W-:Y:S04]  /*2f2a0*/  STL [R1+0x628], R3 ;  /* 0x0006280301007387 */ /* 0x000fe80000100800 */
[----:B------:R1:W-:Y:S02]  /*2f2b0*/  LDGSTS.E [R2+0xba00], [R12.64], P0 ;  /* 0x0ba000000c027fae */ /* 0x0003e4000812184a */
[----:B-1----:R-:W-:-:S02]  /*2f2c0*/  IMAD.MOV.U32 R12, RZ, RZ, R3 ;  /* 0x000000ffff0c7224 */ /* 0x002fc400078e0003 */
[----:B------:R-:W-:-:S04]  /*2f2d0*/  IMAD.X R19, R19, 0x1, R0, P1 ;  /* 0x0000000113137824 */ /* 0x000fc800008e0600 */
        /* <DEDUP_REMOVED lines=8> */
[----:B---3--:R-:W-:Y:S01]  /*2f360*/  IMAD.MOV.U32 R13, RZ, RZ, R24 ;  /* 0x000000ffff0d7224 */ /* 0x008fe200078e0018 */
        /* <DEDUP_REMOVED lines=20> */
[----:B------:R-:W2:Y:S01]  /*2f4b0*/  LDL.LU R16, [R1+0x744] ;  /* 0x0007440001107983 */ /* 0x000ea20000300800 */
[-C--:B----4-:R-:W-:Y:S02]  /*2f4c0*/  IADD3 R21, P1, R21, R17.reuse, RZ ;  /* 0x0000001115157210 */ /* 0x090fe40007f3e0ff */
[----:B------:R-:W-:Y:S01]  /*2f4d0*/  IADD3 R15, P2, R15, R17, RZ ;  /* 0x000000110f0f7210 */ /* 0x000fe20007f5e0ff */
[----:B------:R1:W-:Y:S04]  /*2f4e0*/  LDGSTS.E [R2+0xda00], [R12.64], P0 ;  /* 0x0da000000c027fae */ /* 0x0003e8000812184a */
[----:B------:R4:W-:Y:S01]  /*2f4f0*/  STL [R1+0x6a8], R21 ;  /* 0x0006a81501007387 */ /* 0x0009e20000100800 */
[----:B-1----:R-:W-:Y:S02]  /*2f500*/  IMAD.MOV.U32 R12, RZ, RZ, R21 ;  /* 0x000000ffff0c7224 */ /* 0x002fe400078e0015 */
[----:B------:R-:W-:-:S05]  /*2f510*/  IMAD.X R23, R23, 0x1, R0, P1 ;  /* 0x0000000117177824 */ /* 0x000fca00008e0600 */
[----:B------:R1:W-:Y:S01]  /*2f520*/  STL [R1+0x6a4], R23 ;  /* 0x0006a41701007387 */ /* 0x0003e20000100800 */
[----:B-----5:R-:W-:-:S03]  /*2f530*/  IMAD.X R18, R18, 0x1, R0, P2 ;  /* 0x0000000112127824 */ /* 0x020fc600010e0600 */
[----:B------:R5:W-:Y:S04]  /*2f540*/  STL [R1+0x6c8], R15 ;  /* 0x0006c80f01007387 */ /* 0x000be80000100800 */
[----:B----4-:R-:W4:Y:S01]  /*2f550*/  LDL.LU R21, [R1+0x768] ;  /* 0x0007680001157983 */ /* 0x010f220000300800 */
[----:B------:R-:W-:-:S03]  /*2f560*/  IMAD.MOV.U32 R13, RZ, RZ, R23 ;  /* 0x000000ffff0d7224 */ /* 0x000fc600078e0017 */
[----:B------:R5:W-:Y:S04]  /*2f570*/  STL [R1+0x6c4], R18 ;  /* 0x0006c41201007387 */ /* 0x000be80000100800 */
[----:B------:R-:W4:Y:S04]  /*2f580*/  LDL.LU R27, [R1+0x788] ;  /* 0x00078800011b7983 */ /* 0x000f280000300800 */
[----:B-1----:R-:W4:Y:S04]  /*2f590*/  LDL.LU R23, [R1+0x764] ;  /* 0x0007640001177983 */ /* 0x002f280000300800 */
[----:B------:R-:W4:Y:S04]  /*2f5a0*/  LDL.LU R28, [R1+0x784] ;  /* 0x00078400011c7983 */ /* 0x000f280000300800 */
[----:B------:R1:W-:Y:S02]  /*2f5b0*/  LDGSTS.E [R2+0xe200], [R12.64], P0 ;  /* 0x0e2000000c027fae */ /* 0x0003e4000812184a */
[----:B-1----:R-:W-:Y:S01]  /*2f5c0*/  IMAD.MOV.U32 R12, RZ, RZ, R15 ;  /* 0x000000ffff0c7224 */ /* 0x002fe200078e000f */
[----:B------:R-:W-:Y:S01]  /*2f5d0*/  MOV R13, R18 ;  /* 0x00000012000d7202 */ /* 0x000fe20000000f00 */
        /* <DEDUP_REMOVED lines=39> */
[----:B----4-:R-:W-:-:S05]  /*2f850*/  IADD3 R21, P1, R21, R17, RZ ;  /* 0x0000001115157210 */ /* 0x010fca0007f3e0ff */
        /* <DEDUP_REMOVED lines=8> */
[----:B----4-:R-:W4:Y:S04]  /*2f8e0*/  LDL.LU R23, [R1+0x824] ;  /* 0x0008240001177983 */ /* 0x010f280000300800 */
[----:B------:R-:W-:Y:S01]  /*2f8f0*/  STL [R1+0x784], R28 ;  /* 0x0007841c01007387 */ /* 0x000fe20000100800 */
[----:B-----5:R-:W-:-:S03]  /*2f900*/  IADD3 R15, P1, R15, R17, RZ ;  /* 0x000000110f0f7210 */ /* 0x020fc60007f3e0ff */
[----:B------:R-:W4:Y:S04]  /*2f910*/  LDL.LU R21, [R1+0x844] ;  /* 0x0008440001157983 */ /* 0x000f280000300800 */
[----:B------:R1:W-:Y:S01]  /*2f920*/  LDGSTS.E [R2+0x11200], [R12.64], P0 ;  /* 0x112000000c027fae */ /* 0x0003e2000812184a */
[----:B------:R-:W-:-:S03]  /*2f930*/  IADD3 R18, P2, R18, R17, RZ ;  /* 0x0000001112127210 */ /* 0x000fc60007f5e0ff */
[----:B------:R-:W-:Y:S01]  /*2f940*/  STL [R1+0x7a8], R15 ;  /* 0x0007a80f01007387 */ /* 0x000fe20000100800 */
[----:B-1----:R-:W-:Y:S02]  /*2f950*/  IMAD.MOV.U32 R12, RZ, RZ, R27 ;  /* 0x000000ffff0c7224 */ /* 0x002fe400078e001b */
[----:B------:R-:W-:-:S05]  /*2f960*/  IMAD.MOV.U32 R13, RZ, RZ, R28 ;  /* 0x000000ffff0d7224 */ /* 0x000fca00078e001c */
[----:B------:R1:W-:Y:S02]  /*2f970*/  LDGSTS.E [R2+0x11a00], [R12.64], P0 ;  /* 0x11a000000c027fae */ /* 0x0003e4000812184a */
[----:B-1----:R-:W-:Y:S01]  /*2f980*/  MOV R12, R15 ;  /* 0x0000000f000c7202 */ /* 0x002fe20000000f00 */
[----:B------:R-:W-:-:S04]  /*2f990*/  IMAD.X R19, R19, 0x1, R0, P1 ;  /* 0x0000000113137824 */ /* 0x000fc800008e0600 */
        /* <DEDUP_REMOVED lines=8> */
[----:B------:R-:W-:Y:S01]  /*2fa20*/  IMAD.MOV.U32 R13, RZ, RZ, R24 ;  /* 0x000000ffff0d7224 */ /* 0x000fe200078e0018 */
[----:B------:R-:W-:-:S02]  /*2fa30*/  IADD3 R3, P1, R3, R17, RZ ;  /* 0x0000001103037210 */ /* 0x000fc40007f3e0ff */
[----:B-1----:R-:W4:Y:S01]  /*2fa40*/  LDL.LU R24, [R1+0x864] ;  /* 0x0008640001187983 */ /* 0x002f220000300800 */
[----:B------:R-:W-:Y:S01]  /*2fa50*/  IMAD.MOV.U32 R12, RZ, RZ, R18 ;  /* 0x000000ffff0c7224 */ /* 0x000fe200078e0012 */
[----:B------:R-:W-:Y:S02]  /*2fa60*/  IADD3 R22, P2, R22, R17, RZ ;  /* 0x0000001116167210 */ /* 0x000fe40007f5e0ff */
[----:B------:R-:W4:Y:S04]  /*2fa70*/  LDL.LU R18, [R1+0x884] ;  /* 0x0008840001127983 */ /* 0x000f280000300800 */
        /* <DEDUP_REMOVED lines=12> */
[----:B--2---:R-:W-:-:S03]  /*2fb40*/  IMAD.MOV.U32 R13, RZ, RZ, R25 ;  /* 0x000000ffff0d7224 */ /* 0x004fc600078e0019 */
        /* <DEDUP_REMOVED lines=8> */
[----:B----4-:R-:W-:-:S05]  /*2fbd0*/  IMAD.X R23, R23, 0x1, R0, P1 ;  /* 0x0000000117177824 */ /* 0x010fca00008e0600 */
        /* <DEDUP_REMOVED lines=28> */
[----:B-1----:R-:W-:Y:S01]  /*2fda0*/  IMAD.MOV.U32 R12, RZ, RZ, R15 ;  /* 0x000000ffff0c7224 */ /* 0x002fe200078e000f */
[----:B------:R-:W-:Y:S01]  /*2fdb0*/  MOV R13, R18 ;  /* 0x00000012000d7202 */ /* 0x000fe20000000f00 */
[----:B------:R-:W4:Y:S04]  /*2fdc0*/  LDL.LU R15, [R1+0x968] ;  /* 0x00096800010f7983 */ /* 0x000f280000300800 */
[----:B------:R-:W4:Y:S04]  /*2fdd0*/  LDL.LU R18, [R1+0x988] ;  /* 0x0009880001127983 */ /* 0x000f280000300800 */
        /* <DEDUP_REMOVED lines=13> */
[----:B------:R1:W-:Y:S02]  /*2feb0*/  LDGSTS.E [R2+0x16200], [R12.64], P0 ;  /* 0x162000000c027fae */ /* 0x0003e4000812184a */
[----:B-1----:R-:W-:-:S02]  /*2fec0*/  IMAD.MOV.U32 R12, RZ, RZ, R3 ;  /* 0x000000ffff0c7224 */ /* 0x002fc400078e0003 */
[----:B------:R-:W-:Y:S02]  /*2fed0*/  IMAD.MOV.U32 R13, RZ, RZ, R22 ;  /* 0x000000ffff0d7224 */ /* 0x000fe400078e0016 */
[----:B-----5:R-:W5:Y:S04]  /*2fee0*/  LDL.LU R22, [R1+0x9a8] ;  /* 0x0009a80001167983 */ /* 0x020f680000300800 */
[----:B------:R-:W5:Y:S04]  /*2fef0*/  LDL.LU R3, [R1+0x9c8] ;  /* 0x0009c80001037983 */ /* 0x000f680000300800 */
[----:B------:R1:W-:Y:S01]  /*2ff00*/  LDGSTS.E [R2+0x16a00], [R12.64], P0 ;  /* 0x16a000000c027fae */ /* 0x0003e2000812184a */
[----:B---3--:R-:W-:-:S05]  /*2ff10*/  IADD3 R16, P1, R16, R17, RZ ;  /* 0x0000001110107210 */ /* 0x008fca0007f3e0ff */
        /* <DEDUP_REMOVED lines=8> */
[----:B---3--:R-:W3:Y:S04]  /*2ffa0*/  LDL.LU R23, [R1+0x9a4] ;  /* 0x0009a40001177983 */ /* 0x008ee80000300800 */
[----:B------:R-:W-:Y:S01]  /*2ffb0*/  STL [R1+0x904], R28 ;  /* 0x0009041c01007387 */ /* 0x000fe20000100800 */
[----:B----4-:R-:W-:-:S03]  /*2ffc0*/  IADD3 R14, P1, R14, R17, RZ ;  /* 0x000000110e0e7210 */ /* 0x010fc60007f3e0ff */
[----:B------:R-:W3:Y:S04]  /*2ffd0*/  LDL.LU R16, [R1+0x9c4] ;  /* 0x0009c40001107983 */ /* 0x000ee80000300800 */
[----:B------:R1:W-:Y:S01]  /*2ffe0*/  LDGSTS.E [R2+0x17200], [R12.64], P0 ;  /* 0x172000000c027fae */ /* 0x0003e2000812184a */
[----:B------:R-:W-:-:S03]  /*2fff0*/  IADD3 R21, P2, R21, R17, RZ ;  /* 0x0000001115157210 */ /* 0x000fc60007f5e0ff */
[----:B------:R-:W-:Y:S01]  /*30000*/  STL [R1+0x928], R14 ;  /* 0x0009280e01007387 */ /* 0x000fe20000100800 */
[----:B-1----:R-:W-:Y:S02]  /*30010*/  IMAD.MOV.U32 R12, RZ, RZ, R27 ;  /* 0x000000ffff0c7224 */ /* 0x002fe400078e001b */
[----:B------:R-:W-:-:S05]  /*30020*/  IMAD.MOV.U32 R13, RZ, RZ, R28 ;  /* 0x000000ffff0d7224 */ /* 0x000fca00078e001c */
[----:B------:R1:W-:Y:S02]  /*30030*/  LDGSTS.E [R2+0x17a00], [R12.64], P0 ;  /* 0x17a000000c027fae */ /* 0x0003e4000812184a */
[----:B-1----:R-:W-:Y:S02]  /*30040*/  IMAD.MOV.U32 R12, RZ, RZ, R14 ;  /* 0x000000ffff0c7224 */ /* 0x002fe400078e000e */
[----:B------:R-:W-:-:S04]  /*30050*/  IMAD.X R19, R19, 0x1, R0, P1 ;  /* 0x0000000113137824 */ /* 0x000fc800008e0600 */
        /* <DEDUP_REMOVED lines=8> */
[----:B------:R-:W-:Y:S01]  /*300e0*/  IMAD.MOV.U32 R13, RZ, RZ, R24 ;  /* 0x000000ffff0d7224 */ /* 0x000fe200078e0018 */
[----:B------:R-:W-:-:S02]  /*300f0*/  IADD3 R15, P1, R15, R17, RZ ;  /* 0x000000110f0f7210 */ /* 0x000fc40007f3e0ff */
[----:B-1----:R-:W3:Y:S01]  /*30100*/  LDL.LU R24, [R1+0x9e4] ;  /* 0x0009e40001187983 */ /* 0x002ee20000300800 */
[----:B------:R-:W-:Y:S01]  /*30110*/  IMAD.MOV.U32 R12, RZ, RZ, R21 ;  /* 0x000000ffff0c7224 */ /* 0x000fe200078e0015 */
[----:B------:R-:W-:Y:S02]  /*30120*/  IADD3 R18, P2, R18, R17, RZ ;  /* 0x0000001112127210 */ /* 0x000fe40007f5e0ff */
[----:B------:R-:W3:Y:S04]  /*30130*/  LDL.LU R21, [R1+0xa04] ;  /* 0x000a040001157983 */ /* 0x000ee80000300800 */
        /* <DEDUP_REMOVED lines=12> */
[----:B--2---:R-:W-:-:S03]  /*30200*/  IMAD.MOV.U32 R13, RZ, RZ, R25 ;  /* 0x000000ffff0d7224 */ /* 0x004fc600078e0019 */
[----:B-1----:R-:W2:Y:S01]  /*30210*/  LDL.LU R25, [R1+0xa24] ;  /* 0x000a240001197983 */ /* 0x002ea20000300800 */
[----:B------:R-:W-:-:S03]  /*30220*/  IMAD.MOV.U32 R12, RZ, RZ, R18 ;  /* 0x000000ffff0c7224 */ /* 0x000fc600078e0012 */
[----:B------:R-:W2:Y:S01]  /*30230*/  LDL.LU R18, [R1+0xa44] ;  /* 0x000a440001127983 */ /* 0x000ea20000300800 */
[-C--:B-----5:R-:W-:Y:S02]  /*30240*/  IADD3 R22, P1, R22, R17.reuse, RZ ;  /* 0x0000001116167210 */ /* 0x0a0fe40007f3e0ff */
[----:B------:R-:W-:Y:S01]  /*30250*/  IADD3 R3, P2, R3, R17, RZ ;  /* 0x0000001103037210 */ /* 0x000fe20007f5e0ff */
[----:B------:R1:W-:Y:S04]  /*30260*/  LDGSTS.E [R2+0x19a00], [R12.64], P0 ;  /* 0x19a000000c027fae */ /* 0x0003e8000812184a */
[----:B------:R5:W-:Y:S01]  /*30270*/  STL [R1+0x9a8], R22 ;  /* 0x0009a81601007387 */ /* 0x000be20000100800 */
[----:B-1----:R-:W-:Y:S02]  /*30280*/  IMAD.MOV.U32 R12, RZ, RZ, R22 ;  /* 0x000000ffff0c7224 */ /* 0x002fe400078e0016 */
[----:B---3--:R-:W-:-:S05]  /*30290*/  IMAD.X R23, R23, 0x1, R0, P1 ;  /* 0x0000000117177824 */ /* 0x008fca00008e0600 */
[----:B------:R1:W-:Y:S01]  /*302a0*/  STL [R1+0x9a4], R23 ;  /* 0x0009a41701007387 */ /* 0x0003e20000100800 */
[----:B------:R-:W-:-:S03]  /*302b0*/  IMAD.X R16, R16, 0x1, R0, P2 ;  /* 0x0000000110107824 */ /* 0x000fc600010e0600 */
[----:B------:R3:W-:Y:S04]  /*302c0*/  STL [R1+0x9c8], R3 ;  /* 0x0009c80301007387 */ /* 0x0007e80000100800 */
[----:B------:R-:W2:Y:S04]  /*302d0*/  LDL.LU R27, [R1+0xa68] ;  /* 0x000a6800011b7983 */ /* 0x000ea80000300800 */
[----:B------:R1:W-:Y:S04]  /*302e0*/  STL [R1+0x9c4], R16 ;  /* 0x0009c41001007387 */ /* 0x0003e80000100800 */
[----:B-----5:R-:W5:Y:S01]  /*302f0*/  LDL.LU R22, [R1+0xa88] ;  /* 0x000a880001167983 */ /* 0x020f620000300800 */
[----:B------:R-:W-:-:S03]  /*30300*/  IMAD.MOV.U32 R13, RZ, RZ, R23 ;  /* 0x000000ffff0d7224 */ /* 0x000fc600078e0017 */
[----:B------:R-:W5:Y:S04]  /*30310*/  LDL.LU R28, [R1+0xa64] ;  /* 0x000a6400011c7983 */ /* 0x000f680000300800 */
[----:B-1----:R-:W5:Y:S04]  /*30320*/  LDL.LU R23, [R1+0xa84] ;  /* 0x000a840001177983 */ /* 0x002f680000300800 */
[----:B------:R1:W-:Y:S02]  /*30330*/  LDGSTS.E [R2+0x1a200], [R12.64], P0 ;  /* 0x1a2000000c027fae */ /* 0x0003e4000812184a */
[----:B-1----:R-:W-:-:S02]  /*30340*/  IMAD.MOV.U32 R12, RZ, RZ, R3 ;  /* 0x000000ffff0c7224 */ /* 0x002fc400078e0003 */
[----:B------:R-:W-:Y:S01]  /*30350*/  IMAD.MOV.U32 R13, RZ, RZ, R16 ;  /* 0x000000ffff0d7224 */ /* 0x000fe200078e0010 */
[----:B---3--:R-:W3:Y:S04]  /*30360*/  LDL.LU R3, [R1+0xaa8] ;  /* 0x000aa80001037983 */ /* 0x008ee80000300800 */
[----:B------:R-:W3:Y:S04]  /*30370*/  LDL.LU R16, [R1+0xac8] ;  /* 0x000ac80001107983 */ /* 0x000ee80000300800 */
        /* <DEDUP_REMOVED lines=9> */
[----:B------:R-:W3:Y:S01]  /*30410*/  LDL.LU R19, [R1+0xaa4] ;  /* 0x000aa40001137983 */ /* 0x000ee20000300800 */
[----:B------:R-:W-:-:S03]  /*30420*/  IMAD.MOV.U32 R13, RZ, RZ, R24 ;  /* 0x000000ffff0d7224 */ /* 0x000fc600078e0018 */
[----:B------:R1:W-:Y:S04]  /*30430*/  STL [R1+0xa04], R21 ;  /* 0x000a041501007387 */ /* 0x0003e80000100800 */
[----:B-1----:R-:W3:Y:S04]  /*30440*/  LDL.LU R24, [R1+0xac4] ;  /* 0x000ac40001187983 */ /* 0x002ee80000300800 */
[----:B------:R1:W-:Y:S02]  /*30450*/  LDGSTS.E [R2+0x1b200], [R12.64], P0 ;  /* 0x1b2000000c027fae */ /* 0x0003e4000812184a */
[----:B-1----:R-:W-:-:S02]  /*30460*/  IMAD.MOV.U32 R12, RZ, RZ, R14 ;  /* 0x000000ffff0c7224 */ /* 0x002fc400078e000e */
[----:B------:R-:W-:Y:S01]  /*30470*/  IMAD.MOV.U32 R13, RZ, RZ, R21 ;  /* 0x000000ffff0d7224 */ /* 0x000fe200078e0015 */
[----:B------:R-:W3:Y:S04]  /*30480*/  LDL.LU R14, [R1+0xae8] ;  /* 0x000ae800010e7983 */ /* 0x000ee80000300800 */
[----:B------:R-:W3:Y:S04]  /*30490*/  LDL.LU R21, [R1+0xb08] ;  /* 0x000b080001157983 */ /* 0x000ee80000300800 */
        /* <DEDUP_REMOVED lines=16> */
[----:B--2---:R-:W2:Y:S04]  /*305a0*/  LDL.LU R15, [R1+0xb8c] ;  /* 0x000b8c00010f7983 */ /* 0x004ea80000300800 */
[----:B------:R1:W-:Y:S04]  /*305b0*/  LDGSTS.E [R2+0x1ca00], [R12.64], P0 ;  /* 0x1ca000000c027fae */ /* 0x0003e8000812184a */
[----:B------:R-:W2:Y:S01]  /*305c0*/  LDL.LU R18, [R1+0xb88] ;  /* 0x000b880001127983 */ /* 0x000ea20000300800 */
[----:B------:R-:W-:-:S02]  /*305d0*/  IADD3 R27, P1, R27, R17, RZ ;  /* 0x000000111b1b7210 */ /* 0x000fc40007f3e0ff */
[----:B-----5:R-:W-:-:S03]  /*305e0*/  IADD3 R22, P2, R22, R17, RZ ;  /* 0x0000001116167210 */ /* 0x020fc60007f5e0ff */
[----:B------:R-:W-:Y:S02]  /*305f0*/  IMAD.X R28, R28, 0x1, R0, P1 ;  /* 0x000000011c1c7824 */ /* 0x000fe400008e0600 */
[----:B-1----:R-:W-:Y:S02]  /*30600*/  IMAD.MOV.U32 R12, RZ, RZ, R27 ;  /* 0x000000ffff0c7224 */ /* 0x002fe400078e001b */
[----:B------:R-:W-:Y:S02]  /*30610*/  IMAD.MOV.U32 R13, RZ, RZ, R28 ;  /* 0x000000ffff0d7224 */ /* 0x000fe400078e001c */
[----:B------:R-:W-:Y:S01]  /*30620*/  IMAD.X R23, R23, 0x1, R0, P2 ;  /* 0x0000000117177824 */ /* 0x000fe200010e0600 */
[----:B------:R-:W-:Y:S04]  /*30630*/  STL [R1+0xa68], R27 ;  /* 0x000a681b01007387 */ /* 0x000fe80000100800 */
[----:B------:R-:W-:Y:S04]  /*30640*/  STL [R1+0xa64], R28 ;  /* 0x000a641c01007387 */ /* 0x000fe80000100800 */
[----:B------:R1:W-:Y:S04]  /*30650*/  STL [R1+0xa88], R22 ;  /* 0x000a881601007387 */ /* 0x0003e80000100800 */
[----:B------:R5:W-:Y:S04]  /*30660*/  LDGSTS.E [R2+0x1d200], [R12.64], P0 ;  /* 0x1d2000000c027fae */ /* 0x000be8000812184a */
[----:B------:R1:W-:Y:S01]  /*30670*/  STL [R1+0xa84], R23 ;  /* 0x000a841701007387 */ /* 0x0003e20000100800 */
[----:B---3--:R-:W-:Y:S01]  /*30680*/  IADD3 R3, P1, R3, R17, RZ ;  /* 0x0000001103037210 */ /* 0x008fe20007f3e0ff */
[----:B-----5:R-:W-:-:S02]  /*30690*/  IMAD.MOV.U32 R12, RZ, RZ, R22 ;  /* 0x000000ffff0c7224 */ /* 0x020fc400078e0016 */
[----:B-1----:R-:W3:Y:S01]  /*306a0*/  LDL.LU R22, [R1+0xb84] ;  /* 0x000b840001167983 */ /* 0x002ee20000300800 */
[----:B------:R-:W-:Y:S01]  /*306b0*/  IMAD.MOV.U32 R13, RZ, RZ, R23 ;  /* 0x000000ffff0d7224 */ /* 0x000fe200078e0017 */
[----:B------:R-:W-:Y:S02]  /*306c0*/  IADD3 R16, P2, R16, R17, RZ ;  /* 0x0000001110107210 */ /* 0x000fe40007f5e0ff */
[----:B------:R-:W3:Y:S04]  /*306d0*/  LDL.LU R23, [R1+0xb80] ;  /* 0x000b800001177983 */ /* 0x000ee80000300800 */
[----:B------:R1:W-:Y:S04]  /*306e0*/  LDGSTS.E [R2+0x1da00], [R12.64], P0 ;  /* 0x1da000000c027fae */ /* 0x0003e8000812184a */
[----:B------:R1:W-:Y:S02]  /*306f0*/  STL [R1+0xaa8], R3 ;  /* 0x000aa80301007387 */ /* 0x0003e40000100800 */
[----:B-1----:R-:W-:-:S02]  /*30700*/  IMAD.MOV.U32 R12, RZ, RZ, R3 ;  /* 0x000000ffff0c7224 */ /* 0x002fc400078e0003 */
[----:B------:R-:W-:-:S04]  /*30710*/  IMAD.X R19, R19, 0x1, R0, P1 ;  /* 0x0000000113137824 */ /* 0x000fc800008e0600 */
[----:B------:R-:W-:Y:S01]  /*30720*/  IMAD.MOV.U32 R13, RZ, RZ, R19 ;  /* 0x000000ffff0d7224 */ /* 0x000fe200078e0013 */
[----:B------:R1:W-:Y:S01]  /*30730*/  STL [R1+0xaa4], R19 ;  /* 0x000aa41301007387 */ /* 0x0003e20000100800 */
[----:B------:R-:W-:-:S03]  /*30740*/  IMAD.X R24, R24, 0x1, R0, P2 ;  /* 0x0000000118187824 */ /* 0x000fc600010e0600 */
[----:B------:R1:W-:Y:S04]  /*30750*/  STL [R1+0xac8], R16 ;  /* 0x000ac81001007387 */ /* 0x0003e80000100800 */
[----:B------:R-:W3:Y:S04]  /*30760*/  LDL.LU R3, [R1+0xb74] ;  /* 0x000b740001037983 */ /* 0x000ee80000300800 */
[----:B------:R1:W-:Y:S04]  /*30770*/  STL [R1+0xac4], R24 ;  /* 0x000ac41801007387 */ /* 0x0003e80000100800 */
[----:B------:R1:W-:Y:S04]  /*30780*/  LDGSTS.E [R2+0x1e200], [R12.64], P0 ;  /* 0x1e2000000c027fae */ /* 0x0003e8000812184a */
[----:B-1----:R-:W3:Y:S01]  /*30790*/  LDL.LU R19, [R1+0xb7c] ;  /* 0x000b7c0001137983 */ /* 0x002ee20000300800 */
[----:B------:R-:W-:Y:S01]  /*307a0*/  IADD3 R14, P1, R14, R17, RZ ;  /* 0x000000110e0e7210 */ /* 0x000fe20007f3e0ff */
[----:B------:R-:W-:-:S02]  /*307b0*/  IMAD.MOV.U32 R12, RZ, RZ, R16 ;  /* 0x000000ffff0c7224 */ /* 0x000fc400078e0010 */
[----:B------:R-:W3:Y:S01]  /*307c0*/  LDL.LU R16, [R1+0xb70] ;  /* 0x000b700001107983 */ /* 0x000ee20000300800 */
[----:B------:R-:W-:Y:S01]  /*307d0*/  IMAD.MOV.U32 R13, RZ, RZ, R24 ;  /* 0x000000ffff0d7224 */ /* 0x000fe200078e0018 */
[----:B------:R-:W-:Y:S02]  /*307e0*/  IADD3 R21, P2, R21, R17, RZ ;  /* 0x0000001115157210 */ /* 0x000fe40007f5e0ff */
[----:B------:R-:W3:Y:S04]  /*307f0*/  LDL.LU R24, [R1+0xb78] ;  /* 0x000b780001187983 */ /* 0x000ee80000300800 */
[----:B------:R1:W-:Y:S04]  /*30800*/  LDGSTS.E [R2+0x1ea00], [R12.64], P0 ;  /* 0x1ea000000c027fae */ /* 0x0003e8000812184a */
[----:B------:R-:W-:Y:S01]  /*30810*/  STL [R1+0xae8], R14 ;  /* 0x000ae80e01007387 */ /* 0x000fe20000100800 */
[----:B-1----:R-:W-:-:S02]  /*30820*/  IMAD.MOV.U32 R12, RZ, RZ, R14 ;  /* 0x000000ffff0c7224 */ /* 0x002fc400078e000e */
        /* <DEDUP_REMOVED lines=12> */
[----:B------:R-:W4:Y:S04]  /*308f0*/  LDL.LU R21, [R1+0xb68] ;  /* 0x000b680001157983 */ /* 0x000f280000300800 */
[----:B------:R-:W1:Y:S01]  /*30900*/  S2R R252, SR_TID.X ;  /* 0x0000000000fc7919 */ /* 0x000e620000002100 */
[-C--:B--2---:R-:W-:Y:S02]  /*30910*/  IADD3 R15, P1, R15, R17.reuse, RZ ;  /* 0x000000110f0f7210 */ /* 0x084fe40007f3e0ff */
[----:B------:R-:W-:Y:S01]  /*30920*/  IADD3 R18, P2, R18, R17, RZ ;  /* 0x0000001112127210 */ /* 0x000fe20007f5e0ff */
[----:B------:R2:W-:Y:S01]  /*30930*/  LDGSTS.E [R2+0x1fa00], [R12.64], P0 ;  /* 0x1fa000000c027fae */ /* 0x0005e2000812184a */
[----:B-1----:R-:W-:Y:S02]  /*30940*/  SHF.R.S32.HI R28, RZ, 0x6, R252 ;  /* 0x00000006ff1c7819 */ /* 0x002fe400000114fc */
[----:B------:R-:W-:-:S02]  /*30950*/  LOP3.LUT R252, R252, 0x3f, RZ, 0xc0, !PT ;  /* 0x0000003ffcfc7812 */ /* 0x000fc400078ec0ff */
[----:B------:R-:W-:-:S03]  /*30960*/  SGXT R28, R28, 0x1 ;  /* 0x000000011c1c781a */ /* 0x000fc60000000200 */
[----:B------:R-:W-:-:S05]  /*30970*/  IMAD.SHL.U32 R27, R252, 0x4, RZ ;  /* 0x00000004fc1b7824 */ /* 0x000fca00078e00ff */
[----:B------:R-:W-:Y:S01]  /*30980*/  LOP3.LUT R27, R27, 0x110, R28, 0x78, !PT ;  /* 0x000001101b1b7812 */ /* 0x000fe200078e781c */
[----:B--2---:R-:W-:-:S03]  /*30990*/  IMAD.U32 R2, RZ, RZ, UR7 ;  /* 0x00000007ff027e24 */ /* 0x004fc6000f8e00ff */
[----:B------:R-:W-:Y:S02]  /*309a0*/  LOP3.LUT R27, R27, 0x40, RZ, 0x3c, !PT ;  /* 0x000000401b1b7812 */ /* 0x000fe400078e3cff */
[----:B---3--:R-:W-:Y:S01]  /*309b0*/  IADD3.X R22, R22, R0, RZ, P1, !PT ;  /* 0x0000000016167210 */ /* 0x008fe20000ffe4ff */
[----:B------:R-:W-:Y:S02]  /*309c0*/  STL [R1+0xb8c], R15 ;  /* 0x000b8c0f01007387 */ /* 0x000fe40000100800 */
[----:B------:R-:W-:Y:S02]  /*309d0*/  IMAD R2, R2, 0x20000, R27 ;  /* 0x0002000002027824 */ /* 0x000fe400078e021b */
[----:B------:R-:W-:Y:S01]  /*309e0*/  IMAD.MOV.U32 R12, RZ, RZ, R15 ;  /* 0x000000ffff0c7224 */ /* 0x000fe200078e000f */
[----:B------:R-:W-:Y:S01]  /*309f0*/  STL [R1+0xb88], R18 ;  /* 0x000b881201007387 */ /* 0x000fe20000100800 */
[----:B------:R-:W-:Y:S02]  /*30a00*/  IMAD.MOV.U32 R13, RZ, RZ, R22 ;  /* 0x000000ffff0d7224 */ /* 0x000fe400078e0016 */
[----:B------:R-:W-:Y:S01]  /*30a10*/  IMAD.X R23, R23, 0x1, R0, P2 ;  /* 0x0000000117177824 */ /* 0x000fe200010e0600 */
[----:B------:R1:W-:Y:S04]  /*30a20*/  STL [R1+0xb84], R22 ;  /* 0x000b841601007387 */ /* 0x0003e80000100800 */
[----:B------:R2:W-:Y:S04]  /*30a30*/  LDGSTS.E [R2+0x400], [R12.64], P0 ;  /* 0x004000000c027fae */ /* 0x0005e8000812184a */
[----:B-1----:R-:W3:Y:S04]  /*30a40*/  LDL.LU R22, [R1+0xb54] ;  /* 0x000b540001167983 */ /* 0x002ee80000300800 */
[----:B------:R-:W3:Y:S01]  /*30a50*/  LDL.LU R15, [R1+0xb5c] ;  /* 0x000b5c00010f7983 */ /* 0x000ee20000300800 */
[----:B--2---:R-:W-:-:S03]  /*30a60*/  IMAD.MOV.U32 R13, RZ, RZ, R23 ;  /* 0x000000ffff0d7224 */ /* 0x004fc600078e0017 */
[----:B------:R1:W-:Y:S01]  /*30a70*/  STL [R1+0xb80], R23 ;  /* 0x000b801701007387 */ /* 0x0003e20000100800 */
[----:B------:R-:W-:-:S05]  /*30a80*/  IMAD.MOV.U32 R12, RZ, RZ, R18 ;  /* 0x000000ffff0c7224 */ /* 0x000fca00078e0012 */
[----:B------:R2:W-:Y:S04]  /*30a90*/  LDGSTS.E [R2+0xc00], [R12.64], P0 ;  /* 0x00c000000c027fae */ /* 0x0005e8000812184a */
[----:B-1----:R-:W3:Y:S04]  /*30aa0*/  LDL.LU R23, [R1+0xb50] ;  /* 0x000b500001177983 */ /* 0x002ee80000300800 */
[----:B------:R-:W3:Y:S01]  /*30ab0*/  LDL.LU R18, [R1+0xb58] ;  /* 0x000b580001127983 */ /* 0x000ee20000300800 */
[----:B------:R-:W-:-:S05]  /*30ac0*/  IADD3 R3, P1, R3, R17, RZ ;  /* 0x0000001103037210 */ /* 0x000fca0007f3e0ff */
[----:B------:R-:W-:Y:S01]  /*30ad0*/  STL [R1+0xb74], R3 ;  /* 0x000b740301007387 */ /* 0x000fe20000100800 */
[----:B--2---:R-:W-:Y:S01]  /*30ae0*/  IMAD.MOV.U32 R12, RZ, RZ, R3 ;  /* 0x000000ffff0c7224 */ /* 0x004fe200078e0003 */
[----:B------:R-:W-:Y:S01]  /*30af0*/  IADD3 R19, P2, R19, R17, RZ ;  /* 0x0000001113137210 */ /* 0x000fe20007f5e0ff */
[----:B------:R-:W-:-:S04]  /*30b00*/  IMAD.X R16, R16, 0x1, R0, P1 ;  /* 0x0000000110107824 */ /* 0x000fc800008e0600 */
        /* <DEDUP_REMOVED lines=31> */
[----:B------:R-:W4:Y:S04]  /*30d00*/  LDL.LU R21, [R1+0x4d0] ;  /* 0x0004d00001157983 */ /* 0x000f280000300800 */
[----:B------:R1:W-:Y:S01]  /*30d10*/  LDGSTS.E [R2+0x2c00], [R12.64], P0 ;  /* 0x02c000000c027fae */ /* 0x0003e2000812184a */
[----:B---3--:R-:W-:-:S02]  /*30d20*/  IADD3 R22, P1, R22, R17, RZ ;  /* 0x0000001116167210 */ /* 0x008fc40007f3e0ff */
[----:B------:R-:W-:-:S03]  /*30d30*/  IADD3 R15, P2, R15, R17, RZ ;  /* 0x000000110f0f7210 */ /* 0x000fc60007f5e0ff */
[----:B------:R3:W-:Y:S01]  /*30d40*/  STL [R1+0xb54], R22 ;  /* 0x000b541601007387 */ /* 0x0007e20000100800 */
[----:B-1----:R-:W-:Y:S01]  /*30d50*/  MOV R12, R22 ;  /* 0x00000016000c7202 */ /* 0x002fe20000000f00 */
[--C-:B------:R-:W-:Y:S02]  /*30d60*/  IMAD.X R23, R23, 0x1, R0.reuse, P1 ;  /* 0x0000000117177824 */ /* 0x100fe400008e0600 */
[----:B------:R-:W-:-:S03]  /*30d70*/  IMAD.X R18, R18, 0x1, R0, P2 ;  /* 0x0000000112127824 */ /* 0x000fc600010e0600 */
        /* <DEDUP_REMOVED lines=12> */
[----:B------:R-:W-:-:S05]  /*30e40*/  IADD3 R16, P1, R16, R17, RZ ;  /* 0x0000001110107210 */ /* 0x000fca0007f3e0ff */
[----:B------:R1:W-:Y:S01]  /*30e50*/  STL [R1+0x430], R16 ;  /* 0x0004301001007387 */ /* 0x0003e20000100800 */
[----:B------:R-:W-:Y:S01]  /*30e60*/  IADD3 R3, P2, R3, R17, RZ ;  /* 0x0000001103037210 */ /* 0x000fe20007f5e0ff */
        /* <DEDUP_REMOVED lines=9> */
[----:B------:R1:W-:Y:S02]  /*30f00*/  LDGSTS.E [R2+0x4400], [R12.64], P0 ;  /* 0x044000000c027fae */ /* 0x0003e4000812184a */
[----:B-1----:R-:W-:-:S02]  /*30f10*/  IMAD.MOV.U32 R12, RZ, RZ, R3 ;  /* 0x000000ffff0c7224 */ /* 0x002fc400078e0003 */
[----:B------:R-:W-:Y:S02]  /*30f20*/  IMAD.MOV.U32 R13, RZ, RZ, R19 ;  /* 0x000000ffff0d7224 */ /* 0x000fe400078e0013 */
[----:B------:R-:W2:Y:S04]  /*30f30*/  LDL.LU R19, [R1+0x530] ;  /* 0x0005300001137983 */ /* 0x000ea80000300800 */
[----:B------:R-:W2:Y:S04]  /*30f40*/  LDL.LU R3, [R1+0x550] ;  /* 0x0005500001037983 */ /* 0x000ea80000300800 */
        /* <DEDUP_REMOVED lines=11> */
[----:B------:R-:W-:Y:S04]  /*31000*/  STL [R1+0x48c], R28 ;  /* 0x00048c1c01007387 */ /* 0x000fe80000100800 */
[----:B------:R-:W5:Y:S01]  /*31010*/  LDL.LU R20, [R1+0x54c] ;  /* 0x00054c0001147983 */ /* 0x000f620000300800 */
[----:B----4-:R-:W-:-:S03]  /*31020*/  IADD3 R14, P1, R14, R17, RZ ;  /* 0x000000110e0e7210 */ /* 0x010fc60007f3e0ff */
[----:B------:R1:W-:Y:S01]  /*31030*/  LDGSTS.E [R2+0x5400], [R12.64], P0 ;  /* 0x054000000c027fae */ /* 0x0003e2000812184a */
[----:B------:R-:W-:-:S03]  /*31040*/  IADD3 R21, P2, R21, R17, RZ ;  /* 0x0000001115157210 */ /* 0x000fc60007f5e0ff */
[----:B------:R-:W-:Y:S01]  /*31050*/  STL [R1+0x4b0], R14 ;  /* 0x0004b00e01007387 */ /* 0x000fe20000100800 */
[----:B-1----:R-:W-:Y:S02]  /*31060*/  IMAD.MOV.U32 R12, RZ, RZ, R27 ;  /* 0x000000ffff0c7224 */ /* 0x002fe400078e001b */
[----:B------:R-:W-:-:S05]  /*31070*/  IMAD.MOV.U32 R13, RZ, RZ, R28 ;  /* 0x000000ffff0d7224 */ /* 0x000fca00078e001c */
[----:B------:R1:W-:Y:S02]  /*31080*/  LDGSTS.E [R2+0x5c00], [R12.64], P0 ;  /* 0x05c000000c027fae */ /* 0x0003e4000812184a */
[----:B-1----:R-:W-:Y:S02]  /*31090*/  IMAD.MOV.U32 R12, RZ, RZ, R14 ;  /* 0x000000ffff0c7224 */ /* 0x002fe400078e000e */
        /* <DEDUP_REMOVED lines=9> */
[----:B---3--:R-:W-:-:S02]  /*31130*/  MOV R13, R23 ;  /* 0x00000017000d7202 */ /* 0x008fc40000000f00 */
[-C--:B------:R-:W-:Y:S01]  /*31140*/  IADD3 R15, P1, R15, R17.reuse, RZ ;  /* 0x000000110f0f7210 */ /* 0x080fe20007f3e0ff */
[----:B-1----:R-:W3:Y:S01]  /*31150*/  LDL.LU R23, [R1+0x56c] ;  /* 0x00056c0001177983 */ /* 0x002ee20000300800 */
[----:B------:R-:W-:Y:S01]  /*31160*/  IMAD.MOV.U32 R12, RZ, RZ, R21 ;  /* 0x000000ffff0c7224 */ /* 0x000fe200078e0015 */
[----:B------:R-:W-:Y:S02]  /*31170*/  IADD3 R18, P2, R18, R17, RZ ;  /* 0x0000001112127210 */ /* 0x000fe40007f5e0ff */
[----:B------:R-:W3:Y:S04]  /*31180*/  LDL.LU R21, [R1+0x58c] ;  /* 0x00058c0001157983 */ /* 0x000ee80000300800 */
        /* <DEDUP_REMOVED lines=14> */
[----:B-1----:R-:W3:Y:S01]  /*31270*/  LDL.LU R24, [R1+0x5ac] ;  /* 0x0005ac0001187983 */ /* 0x002ee20000300800 */
[----:B------:R-:W-:Y:S01]  /*31280*/  IMAD.MOV.U32 R12, RZ, RZ, R18 ;  /* 0x000000ffff0c7224 */ /* 0x000fe200078e0012 */
[----:B------:R-:W-:Y:S02]  /*31290*/  IADD3 R3, P2, R3, R17, RZ ;  /* 0x0000001103037210 */ /* 0x000fe40007f5e0ff */
[----:B------:R-:W3:Y:S04]  /*312a0*/  LDL.LU R18, [R1+0x5cc] ;  /* 0x0005cc0001127983 */ /* 0x000ee80000300800 */
[----:B------:R1:W-:Y:S04]  /*312b0*/  STL [R1+0x530], R19 ;  /* 0x0005301301007387 */ /* 0x0003e80000100800 */
[----:B------:R1:W-:Y:S02]  /*312c0*/  LDGSTS.E [R2+0x7c00], [R12.64], P0 ;  /* 0x07c000000c027fae */ /* 0x0003e4000812184a */
[----:B-1----:R-:W-:-:S02]  /*312d0*/  IMAD.MOV.U32 R12, RZ, RZ, R19 ;  /* 0x000000ffff0c7224 */ /* 0x002fc400078e0013 */
[----:B-----5:R-:W-:-:S05]  /*312e0*/  IMAD.X R25, R25, 0x1, R0, P1 ;  /* 0x0000000119197824 */ /* 0x020fca00008e0600 */
        /* <DEDUP_REMOVED lines=36> */
[----:B------:R-:W-:Y:S01]  /*31530*/  IMAD.X R24, R24, 0x1, R0, P1 ;  /* 0x0000000118187824 */ /* 0x000fe200008e0600 */
[----:B-1----:R-:W-:-:S03]  /*31540*/  MOV R12, R16 ;  /* 0x00000010000c7202 */ /* 0x002fc60000000f00 */
[----:B------:R-:W-:Y:S01]  /*31550*/  IMAD.X R18, R18, 0x1, R0, P2 ;  /* 0x0000000112127824 */ /* 0x000fe200010e0600 */
[----:B------:R1:W-:Y:S04]  /*31560*/  STL [R1+0x5ac], R24 ;  /* 0x0005ac1801007387 */ /* 0x0003e80000100800 */
[----:B------:R-:W-:Y:S04]  /*31570*/  STL [R1+0x5d0], R15 ;  /* 0x0005d00f01007387 */ /* 0x000fe80000100800 */
[----:B------:R-:W3:Y:S01]  /*31580*/  LDL.LU R16, [R1+0x66c] ;  /* 0x00066c0001107983 */ /* 0x000ee20000300800 */
[----:B------:R-:W-:-:S03]  /*31590*/  IMAD.MOV.U32 R13, RZ, RZ, R24 ;  /* 0x000000ffff0d7224 */ /* 0x000fc600078e0018 */
[----:B------:R1:W-:Y:S04]  /*315a0*/  STL [R1+0x5cc], R18 ;  /* 0x0005cc1201007387 */ /* 0x0003e80000100800 */
[----:B-1----:R-:W3:Y:S04]  /*315b0*/  LDL.LU R24, [R1+0x68c] ;  /* 0x00068c0001187983 */ /* 0x002ee80000300800 */
[----:B------:R1:W-:Y:S02]  /*315c0*/  LDGSTS.E [R2+0xa400], [R12.64], P0 ;  /* 0x0a4000000c027fae */ /* 0x0003e4000812184a */
[----:B-1----:R-:W-:-:S02]  /*315d0*/  IMAD.MOV.U32 R12, RZ, RZ, R15 ;  /* 0x000000ffff0c7224 */ /* 0x002fc400078e000f */
[----:B------:R-:W-:Y:S02]  /*315e0*/  IMAD.MOV.U32 R13, RZ, RZ, R18 ;  /* 0x000000ffff0d7224 */ /* 0x000fe400078e0012 */
[----:B------:R-:W3:Y:S04]  /*315f0*/  LDL.LU R18, [R1+0x6b0] ;  /* 0x0006b00001127983 */ /* 0x000ee80000300800 */
[----:B------:R-:W3:Y:S04]  /*31600*/  LDL.LU R15, [R1+0x6d0] ;  /* 0x0006d000010f7983 */ /* 0x000ee80000300800 */
[----:B------:R1:W-:Y:S01]  /*31610*/  LDGSTS.E [R2+0xac00], [R12.64], P0 ;  /* 0x0ac000000c027fae */ /* 0x0003e2000812184a */
[----:B--2---:R-:W-:-:S05]  /*31620*/  IADD3 R19, P1, R19, R17, RZ ;  /* 0x0000001113137210 */ /* 0x004fca0007f3e0ff */
        /* <DEDUP_REMOVED lines=8> */
[----:B--2---:R-:W2:Y:S04]  /*316b0*/  LDL.LU R25, [R1+0x6ac] ;  /* 0x0006ac0001197983 */ /* 0x004ea80000300800 */
[----:B------:R-:W-:Y:S04]  /*316c0*/  STL [R1+0x60c], R28 ;  /* 0x00060c1c01007387 */ /* 0x000fe80000100800 */
[----:B------:R-:W2:Y:S01]  /*316d0*/  LDL.LU R19, [R1+0x6cc] ;  /* 0x0006cc0001137983 */ /* 0x000ea20000300800 */
[----:B-----5:R-:W-:-:S03]  /*316e0*/  IADD3 R3, P1, R3, R17, RZ ;  /* 0x0000001103037210 */ /* 0x020fc60007f3e0ff */
[----:B------:R1:W-:Y:S01]  /*316f0*/  LDGSTS.E [R2+0xb400], [R12.64], P0 ;  /* 0x0b4000000c027fae */ /* 0x0003e2000812184a */
[----:B------:R-:W-:-:S03]  /*31700*/  IADD3 R20, P2, R20, R17, RZ ;  /* 0x0000001114147210 */ /* 0x000fc60007f5e0ff */
        /* <DEDUP_REMOVED lines=14> */
[----:B----4-:R-:W-:Y:S01]  /*317f0*/  IMAD.MOV.U32 R13, RZ, RZ, R23 ;  /* 0x000000ffff0d7224 */ /* 0x010fe200078e0017 */
[----:B---3--:R-:W-:-:S02]  /*31800*/  IADD3 R14, P1, R14, R17, RZ ;  /* 0x000000110e0e7210 */ /* 0x008fc40007f3e0ff */
[----:B-1----:R-:W3:Y:S01]  /*31810*/  LDL.LU R23, [R1+0x6ec] ;  /* 0x0006ec0001177983 */ /* 0x002ee20000300800 */
[----:B------:R-:W-:Y:S01]  /*31820*/  IMAD.MOV.U32 R12, RZ, RZ, R20 ;  /* 0x000000ffff0c7224 */ /* 0x000fe200078e0014 */
[----:B------:R-:W-:Y:S02]  /*31830*/  IADD3 R21, P2, R21, R17, RZ ;  /* 0x0000001115157210 */ /* 0x000fe40007f5e0ff */
[----:B------:R-:W3:Y:S04]  /*31840*/  LDL.LU R20, [R1+0x70c] ;  /* 0x00070c0001147983 */ /* 0x000ee80000300800 */
[----:B------:R1:W-:Y:S04]  /*31850*/  LDGSTS.E [R2+0xcc00], [R12.64], P0 ;  /* 0x0cc000000c027fae */ /* 0x0003e8000812184a */
[----:B------:R-:W-:Y:S01]  /*31860*/  STL [R1+0x670], R14 ;  /* 0x0006700e01007387 */ /* 0x000fe20000100800 */
[----:B-1----:R-:W-:-:S02]  /*31870*/  IMAD.MOV.U32 R12, RZ, RZ, R14 ;  /* 0x000000ffff0c7224 */ /* 0x002fc400078e000e */
        /* <DEDUP_REMOVED lines=9> */
[----:B------:R-:W-:-:S02]  /*31910*/  MOV R13, R24 ;  /* 0x00000018000d7202 */ /* 0x000fc40000000f00 */
[-C--:B------:R-:W-:Y:S01]  /*31920*/  IADD3 R18, P1, R18, R17.reuse, RZ ;  /* 0x0000001112127210 */ /* 0x080fe20007f3e0ff */
[----:B-1----:R-:W3:Y:S01]  /*31930*/  LDL.LU R24, [R1+0x72c] ;  /* 0x00072c0001187983 */ /* 0x002ee20000300800 */
[----:B------:R-:W-:Y:S01]  /*31940*/  IMAD.MOV.U32 R12, RZ, RZ, R21 ;  /* 0x000000ffff0c7224 */ /* 0x000fe200078e0015 */
[----:B------:R-:W-:Y:S02]  /*31950*/  IADD3 R15, P2, R15, R17, RZ ;  /* 0x000000110f0f7210 */ /* 0x000fe40007f5e0ff */
[----:B------:R-:W3:Y:S04]  /*31960*/  LDL.LU R21, [R1+0x74c] ;  /* 0x00074c0001157983 */ /* 0x000ee80000300800 */
[----:B------:R1:W-:Y:S04]  /*31970*/  STL [R1+0x6b0], R18 ;  /* 0x0006b01201007387 */ /* 0x0003e80000100800 */
[----:B------:R1:W-:Y:S02]  /*31980*/  LDGSTS.E [R2+0xdc00], [R12.64], P0 ;  /* 0x0dc000000c027fae */ /* 0x0003e4000812184a */
[----:B-1----:R-:W-:-:S02]  /*31990*/  IMAD.MOV.U32 R12, RZ, RZ, R18 ;  /* 0x000000ffff0c7224 */ /* 0x002fc400078e0012 */
[----:B--2---:R-:W-:-:S05]  /*319a0*/  IMAD.X R25, R25, 0x1, R0, P1 ;  /* 0x0000000119197824 */ /* 0x004fca00008e0600 */
[----:B------:R1:W-:Y:S01]  /*319b0*/  STL [R1+0x6ac], R25 ;  /* 0x0006ac1901007387 */ /* 0x0003e20000100800 */
[----:B------:R-:W-:-:S03]  /*319c0*/  IMAD.X R19, R19, 0x1, R0, P2 ;  /* 0x0000000113137824 */ /* 0x000fc600010e0600 */
[----:B------:R2:W-:Y:S04]  /*319d0*/  STL [R1+0x6d0], R15 ;  /* 0x0006d00f01007387 */ /* 0x0005e80000100800 */
[----:B------:R-:W4:Y:S01]  /*319e0*/  LDL.LU R18, [R1+0x770] ;  /* 0x0007700001127983 */ /* 0x000f220000300800 */
[----:B------:R-:W-:-:S03]  /*319f0*/  IMAD.MOV.U32 R13, RZ, RZ, R25 ;  /* 0x000000ffff0d7224 */ /* 0x000fc600078e0019 */
[----:B------:R2:W-:Y:S04]  /*31a00*/  STL [R1+0x6cc], R19 ;  /* 0x0006cc1301007387 */ /* 0x0005e80000100800 */
[----:B------:R-:W4:Y:S04]  /*31a10*/  LDL.LU R27, [R1+0x790] ;  /* 0x00079000011b7983 */ /* 0x000f280000300800 */
[----:B-1----:R-:W4:Y:S04]  /*31a20*/  LDL.LU R25, [R1+0x76c] ;  /* 0x00076c0001197983 */ /* 0x002f280000300800 */
[----:B------:R-:W4:Y:S04]  /*31a30*/  LDL.LU R28, [R1+0x78c] ;  /* 0x00078c00011c7983 */ /* 0x000f280000300800 */
[----:B------:R1:W-:Y:S02]  /*31a40*/  LDGSTS.E [R2+0xe400], [R12.64], P0 ;  /* 0x0e4000000c027fae */ /* 0x0003e4000812184a */
[----:B-1----:R-:W-:-:S02]  /*31a50*/  IMAD.MOV.U32 R12, RZ, RZ, R15 ;  /* 0x000000ffff0c7224 */ /* 0x002fc400078e000f */
[----:B------:R-:W-:Y:S01]  /*31a60*/  IMAD.MOV.U32 R13, RZ, RZ, R19 ;  /* 0x000000ffff0d7224 */ /* 0x000fe200078e0013 */
[----:B--2---:R-:W2:Y:S04]  /*31a70*/  LDL.LU R15, [R1+0x7b0] ;  /* 0x0007b000010f7983 */ /* 0x004ea80000300800 */
[----:B------:R-:W2:Y:S04]  /*31a80*/  LDL.LU R19, [R1+0x7d0] ;  /* 0x0007d00001137983 */ /* 0x000ea80000300800 */
[----:B------:R1:W-:Y:S01]  /*31a90*/  LDGSTS.E [R2+0xec00], [R12.64], P0 ;  /* 0x0ec000000c027fae */ /* 0x0003e2000812184a */
[----:B-----5:R-:W-:-:S05]  /*31aa0*/  IADD3 R22, P1, R22, R17, RZ ;  /* 0x0000001116167210 */ /* 0x020fca0007f3e0ff */
[----:B------:R5:W-:Y:S01]  /*31ab0*/  STL [R1+0x6f0], R22 ;  /* 0x0006f01601007387 */ /* 0x000be20000100800 */
[----:B------:R-:W-:Y:S01]  /*31ac0*/  IADD3 R3, P2, R3, R17, RZ ;  /* 0x0000001103037210 */ /* 0x000fe20007f5e0ff */
[----:B---3--:R-:W-:Y:S02]  /*31ad0*/  IMAD.X R23, R23, 0x1, R0, P1 ;  /* 0x0000000117177824 */ /* 0x008fe400008e0600 */
        /* <DEDUP_REMOVED lines=17> */
[----:B------:R-:W-:Y:S02]  /*31bf0*/  IMAD.X R24, R24, 0x1, R0, P1 ;  /* 0x0000000118187824 */ /* 0x000fe400008e0600 */
[----:B-1----:R-:W-:Y:S02]  /*31c00*/  IMAD.MOV.U32 R12, RZ, RZ, R16 ;  /* 0x000000ffff0c7224 */ /* 0x002fe400078e0010 */
        /* <DEDUP_REMOVED lines=21> */
[----:B------:R-:W-:-:S03]  /*31d60*/  MOV R12, R18 ;  /* 0x00000012000c7202 */ /* 0x000fc60000000f00 */
[----:B----4-:R-:W4:Y:S04]  /*31d70*/  LDL.LU R25, [R1+0x82c] ;  /* 0x00082c0001197983 */ /* 0x010f280000300800 */
[----:B------:R-:W-:Y:S04]  /*31d80*/  STL [R1+0x78c], R28 ;  /* 0x00078c1c01007387 */ /* 0x000fe80000100800 */
[----:B------:R-:W4:Y:S01]  /*31d90*/  LDL.LU R18, [R1+0x84c] ;  /* 0x00084c0001127983 */ /* 0x000f220000300800 */
[----:B--2---:R-:W-:-:S03]  /*31da0*/  IADD3 R15, P1, R15, R17, RZ ;  /* 0x000000110f0f7210 */ /* 0x004fc60007f3e0ff */
[----:B------:R1:W-:Y:S01]  /*31db0*/  LDGSTS.E [R2+0x11400], [R12.64], P0 ;  /* 0x114000000c027fae */ /* 0x0003e2000812184a */
[----:B------:R-:W-:-:S03]  /*31dc0*/  IADD3 R19, P2, R19, R17, RZ ;  /* 0x0000001113137210 */ /* 0x000fc60007f5e0ff */
        /* <DEDUP_REMOVED lines=15> */
[----:B---3--:R-:W-:-:S02]  /*31ec0*/  IADD3 R3, P1, R3, R17, RZ ;  /* 0x0000001103037210 */ /* 0x008fc40007f3e0ff */
[----:B-1----:R-:W2:Y:S01]  /*31ed0*/  LDL.LU R23, [R1+0x86c] ;  /* 0x00086c0001177983 */ /* 0x002ea20000300800 */
[----:B------:R-:W-:Y:S01]  /*31ee0*/  IMAD.MOV.U32 R12, RZ, RZ, R19 ;  /* 0x000000ffff0c7224 */ /* 0x000fe200078e0013 */
[----:B------:R-:W-:Y:S02]  /*31ef0*/  IADD3 R20, P2, R20, R17, RZ ;  /* 0x0000001114147210 */ /* 0x000fe40007f5e0ff */
[----:B------:R-:W2:Y:S04]  /*31f00*/  LDL.LU R19, [R1+0x88c] ;  /* 0x00088c0001137983 */ /* 0x000ea80000300800 */
        /* <DEDUP_REMOVED lines=9> */
[----:B-1----:R-:W2:Y:S04]  /*31fa0*/  LDL.LU R16, [R1+0x8b0] ;  /* 0x0008b00001107983 */ /* 0x002ea80000300800 */
[----:B------:R1:W-:Y:S04]  /*31fb0*/  STL [R1+0x80c], R24 ;  /* 0x00080c1801007387 */ /* 0x0003e80000100800 */
[----:B------:R-:W2:Y:S01]  /*31fc0*/  LDL.LU R3, [R1+0x8d0] ;  /* 0x0008d00001037983 */ /* 0x000ea20000300800 */
[----:B------:R-:W-:Y:S01]  /*31fd0*/  IMAD.MOV.U32 R13, RZ, RZ, R24 ;  /* 0x000000ffff0d7224 */ /* 0x000fe200078e0018 */
[----:B------:R-:W-:-:S02]  /*31fe0*/  IADD3 R21, P1, R21, R17, RZ ;  /* 0x0000001115157210 */ /* 0x000fc40007f3e0ff */
[----:B-1----:R-:W2:Y:S01]  /*31ff0*/  LDL.LU R24, [R1+0x8ac] ;  /* 0x0008ac0001187983 */ /* 0x002ea20000300800 */
[----:B------:R-:W-:Y:S01]  /*32000*/  IMAD.MOV.U32 R12, RZ, RZ, R20 ;  /* 0x000000ffff0c7224 */ /* 0x000fe200078e0014 */
[----:B------:R-:W-:Y:S02]  /*32010*/  IADD3 R14, P2, R14, R17, RZ ;  /* 0x000000110e0e7210 */ /* 0x000fe40007f5e0ff */
[----:B------:R-:W2:Y:S04]  /*32020*/  LDL.LU R20, [R1+0x8cc] ;  /* 0x0008cc0001147983 */ /* 0x000ea80000300800 */
[----:B------:R1:W-:Y:S04]  /*32030*/  STL [R1+0x830], R21 ;  /* 0x0008301501007387 */ /* 0x0003e80000100800 */
[----:B------:R1:W-:Y:S02]  /*32040*/  LDGSTS.E [R2+0x13c00], [R12.64], P0 ;  /* 0x13c000000c027fae */ /* 0x0003e4000812184a */
[----:B-1----:R-:W-:-:S02]  /*32050*/  IMAD.MOV.U32 R12, RZ, RZ, R21 ;  /* 0x000000ffff0c7224 */ /* 0x002fc400078e0015 */
[----:B----4-:R-:W-:-:S05]  /*32060*/  IMAD.X R25, R25, 0x1, R0, P1 ;  /* 0x0000000119197824 */ /* 0x010fca00008e0600 */
[----:B------:R1:W-:Y:S01]  /*32070*/  STL [R1+0x82c], R25 ;  /* 0x00082c1901007387 */ /* 0x0003e20000100800 */
[----:B------:R-:W-:-:S03]  /*32080*/  IMAD.X R18, R18, 0x1, R0, P2 ;  /* 0x0000000112127824 */ /* 0x000fc600010e0600 */
[----:B------:R4:W-:Y:S04]  /*32090*/  STL [R1+0x850], R14 ;  /* 0x0008500e01007387 */ /* 0x0009e80000100800 */
[----:B------:R-:W3:Y:S01]  /*320a0*/  LDL.LU R21, [R1+0x8f0] ;  /* 0x0008f00001157983 */ /* 0x000ee20000300800 */
[----:B------:R-:W-:-:S03]  /*320b0*/  IMAD.MOV.U32 R13, RZ, RZ, R25 ;  /* 0x000000ffff0d7224 */ /* 0x000fc600078e0019 */
[----:B------:R4:W-:Y:S04]  /*320c0*/  STL [R1+0x84c], R18 ;  /* 0x00084c1201007387 */ /* 0x0009e80000100800 */
[----:B------:R-:W3:Y:S04]  /*320d0*/  LDL.LU R27, [R1+0x910] ;  /* 0x00091000011b7983 */ /* 0x000ee80000300800 */
[----:B-1----:R-:W3:Y:S04]  /*320e0*/  LDL.LU R25, [R1+0x8ec] ;  /* 0x0008ec0001197983 */ /* 0x002ee80000300800 */
[----:B------:R-:W3:Y:S04]  /*320f0*/  LDL.LU R28, [R1+0x90c] ;  /* 0x00090c00011c7983 */ /* 0x000ee80000300800 */
[----:B------:R1:W-:Y:S02]  /*32100*/  LDGSTS.E [R2+0x14400], [R12.64], P0 ;  /* 0x144000000c027fae */ /* 0x0003e4000812184a */
[----:B-1----:R-:W-:Y:S01]  /*32110*/  IMAD.MOV.U32 R12, RZ, RZ, R14 ;  /* 0x000000ffff0c7224 */ /* 0x002fe200078e000e */
[----:B------:R-:W-:Y:S01]  /*32120*/  MOV R13, R18 ;  /* 0x00000012000d7202 */ /* 0x000fe20000000f00 */
[----:B----4-:R-:W4:Y:S04]  /*32130*/  LDL.LU R14, [R1+0x930] ;  /* 0x00093000010e7983 */ /* 0x010f280000300800 */
        /* <DEDUP_REMOVED lines=17> */
[----:B--2---:R-:W2:Y:S04]  /*32250*/  LDL.LU R15, [R1+0x970] ;  /* 0x00097000010f7983 */ /* 0x004ea80000300800 */
[----:B------:R-:W2:Y:S04]  /*32260*/  LDL.LU R19, [R1+0x990] ;  /* 0x0009900001137983 */ /* 0x000ea80000300800 */
[----:B------:R1:W-:Y:S01]  /*32270*/  LDGSTS.E [R2+0x15c00], [R12.64], P0 ;  /* 0x15c000000c027fae */ /* 0x0003e2000812184a */
[----:B------:R-:W-:-:S02]  /*32280*/  IADD3 R16, P1, R16, R17, RZ ;  /* 0x0000001110107210 */ /* 0x000fc40007f3e0ff */
[----:B------:R-:W-:-:S03]  /*32290*/  IADD3 R3, P2, R3, R17, RZ ;  /* 0x0000001103037210 */ /* 0x000fc60007f5e0ff */
[----:B------:R1:W-:Y:S01]  /*322a0*/  STL [R1+0x8b0], R16 ;  /* 0x0008b01001007387 */ /* 0x0003e20000100800 */
[----:B------:R-:W-:Y:S02]  /*322b0*/  IMAD.X R24, R24, 0x1, R0, P1 ;  /* 0x0000000118187824 */ /* 0x000fe400008e0600 */
[----:B-1----:R-:W-:Y:S02]  /*322c0*/  IMAD.MOV.U32 R12, RZ, RZ, R16 ;  /* 0x000000ffff0c7224 */ /* 0x002fe400078e0010 */
[----:B------:R-:W-:Y:S01]  /*322d0*/  IMAD.X R20, R20, 0x1, R0, P2 ;  /* 0x0000000114147824 */ /* 0x000fe200010e0600 */
[----:B------:R1:W-:Y:S04]  /*322e0*/  STL [R1+0x8ac], R24 ;  /* 0x0008ac1801007387 */ /* 0x0003e80000100800 */
[----:B------:R-:W-:Y:S01]  /*322f0*/  STL [R1+0x8d0], R3 ;  /* 0x0008d00301007387 */ /* 0x000fe20000100800 */
[----:B------:R-:W-:-:S03]  /*32300*/  IMAD.MOV.U32 R13, RZ, RZ, R24 ;  /* 0x000000ffff0d7224 */ /* 0x000fc600078e0018 */
[----:B------:R-:W2:Y:S04]  /*32310*/  LDL.LU R16, [R1+0x96c] ;  /* 0x00096c0001107983 */ /* 0x000ea80000300800 */
        /* <DEDUP_REMOVED lines=18> */
[----:B------:R-:W-:Y:S04]  /*32440*/  STL [R1+0x90c], R28 ;  /* 0x00090c1c01007387 */ /* 0x000fe80000100800 */
[----:B------:R-:W3:Y:S01]  /*32450*/  LDL.LU R21, [R1+0x9cc] ;  /* 0x0009cc0001157983 */ /* 0x000ee20000300800 */
[----:B----4-:R-:W-:-:S03]  /*32460*/  IADD3 R14, P1, R14, R17, RZ ;  /* 0x000000110e0e7210 */ /* 0x010fc60007f3e0ff */
[----:B------:R1:W-:Y:S01]  /*32470*/  LDGSTS.E [R2+0x17400], [R12.64], P0 ;  /* 0x174000000c027fae */ /* 0x0003e2000812184a */
[----:B------:R-:W-:-:S03]  /*32480*/  IADD3 R18, P2, R18, R17, RZ ;  /* 0x0000001112127210 */ /* 0x000fc60007f5e0ff */
[----:B------:R-:W-:Y:S01]  /*32490*/  STL [R1+0x930], R14 ;  /* 0x0009300e01007387 */ /* 0x000fe20000100800 */
[----:B-1----:R-:W-:Y:S02]  /*324a0*/  IMAD.MOV.U32 R12, RZ, RZ, R27 ;  /* 0x000000ffff0c7224 */ /* 0x002fe400078e001b */
[----:B------:R-:W-:-:S05]  /*324b0*/  IMAD.MOV.U32 R13, RZ, RZ, R28 ;  /* 0x000000ffff0d7224 */ /* 0x000fca00078e001c */
[----:B------:R1:W-:Y:S02]  /*324c0*/  LDGSTS.E [R2+0x17c00], [R12.64], P0 ;  /* 0x17c000000c027fae */ /* 0x0003e4000812184a */
[----:B-1----:R-:W-:Y:S01]  /*324d0*/  MOV R12, R14 ;  /* 0x0000000e000c7202 */ /* 0x002fe20000000f00 */
        /* <DEDUP_REMOVED lines=10> */
[----:B--2---:R-:W-:-:S02]  /*32580*/  IADD3 R15, P1, R15, R17, RZ ;  /* 0x000000110f0f7210 */ /* 0x004fc40007f3e0ff */
[----:B-1----:R-:W2:Y:S01]  /*32590*/  LDL.LU R23, [R1+0x9ec] ;  /* 0x0009ec0001177983 */ /* 0x002ea20000300800 */
[----:B------:R-:W-:Y:S01]  /*325a0*/  IMAD.MOV.U32 R12, RZ, RZ, R18 ;  /* 0x000000ffff0c7224 */ /* 0x000fe200078e0012 */
[----:B------:R-:W-:Y:S02]  /*325b0*/  IADD3 R19, P2, R19, R17, RZ ;  /* 0x0000001113137210 */ /* 0x000fe40007f5e0ff */
[----:B------:R-:W2:Y:S04]  /*325c0*/  LDL.LU R18, [R1+0xa0c] ;  /* 0x000a0c0001127983 */ /* 0x000ea80000300800 */
[----:B------:R1:W-:Y:S04]  /*325d0*/  LDGSTS.E [R2+0x18c00], [R12.64], P0 ;  /* 0x18c000000c027fae */ /* 0x0003e8000812184a */
[----:B------:R1:W-:Y:S02]  /*325e0*/  STL [R1+0x970], R15 ;  /* 0x0009700f01007387 */ /* 0x0003e40000100800 */
[----:B-1----:R-:W-:-:S02]  /*325f0*/  IMAD.MOV.U32 R12, RZ, RZ, R15 ;  /* 0x000000ffff0c7224 */ /* 0x002fc400078e000f */
[----:B------:R-:W-:-:S04]  /*32600*/  IMAD.X R16, R16, 0x1, R0, P1 ;  /* 0x0000000110107824 */ /* 0x000fc800008e0600 */
[----:B------:R-:W-:Y:S01]  /*32610*/  IMAD.MOV.U32 R13, RZ, RZ, R16 ;  /* 0x000000ffff0d7224 */ /* 0x000fe200078e0010 */
[----:B------:R1:W-:Y:S01]  /*32620*/  STL [R1+0x96c], R16 ;  /* 0x00096c1001007387 */ /* 0x0003e20000100800 */
[----:B------:R-:W-:-:S03]  /*32630*/  IMAD.X R24, R24, 0x1, R0, P2 ;  /* 0x0000000118187824 */ /* 0x000fc600010e0600 */
[----:B------:R-:W-:Y:S04]  /*32640*/  STL [R1+0x990], R19 ;  /* 0x0009901301007387 */ /* 0x000fe80000100800 */
[----:B------:R-:W2:Y:S04]  /*32650*/  LDL.LU R15, [R1+0xa30] ;  /* 0x000a3000010f7983 */ /* 0x000ea80000300800 */
[----:B------:R1:W-:Y:S04]  /*32660*/  STL [R1+0x98c], R24 ;  /* 0x00098c1801007387 */ /* 0x0003e80000100800 */
[----:B-1----:R-:W2:Y:S04]  /*32670*/  LDL.LU R16, [R1+0xa50] ;  /* 0x000a500001107983 */ /* 0x002ea80000300800 */
[----:B------:R1:W-:Y:S01]  /*32680*/  LDGSTS.E [R2+0x19400], [R12.64], P0 ;  /* 0x194000000c027fae */ /* 0x0003e2000812184a */
[----:B------:R-:W-:Y:S01]  /*32690*/  IADD3 R20, P1, R20, R17, RZ ;  /* 0x0000001114147210 */ /* 0x000fe20007f3e0ff */
[----:B-1----:R-:W-:-:S02]  /*326a0*/  IMAD.MOV.U32 R13, RZ, RZ, R24 ;  /* 0x000000ffff0d7224 */ /* 0x002fc400078e0018 */
[----:B------:R-:W2:Y:S01]  /*326b0*/  LDL.LU R24, [R1+0xa2c] ;  /* 0x000a2c0001187983 */ /* 0x000ea20000300800 */
[----:B------:R-:W-:-:S03]  /*326c0*/  IMAD.MOV.U32 R12, RZ, RZ, R19 ;  /* 0x000000ffff0c7224 */ /* 0x000fc600078e0013 */
[----:B------:R-:W2:Y:S01]  /*326d0*/  LDL.LU R19, [R1+0xa4c] ;  /* 0x000a4c0001137983 */ /* 0x000ea20000300800 */
[----:B------:R-:W-:-:S03]  /*326e0*/  IADD3 R3, P2, R3, R17, RZ ;  /* 0x0000001103037210 */ /* 0x000fc60007f5e0ff */
[----:B------:R1:W-:Y:S04]  /*326f0*/  STL [R1+0x9b0], R20 ;  /* 0x0009b01401007387 */ /* 0x0003e80000100800 */
[----:B------:R1:W-:Y:S02]  /*32700*/  LDGSTS.E [R2+0x19c00], [R12.64], P0 ;  /* 0x19c000000c027fae */ /* 0x0003e4000812184a */
[----:B-1----:R-:W-:Y:S02]  /*32710*/  IMAD.MOV.U32 R12, RZ, RZ, R20 ;  /* 0x000000ffff0c7224 */ /* 0x002fe400078e0014 */
[----:B---3--:R-:W-:-:S05]  /*32720*/  IMAD.X R25, R25, 0x1, R0, P1 ;  /* 0x0000000119197824 */ /* 0x008fca00008e0600 */
[----:B------:R1:W-:Y:S01]  /*32730*/  STL [R1+0x9ac], R25 ;  /* 0x0009ac1901007387 */ /* 0x0003e20000100800 */
[----:B------:R-:W-:-:S03]  /*32740*/  IMAD.X R21, R21, 0x1, R0, P2 ;  /* 0x0000000115157824 */ /* 0x000fc600010e0600 */
[----:B------:R3:W-:Y:S04]  /*32750*/  STL [R1+0x9d0], R3 ;  /* 0x0009d00301007387 */ /* 0x0007e80000100800 */
[----:B------:R-:W4:Y:S04]  /*32760*/  LDL.LU R27, [R1+0xa70] ;  /* 0x000a7000011b7983 */ /* 0x000f280000300800 */
[----:B------:R1:W-:Y:S04]  /*32770*/  STL [R1+0x9cc], R21 ;  /* 0x0009cc1501007387 */ /* 0x0003e80000100800 */
[----:B------:R-:W4:Y:S04]  /*32780*/  LDL.LU R20, [R1+0xa90] ;  /* 0x000a900001147983 */ /* 0x000f280000300800 */
[----:B------:R-:W4:Y:S01]  /*32790*/  LDL.LU R28, [R1+0xa6c] ;  /* 0x000a6c00011c7983 */ /* 0x000f220000300800 */
[----:B------:R-:W-:-:S03]  /*327a0*/  IMAD.MOV.U32 R13, RZ, RZ, R25 ;  /* 0x000000ffff0d7224 */ /* 0x000fc600078e0019 */
[----:B-1----:R-:W4:Y:S04]  /*327b0*/  LDL.LU R25, [R1+0xa8c] ;  /* 0x000a8c0001197983 */ /* 0x002f280000300800 */
[----:B------:R1:W-:Y:S02]  /*327c0*/  LDGSTS.E [R2+0x1a400], [R12.64], P0 ;  /* 0x1a4000000c027fae */ /* 0x0003e4000812184a */
[----:B-1----:R-:W-:Y:S02]  /*327d0*/  IMAD.MOV.U32 R12, RZ, RZ, R3 ;  /* 0x000000ffff0c7224 */ /* 0x002fe400078e0003 */
[----:B------:R-:W-:Y:S01]  /*327e0*/  IMAD.MOV.U32 R13, RZ, RZ, R21 ;  /* 0x000000ffff0d7224 */ /* 0x000fe200078e0015 */
        /* <DEDUP_REMOVED lines=16> */
[----:B-1----:R-:W-:Y:S01]  /*328f0*/  IMAD.MOV.U32 R12, RZ, RZ, R14 ;  /* 0x000000ffff0c7224 */ /* 0x002fe200078e000e */
[----:B------:R-:W-:-:S02]  /*32900*/  MOV R13, R18 ;  /* 0x00000012000d7202 */ /* 0x000fc40000000f00 */
[----:B-----5:R-:W5:Y:S04]  /*32910*/  LDL.LU R18, [R1+0xaf0] ;  /* 0x000af00001127983 */ /* 0x020f680000300800 */
[----:B------:R-:W5:Y:S04]  /*32920*/  LDL.LU R14, [R1+0xb10] ;  /* 0x000b1000010e7983 */ /* 0x000f680000300800 */
[----:B------:R1:W-:Y:S01]  /*32930*/  LDGSTS.E [R2+0x1bc00], [R12.64], P0 ;  /* 0x1bc000000c027fae */ /* 0x0003e2000812184a */
[-C--:B------:R-:W-:Y:S02]  /*32940*/  IADD3 R15, P1, R15, R17.reuse, RZ ;  /* 0x000000110f0f7210 */ /* 0x080fe40007f3e0ff */
[----:B------:R-:W-:-:S03]  /*32950*/  IADD3 R16, P2, R16, R17, RZ ;  /* 0x0000001110107210 */ /* 0x000fc60007f5e0ff */
[----:B------:R-:W-:Y:S01]  /*32960*/  STL [R1+0xa30], R15 ;  /* 0x000a300f01007387 */ /* 0x000fe20000100800 */
[----:B-1----:R-:W-:Y:S02]  /*32970*/  IMAD.MOV.U32 R12, RZ, RZ, R15 ;  /* 0x000000ffff0c7224 */ /* 0x002fe400078e000f */
[--C-:B------:R-:W-:Y:S02]  /*32980*/  IMAD.X R24, R24, 0x1, R0.reuse, P1 ;  /* 0x0000000118187824 */ /* 0x100fe400008e0600 */
[----:B------:R-:W-:-:S03]  /*32990*/  IMAD.X R19, R19, 0x1, R0, P2 ;  /* 0x0000000113137824 */ /* 0x000fc600010e0600 */
[----:B------:R1:W-:Y:S01]  /*329a0*/  STL [R1+0xa2c], R24 ;  /* 0x000a2c1801007387 */ /* 0x0003e20000100800 */
[----:B------:R-:W-:-:S03]  /*329b0*/  IMAD.MOV.U32 R13, RZ, RZ, R24 ;  /* 0x000000ffff0d7224 */ /* 0x000fc600078e0018 */
[----:B------:R1:W-:Y:S04]  /*329c0*/  STL [R1+0xa50], R16 ;  /* 0x000a501001007387 */ /* 0x0003e80000100800 */
[----:B------:R1:W-:Y:S04]  /*329d0*/  LDGSTS.E [R2+0x1c400], [R12.64], P0 ;  /* 0x1c4000000c027fae */ /* 0x0003e8000812184a */
[----:B-1----:R-:W5:Y:S04]  /*329e0*/  LDL.LU R24, [R1+0xaec] ;  /* 0x000aec0001187983 */ /* 0x002f680000300800 */
[----:B------:R1:W-:Y:S04]  /*329f0*/  STL [R1+0xa4c], R19 ;  /* 0x000a4c1301007387 */ /* 0x0003e80000100800 */
[----:B------:R-:W5:Y:S01]  /*32a00*/  LDL.LU R15, [R1+0xb0c] ;  /* 0x000b0c00010f7983 */ /* 0x000f620000300800 */
[----:B------:R-:W-:-:S02]  /*32a10*/  IMAD.MOV.U32 R12, RZ, RZ, R16 ;  /* 0x000000ffff0c7224 */ /* 0x000fc400078e0010 */
[----:B------:R-:W-:Y:S01]  /*32a20*/  IMAD.MOV.U32 R13, RZ, RZ, R19 ;  /* 0x000000ffff0d7224 */ /* 0x000fe200078e0013 */
[----:B------:R-:W5:Y:S04]  /*32a30*/  LDL.LU R16, [R1+0xb40] ;  /* 0x000b400001107983 */ /* 0x000f680000300800 */
[----:B------:R4:W-:Y:S04]  /*32a40*/  LDGSTS.E [R2+0x1cc00], [R12.64], P0 ;  /* 0x1cc000000c027fae */ /* 0x0009e8000812184a */
[----:B-1----:R-:W5:Y:S01]  /*32a50*/  LDL.LU R19, [R1+0xb48] ;  /* 0x000b480001137983 */ /* 0x002f620000300800 */
[----:B----4-:R-:W-:-:S02]  /*32a60*/  IADD3 R27, P1, R27, R17, RZ ;  /* 0x000000111b1b7210 */ /* 0x010fc40007f3e0ff */
[----:B------:R-:W-:-:S03]  /*32a70*/  IADD3 R20, P2, R20, R17, RZ ;  /* 0x0000001114147210 */ /* 0x000fc60007f5e0ff */
[----:B------:R-:W-:Y:S02]  /*32a80*/  IMAD.X R28, R28, 0x1, R0, P1 ;  /* 0x000000011c1c7824 */ /* 0x000fe400008e0600 */
[----:B------:R-:W-:Y:S02]  /*32a90*/  IMAD.MOV.U32 R12, RZ, RZ, R27 ;  /* 0x000000ffff0c7224 */ /* 0x000fe400078e001b */
[----:B------:R-:W-:Y:S02]  /*32aa0*/  IMAD.MOV.U32 R13, RZ, RZ, R28 ;  /* 0x000000ffff0d7224 */ /* 0x000fe400078e001c */
[----:B------:R-:W-:Y:S01]  /*32ab0*/  IMAD.X R25, R25, 0x1, R0, P2 ;  /* 0x0000000119197824 */ /* 0x000fe200010e0600 */
[----:B------:R-:W-:Y:S04]  /*32ac0*/  STL [R1+0xa70], R27 ;  /* 0x000a701b01007387 */ /* 0x000fe80000100800 */
[----:B------:R-:W-:Y:S04]  /*32ad0*/  STL [R1+0xa6c], R28 ;  /* 0x000a6c1c01007387 */ /* 0x000fe80000100800 */
[----:B------:R1:W-:Y:S04]  /*32ae0*/  STL [R1+0xa90], R20 ;  /* 0x000a901401007387 */ /* 0x0003e80000100800 */
[----:B------:R4:W-:Y:S04]  /*32af0*/  LDGSTS.E [R2+0x1d400], [R12.64], P0 ;  /* 0x1d4000000c027fae */ /* 0x0009e8000812184a */
[----:B------:R1:W-:Y:S01]  /*32b00*/  STL [R1+0xa8c], R25 ;  /* 0x000a8c1901007387 */ /* 0x0003e20000100800 */
        /* <DEDUP_REMOVED lines=8> */
[----:B-1----:R-:W-:Y:S01]  /*32b90*/  IMAD.MOV.U32 R12, RZ, RZ, R3 ;  /* 0x000000ffff0c7224 */ /* 0x002fe200078e0003 */
[----:B------:R-:W-:Y:S01]  /*32ba0*/  SHF.R.S32.HI R29, RZ, 0x6, R29 ;  /* 0x00000006ff1d7819 */ /* 0x000fe2000001141d */
[----:B------:R-:W-:-:S03]  /*32bb0*/  IMAD.SHL.U32 R26, R26, 0x4, RZ ;  /* 0x000000041a1a7824 */ /* 0x000fc600078e00ff */
[----:B------:R-:W-:Y:S01]  /*32bc0*/  SGXT R29, R29, 0x1 ;  /* 0x000000011d1d781a */ /* 0x000fe20000000200 */
        /* <DEDUP_REMOVED lines=10> */
[----:B-----5:R-:W-:-:S02]  /*32c70*/  IADD3 R18, P1, R18, R17, RZ ;  /* 0x0000001112127210 */ /* 0x020fc40007f3e0ff */
[----:B-1----:R-:W2:Y:S01]  /*32c80*/  LDL.LU R23, [R1+0xb2c] ;  /* 0x000b2c0001177983 */ /* 0x002ea20000300800 */
[----:B------:R-:W-:Y:S01]  /*32c90*/  IADD3 R14, P2, R14, R17, RZ ;  /* 0x000000110e0e7210 */ /* 0x000fe20007f5e0ff */
[----:B------:R-:W-:Y:S02]  /*32ca0*/  IMAD.MOV.U32 R12, RZ, RZ, R21 ;  /* 0x000000ffff0c7224 */ /* 0x000fe400078e0015 */
[----:B------:R-:W2:Y:S04]  /*32cb0*/  LDL.LU R21, [R1+0xb34] ;  /* 0x000b340001157983 */ /* 0x000ea80000300800 */
[----:B------:R-:W-:Y:S04]  /*32cc0*/  STL [R1+0xaf0], R18 ;  /* 0x000af01201007387 */ /* 0x000fe80000100800 */
[----:B------:R1:W-:Y:S01]  /*32cd0*/  LDGSTS.E [R2+0x1ec00], [R12.64], P0 ;  /* 0x1ec000000c027fae */ /* 0x0003e2000812184a */
[----:B------:R-:W-:-:S02]  /*32ce0*/  LOP3.LUT R26, R26, 0x110, R29, 0x78, !PT ;  /* 0x000001101a1a7812 */ /* 0x000fc400078e781d */
[----:B-1----:R-:W-:Y:S02]  /*32cf0*/  MOV R12, R18 ;  /* 0x00000012000c7202 */ /* 0x002fe40000000f00 */
[----:B------:R-:W-:Y:S01]  /*32d00*/  LOP3.LUT R26, R26, 0x60, RZ, 0x3c, !PT ;  /* 0x000000601a1a7812 */ /* 0x000fe200078e3cff */
[----:B------:R-:W-:-:S05]  /*32d10*/  IMAD.X R24, R24, 0x1, R0, P1 ;  /* 0x0000000118187824 */ /* 0x000fca00008e0600 */
[----:B------:R1:W-:Y:S01]  /*32d20*/  STL [R1+0xaec], R24 ;  /* 0x000aec1801007387 */ /* 0x0003e20000100800 */
[----:B------:R-:W-:-:S03]  /*32d30*/  IMAD.X R15, R15, 0x1, R0, P2 ;  /* 0x000000010f0f7824 */ /* 0x000fc600010e0600 */
[----:B------:R-:W-:Y:S01]  /*32d40*/  STL [R1+0xb10], R14 ;  /* 0x000b100e01007387 */ /* 0x000fe20000100800 */
[----:B------:R-:W-:-:S03]  /*32d50*/  IMAD.MOV.U32 R13, RZ, RZ, R24 ;  /* 0x000000ffff0d7224 */ /* 0x000fc600078e0018 */
[----:B------:R1:W-:Y:S04]  /*32d60*/  STL [R1+0xb0c], R15 ;  /* 0x000b0c0f01007387 */ /* 0x0003e80000100800 */
[----:B-1----:R-:W2:Y:S04]  /*32d70*/  LDL.LU R24, [R1+0xb1c] ;  /* 0x000b1c0001187983 */ /* 0x002ea80000300800 */
[----:B------:R-:W2:Y:S04]  /*32d80*/  LDL.LU R18, [R1+0xb20] ;  /* 0x000b200001127983 */ /* 0x000ea80000300800 */
[----:B------:R1:W-:Y:S01]  /*32d90*/  LDGSTS.E [R2+0x1f400], [R12.64], P0 ;  /* 0x1f4000000c027fae */ /* 0x0003e2000812184a */
[----:B------:R-:W-:-:S02]  /*32da0*/  IADD3 R16, P1, R16, R17, RZ ;  /* 0x0000001110107210 */ /* 0x000fc40007f3e0ff */
[----:B------:R-:W-:Y:S01]  /*32db0*/  IADD3 R19, P2, R19, R17, RZ ;  /* 0x0000001113137210 */ /* 0x000fe20007f5e0ff */
[----:B-1----:R-:W-:Y:S02]  /*32dc0*/  IMAD.MOV.U32 R13, RZ, RZ, R15 ;  /* 0x000000ffff0d7224 */ /* 0x002fe400078e000f */
[----:B------:R-:W-:Y:S01]  /*32dd0*/  IMAD.MOV.U32 R12, RZ, RZ, R14 ;  /* 0x000000ffff0c7224 */ /* 0x000fe200078e000e */
[----:B------:R-:W2:Y:S04]  /*32de0*/  LDL.LU R15, [R1+0xb24] ;  /* 0x000b2400010f7983 */ /* 0x000ea80000300800 */
[----:B------:R-:W2:Y:S04]  /*32df0*/  LDL.LU R14, [R1+0xb28] ;  /* 0x000b2800010e7983 */ /* 0x000ea80000300800 */
[----:B------:R1:W-:Y:S04]  /*32e00*/  LDGSTS.E [R2+0x1fc00], [R12.64], P0 ;  /* 0x1fc000000c027fae */ /* 0x0003e8000812184a */
[----:B------:R-:W-:Y:S04]  /*32e10*/  STL [R1+0xb40], R16 ;  /* 0x000b401001007387 */ /* 0x000fe80000100800 */
[----:B------:R-:W-:Y:S01]  /*32e20*/  STL [R1+0xb48], R19 ;  /* 0x000b481301007387 */ /* 0x000fe20000100800 */
[----:B-1----:R-:W-:-:S02]  /*32e30*/  IMAD.U32 R2, RZ, RZ, UR7 ;  /* 0x00000007ff027e24 */ /* 0x002fc4000f8e00ff */
[----:B------:R-:W-:Y:S02]  /*32e40*/  IMAD.MOV.U32 R12, RZ, RZ, R16 ;  /* 0x000000ffff0c7224 */ /* 0x000fe400078e0010 */
[----:B------:R-:W-:Y:S02]  /*32e50*/  IMAD R2, R2, 0x20000, R26 ;  /* 0x0002000002027824 */ /* 0x000fe400078e021a */
[----:B----4-:R-:W-:-:S04]  /*32e60*/  IMAD.X R20, R20, 0x1, R0, P1 ;  /* 0x0000000114147824 */ /* 0x010fc800008e0600 */
[----:B------:R-:W-:Y:S01]  /*32e70*/  IMAD.MOV.U32 R13, RZ, RZ, R20 ;  /* 0x000000ffff0d7224 */ /* 0x000fe200078e0014 */
[----:B------:R1:W-:Y:S01]  /*32e80*/  STL [R1+0xb3c], R20 ;  /* 0x000b3c1401007387 */ /* 0x0003e20000100800 */
[----:B------:R-:W-:-:S03]  /*32e90*/  IMAD.X R25, R25, 0x1, R0, P2 ;  /* 0x0000000119197824 */ /* 0x000fc600010e0600 */
[----:B------:R4:W-:Y:S04]  /*32ea0*/  LDGSTS.E [R2+0x600], [R12.64], P0 ;  /* 0x006000000c027fae */ /* 0x0009e8000812184a */
[----:B-1----:R-:W5:Y:S04]  /*32eb0*/  LDL.LU R20, [R1+0x410] ;  /* 0x0004100001147983 */ /* 0x002f680000300800 */
[----:B------:R-:W5:Y:S01]  /*32ec0*/  LDL.LU R16, [R1+0x418] ;  /* 0x0004180001107983 */ /* 0x000f620000300800 */
[----:B----4-:R-:W-:-:S03]  /*32ed0*/  IMAD.MOV.U32 R13, RZ, RZ, R25 ;  /* 0x000000ffff0d7224 */ /* 0x010fc600078e0019 */
[----:B------:R1:W-:Y:S01]  /*32ee0*/  STL [R1+0xb44], R25 ;  /* 0x000b441901007387 */ /* 0x0003e20000100800 */
[----:B------:R-:W-:-:S05]  /*32ef0*/  IMAD.MOV.U32 R12, RZ, RZ, R19 ;  /* 0x000000ffff0c7224 */ /* 0x000fca00078e0013 */
[----:B------:R4:W-:Y:S04]  /*32f00*/  LDGSTS.E [R2+0xe00], [R12.64], P0 ;  /* 0x00e000000c027fae */ /* 0x0009e8000812184a */
[----:B-1----:R-:W5:Y:S04]  /*32f10*/  LDL.LU R25, [R1+0x40c] ;  /* 0x00040c0001197983 */ /* 0x002f680000300800 */
[----:B------:R-:W5:Y:S01]  /*32f20*/  LDL.LU R19, [R1+0x414] ;  /* 0x0004140001137983 */ /* 0x000f620000300800 */
[-C--:B---3--:R-:W-:Y:S02]  /*32f30*/  IADD3 R22, P1, R22, R17.reuse, RZ ;  /* 0x0000001116167210 */ /* 0x088fe40007f3e0ff */
[----:B------:R-:W-:-:S03]  /*32f40*/  IADD3 R3, P2, R3, R17, RZ ;  /* 0x0000001103037210 */ /* 0x000fc60007f5e0ff */
[----:B------:R1:W-:Y:S01]  /*32f50*/  STL [R1+0xb30], R22 ;  /* 0x000b301601007387 */ /* 0x0003e20000100800 */
[----:B--2---:R-:W-:Y:S02]  /*32f60*/  IMAD.X R23, R23, 0x1, R0, P1 ;  /* 0x0000000117177824 */ /* 0x004fe400008e0600 */
[----:B----4-:R-:W-:Y:S02]  /*32f70*/  IMAD.MOV.U32 R12, RZ, RZ, R22 ;  /* 0x000000ffff0c7224 */ /* 0x010fe400078e0016 */
[----:B------:R-:W-:Y:S01]  /*32f80*/  IMAD.X R21, R21, 0x1, R0, P2 ;  /* 0x0000000115157824 */ /* 0x000fe200010e0600 */
[----:B------:R2:W-:Y:S04]  /*32f90*/  STL [R1+0xb2c], R23 ;  /* 0x000b2c1701007387 */ /* 0x0005e80000100800 */
[----:B------:R3:W-:Y:S04]  /*32fa0*/  STL [R1+0xb38], R3 ;  /* 0x000b380301007387 */ /* 0x0007e80000100800 */
[----:B-1----:R-:W4:Y:S01]  /*32fb0*/  LDL.LU R22, [R1+0x438] ;  /* 0x0004380001167983 */ /* 0x002f220000300800 */
[----:B------:R-:W-:-:S03]  /*32fc0*/  IMAD.MOV.U32 R13, RZ, RZ, R23 ;  /* 0x000000ffff0d7224 */ /* 0x000fc600078e0017 */
[----:B------:R1:W-:Y:S04]  /*32fd0*/  STL [R1+0xb34], R21 ;  /* 0x000b341501007387 */ /* 0x0003e80000100800 */
[----:B------:R-:W4:Y:S04]  /*32fe0*/  LDL.LU R26, [R1+0x458] ;  /* 0x00045800011a7983 */ /* 0x000f280000300800 */
[----:B--2---:R-:W2:Y:S04]  /*32ff0*/  LDL.LU R23, [R1+0x434] ;  /* 0x0004340001177983 */ /* 0x004ea80000300800 */
[----:B------:R1:W-:Y:S04]  /*33000*/  LDGSTS.E [R2+0x1600], [R12.64], P0 ;  /* 0x016000000c027fae */ /* 0x0003e8000812184a */
[----:B------:R-:W2:Y:S01]  /*33010*/  LDL.LU R27, [R1+0x454] ;  /* 0x00045400011b7983 */ /* 0x000ea20000300800 */
[----:B-1----:R-:W-:-:S02]  /*33020*/  IMAD.MOV.U32 R12, RZ, RZ, R3 ;  /* 0x000000ffff0c7224 */ /* 0x002fc400078e0003 */
[----:B------:R-:W-:Y:S01]  /*33030*/  IMAD.MOV.U32 R13, RZ, RZ, R21 ;  /* 0x000000ffff0d7224 */ /* 0x000fe200078e0015 */
[----:B---3--:R-:W3:Y:S04]  /*33040*/  LDL.LU R3, [R1+0x478] ;  /* 0x0004780001037983 */ /* 0x008ee80000300800 */
[----:B------:R-:W3:Y:S04]  /*33050*/  LDL.LU R21, [R1+0x498] ;  /* 0x0004980001157983 */ /* 0x000ee80000300800 */
[----:B------:R1:W-:Y:S01]  /*33060*/  LDGSTS.E [R2+0x1e00], [R12.64], P0 ;  /* 0x01e000000c027fae */ /* 0x0003e2000812184a */
[----:B------:R-:W-:-:S05]  /*33070*/  IADD3 R18, P1, R18, R17, RZ ;  /* 0x0000001112127210 */ /* 0x000fca0007f3e0ff */
[----:B------:R-:W-:Y:S01]  /*33080*/  IMAD.X R24, R24, 0x1, R0, P1 ;  /* 0x0000000118187824 */ /* 0x000fe200008e0600 */
[----:B------:R1:W-:Y:S02]  /*33090*/  STL [R1+0xb20], R18 ;  /* 0x000b201201007387 */ /* 0x0003e40000100800 */
[----:B-1----:R-:W-:Y:S02]  /*330a0*/  MOV R12, R18 ;  /* 0x00000012000c7202 */ /* 0x002fe40000000f00 */
[----:B------:R1:W-:Y:S01]  /*330b0*/  STL [R1+0xb1c], R24 ;  /* 0x000b1c1801007387 */ /* 0x0003e20000100800 */
[----:B------:R-:W-:-:S05]  /*330c0*/  IMAD.MOV.U32 R13, RZ, RZ, R24 ;  /* 0x000000ffff0d7224 */ /* 0x000fca00078e0018 */
[----:B------:R1:W-:Y:S01]  /*330d0*/  LDGSTS.E [R2+0x2600], [R12.64], P0 ;  /* 0x026000000c027fae */ /* 0x0003e2000812184a */
[----:B------:R-:W-:-:S05]  /*330e0*/  IADD3 R14, P2, R14, R17, RZ ;  /* 0x000000110e0e7210 */ /* 0x000fca0007f5e0ff */
[----:B------:R-:W-:Y:S01]  /*330f0*/  IMAD.X R15, R15, 0x1, R0, P2 ;  /* 0x000000010f0f7824 */ /* 0x000fe200010e0600 */
[----:B------:R1:W-:Y:S04]  /*33100*/  STL [R1+0xb28], R14 ;  /* 0x000b280e01007387 */ /* 0x0003e80000100800 */
[----:B------:R-:W3:Y:S04]  /*33110*/  LDL.LU R18, [R1+0x474] ;  /* 0x0004740001127983 */ /* 0x000ee80000300800 */
[----:B------:R1:W-:Y:S04]  /*33120*/  STL [R1+0xb24], R15 ;  /* 0x000b240f01007387 */ /* 0x0003e80000100800 */
[----:B-1----:R-:W3:Y:S01]  /*33130*/  LDL.LU R24, [R1+0x494] ;  /* 0x0004940001187983 */ /* 0x002ee20000300800 */
[----:B------:R-:W-:-:S02]  /*33140*/  IMAD.MOV.U32 R12, RZ, RZ, R14 ;  /* 0x000000ffff0c7224 */ /* 0x000fc400078e000e */
[----:B------:R-:W-:Y:S01]  /*33150*/  IMAD.MOV.U32 R13, RZ, RZ, R15 ;  /* 0x000000ffff0d7224 */ /* 0x000fe200078e000f */
[----:B------:R-:W3:Y:S04]  /*33160*/  LDL.LU R14, [R1+0x4b8] ;  /* 0x0004b800010e7983 */ /* 0x000ee80000300800 */
[----:B------:R-:W3:Y:S04]  /*33170*/  LDL.LU R15, [R1+0x4d8] ;  /* 0x0004d800010f7983 */ /* 0x000ee80000300800 */
[----:B------:R1:W-:Y:S01]  /*33180*/  LDGSTS.E [R2+0x2e00], [R12.64], P0 ;  /* 0x02e000000c027fae */ /* 0x0003e2000812184a */
[----:B-----5:R-:W-:-:S02]  /*33190*/  IADD3 R20, P1, R20, R17, RZ ;  /* 0x0000001114147210 */ /* 0x020fc40007f3e0ff */
[----:B------:R-:W-:-:S03]  /*331a0*/  IADD3 R16, P2, R16, R17, RZ ;  /* 0x0000001110107210 */ /* 0x000fc60007f5e0ff */
[----:B------:R5:W-:Y:S01]  /*331b0*/  STL [R1+0x410], R20 ;  /* 0x0004101401007387 */ /* 0x000be20000100800 */
[----:B-1----:R-:W-:Y:S02]  /*331c0*/  IMAD.MOV.U32 R12, RZ, RZ, R20 ;  /* 0x000000ffff0c7224 */ /* 0x002fe400078e0014 */
[--C-:B------:R-:W-:Y:S02]  /*331d0*/  IMAD.X R25, R25, 0x1, R0.reuse, P1 ;  /* 0x0000000119197824 */ /* 0x100fe400008e0600 */
[----:B------:R-:W-:-:S03]  /*331e0*/  IMAD.X R19, R19, 0x1, R0, P2 ;  /* 0x0000000113137824 */ /* 0x000fc600010e0600 */
[----:B------:R1:W-:Y:S04]  /*331f0*/  STL [R1+0x40c], R25 ;  /* 0x00040c1901007387 */ /* 0x0003e80000100800 */
[----:B------:R-:W-:Y:S04]  /*33200*/  STL [R1+0x418], R16 ;  /* 0x0004181001007387 */ /* 0x000fe80000100800 */
[----:B-----5:R-:W5:Y:S01]  /*33210*/  LDL.LU R20, [R1+0x4b4] ;  /* 0x0004b40001147983 */ /* 0x020f620000300800 */
[----:B------:R-:W-:-:S03]  /*33220*/  IMAD.MOV.U32 R13, RZ, RZ, R25 ;  /* 0x000000ffff0d7224 */ /* 0x000fc600078e0019 */
[----:B------:R1:W-:Y:S04]  /*33230*/  STL [R1+0x414], R19 ;  /* 0x0004141301007387 */ /* 0x0003e80000100800 */
[----:B-1----:R-:W5:Y:S04]  /*33240*/  LDL.LU R25, [R1+0x4d4] ;  /* 0x0004d40001197983 */ /* 0x002f680000300800 */
[----:B------:R1:W-:Y:S02]  /*33250*/  LDGSTS.E [R2+0x3600], [R12.64], P0 ;  /* 0x036000000c027fae */ /* 0x0003e4000812184a */
[----:B-1----:R-:W-:-:S02]  /*33260*/  IMAD.MOV.U32 R12, RZ, RZ, R16 ;  /* 0x000000ffff0c7224 */ /* 0x002fc400078e0010 */
[----:B------:R-:W-:Y:S02]  /*33270*/  IMAD.MOV.U32 R13, RZ, RZ, R19 ;  /* 0x000000ffff0d7224 */ /* 0x000fe400078e0013 */
[----:B------:R-:W5:Y:S04]  /*33280*/  LDL.LU R19, [R1+0x4f8] ;  /* 0x0004f80001137983 */ /* 0x000f680000300800 */
[----:B------:R-:W5:Y:S04]  /*33290*/  LDL.LU R16, [R1+0x518] ;  /* 0x0005180001107983 */ /* 0x000f680000300800 */
[----:B------:R1:W-:Y:S01]  /*332a0*/  LDGSTS.E [R2+0x3e00], [R12.64], P0 ;  /* 0x03e000000c027fae */ /* 0x0003e2000812184a */
[----:B----4-:R-:W-:-:S05]  /*332b0*/  IADD3 R22, P1, R22, R17, RZ ;  /* 0x0000001116167210 */ /* 0x010fca0007f3e0ff */
[----:B------:R-:W-:Y:S01]  /*332c0*/  STL [R1+0x438], R22 ;  /* 0x0004381601007387 */ /* 0x000fe20000100800 */
[----:B------:R-:W-:Y:S01]  /*332d0*/  IADD3 R26, P2, R26, R17, RZ ;  /* 0x000000111a1a7210 */ /* 0x000fe20007f5e0ff */
[----:B--2---:R-:W-:Y:S02]  /*332e0*/  IMAD.X R23, R23, 0x1, R0, P1 ;  /* 0x0000000117177824 */ /* 0x004fe400008e0600 */
        /* <DEDUP_REMOVED lines=8> */
[----:B------:R-:W-:Y:S01]  /*33370*/  STL [R1+0x454], R27 ;  /* 0x0004541b01007387 */ /* 0x000fe20000100800 */
[----:B------:R-:W-:-:S03]  /*33380*/  IADD3 R21, P2, R21, R17, RZ ;  /* 0x0000001115157210 */ /* 0x000fc60007f5e0ff */
[----:B------:R-:W3:Y:S01]  /*33390*/  LDL.LU R22, [R1+0x514] ;  /* 0x0005140001167983 */ /* 0x000ee20000300800 */
[----:B--2---:R-:W-:Y:S02]  /*333a0*/  IMAD.MOV.U32 R12, RZ, RZ, R26 ;  /* 0x000000ffff0c7224 */ /* 0x004fe400078e001a */
        /* <DEDUP_REMOVED lines=11> */
[----:B------:R1:W-:Y:S01]  /*33460*/  STL [R1+0x494], R24 ;  /* 0x0004941801007387 */ /* 0x0003e20000100800 */
[----:B------:R-:W-:-:S03]  /*33470*/  IADD3 R14, P1, R14, R17, RZ ;  /* 0x000000110e0e7210 */ /* 0x000fc60007f3e0ff */
[----:B------:R-:W3:Y:S01]  /*33480*/  LDL.LU R3, [R1+0x558] ;  /* 0x0005580001037983 */ /* 0x000ee20000300800 */
[----:B--2---:R-:W-:-:S03]  /*33490*/  MOV R13, R24 ;  /* 0x00000018000d7202 */ /* 0x004fc60000000f00 */
[----:B-1----:R-:W3:Y:S01]  /*334a0*/  LDL.LU R24, [R1+0x534] ;  /* 0x0005340001187983 */ /* 0x002ee20000300800 */
[----:B------:R-:W-:Y:S01]  /*334b0*/  IMAD.MOV.U32 R12, RZ, RZ, R21 ;  /* 0x000000ffff0c7224 */ /* 0x000fe200078e0015 */
[----:B------:R-:W-:Y:S02]  /*334c0*/  IADD3 R15, P2, R15, R17, RZ ;  /* 0x000000110f0f7210 */ /* 0x000fe40007f5e0ff */
[----:B------:R-:W3:Y:S04]  /*334d0*/  LDL.LU R21, [R1+0x554] ;  /* 0x0005540001157983 */ /* 0x000ee80000300800 */
[----:B------:R1:W-:Y:S04]  /*334e0*/  LDGSTS.E [R2+0x5e00], [R12.64], P0 ;  /* 0x05e000000c027fae */ /* 0x0003e8000812184a */
[----:B------:R-:W-:Y:S01]  /*334f0*/  STL [R1+0x4b8], R14 ;  /* 0x0004b80e01007387 */ /* 0x000fe20000100800 */
[----:B-1----:R-:W-:-:S02]  /*33500*/  IMAD.MOV.U32 R12, RZ, RZ, R14 ;  /* 0x000000ffff0c7224 */ /* 0x002fc400078e000e */
[----:B-----5:R-:W-:-:S04]  /*33510*/  IMAD.X R20, R20, 0x1, R0, P1 ;  /* 0x0000000114147824 */ /* 0x020fc800008e0600 */
        /* <DEDUP_REMOVED lines=8> */
[----:B-----5:R-:W-:-:S03]  /*335a0*/  IMAD.MOV.U32 R13, RZ, RZ, R25 ;  /* 0x000000ffff0d7224 */ /* 0x020fc600078e0019 */
[----:B-1----:R-:W5:Y:S01]  /*335b0*/  LDL.LU R25, [R1+0x574] ;  /* 0x0005740001197983 */ /* 0x002f620000300800 */
[----:B------:R-:W-:-:S03]  /*335c0*/  IMAD.MOV.U32 R12, RZ, RZ, R15 ;  /* 0x000000ffff0c7224 */ /* 0x000fc600078e000f */
[----:B------:R-:W5:Y:S01]  /*335d0*/  LDL.LU R15, [R1+0x594] ;  /* 0x00059400010f7983 */ /* 0x000f620000300800 */
[-C--:B------:R-:W-:Y:S02]  /*335e0*/  IADD3 R19, P1, R19, R17.reuse, RZ ;  /* 0x0000001113137210 */ /* 0x080fe40007f3e0ff */
[----:B------:R-:W-:Y:S01]  /*335f0*/  IADD3 R16, P2, R16, R17, RZ ;  /* 0x0000001110107210 */ /* 0x000fe20007f5e0ff */
[----:B------:R1:W-:Y:S04]  /*33600*/  LDGSTS.E [R2+0x6e00], [R12.64], P0 ;  /* 0x06e000000c027fae */ /* 0x0003e8000812184a */
[----:B------:R3:W-:Y:S01]  /*33610*/  STL [R1+0x4f8], R19 ;  /* 0x0004f81301007387 */ /* 0x0007e20000100800 */
[----:B-1----:R-:W-:Y:S02]  /*33620*/  IMAD.MOV.U32 R12, RZ, RZ, R19 ;  /* 0x000000ffff0c7224 */ /* 0x002fe400078e0013 */
[----:B----4-:R-:W-:-:S05]  /*33630*/  IMAD.X R23, R23, 0x1, R0, P1 ;  /* 0x0000000117177824 */ /* 0x010fca00008e0600 */
[----:B------:R1:W-:Y:S01]  /*33640*/  STL [R1+0x4f4], R23 ;  /* 0x0004f41701007387 */ /* 0x0003e20000100800 */
[----:B---3--:R-:W-:-:S03]  /*33650*/  IMAD.X R22, R22, 0x1, R0, P2 ;  /* 0x0000000116167824 */ /* 0x008fc600010e0600 */
[----:B------:R3:W-:Y:S04]  /*33660*/  STL [R1+0x518], R16 ;  /* 0x0005181001007387 */ /* 0x0007e80000100800 */
[----:B------:R-:W4:Y:S01]  /*33670*/  LDL.LU R19, [R1+0x5b8] ;  /* 0x0005b80001137983 */ /* 0x000f220000300800 */
[----:B------:R-:W-:-:S03]  /*33680*/  IMAD.MOV.U32 R13, RZ, RZ, R23 ;  /* 0x000000ffff0d7224 */ /* 0x000fc600078e0017 */
[----:B------:R3:W-:Y:S04]  /*33690*/  STL [R1+0x514], R22 ;  /* 0x0005141601007387 */ /* 0x0007e80000100800 */
[----:B------:R-:W4:Y:S04]  /*336a0*/  LDL.LU R26, [R1+0x5d8] ;  /* 0x0005d800011a7983 */ /* 0x000f280000300800 */
[----:B-1----:R-:W4:Y:S04]  /*336b0*/  LDL.LU R23, [R1+0x5b4] ;  /* 0x0005b40001177983 */ /* 0x002f280000300800 */
[----:B------:R1:W-:Y:S04]  /*336c0*/  LDGSTS.E [R2+0x7600], [R12.64], P0 ;  /* 0x076000000c027fae */ /* 0x0003e8000812184a */
[----:B------:R-:W4:Y:S01]  /*336d0*/  LDL.LU R27, [R1+0x5d4] ;  /* 0x0005d400011b7983 */ /* 0x000f220000300800 */
        /* <DEDUP_REMOVED lines=23> */
[----:B--2---:R-:W-:-:S05]  /*33850*/  IADD3 R20, P1, R20, R17, RZ ;  /* 0x0000001114147210 */ /* 0x004fca0007f3e0ff */
[----:B------:R2:W-:Y:S01]  /*33860*/  STL [R1+0x578], R20 ;  /* 0x0005781401007387 */ /* 0x0005e20000100800 */
[----:B------:R-:W-:Y:S01]  /*33870*/  IADD3 R14, P2, R14, R17, RZ ;  /* 0x000000110e0e7210 */ /* 0x000fe20007f5e0ff */
[----:B-----5:R-:W-:Y:S01]  /*33880*/  IMAD.X R25, R25, 0x1, R0, P1 ;  /* 0x0000000119197824 */ /* 0x020fe200008e0600 */
[----:B-1----:R-:W-:-:S03]  /*33890*/  MOV R12, R20 ;  /* 0x00000014000c7202 */ /* 0x002fc60000000f00 */
[----:B------:R-:W-:Y:S01]  /*338a0*/  IMAD.X R15, R15, 0x1, R0, P2 ;  /* 0x000000010f0f7824 */ /* 0x000fe200010e0600 */
[----:B------:R1:W-:Y:S04]  /*338b0*/  STL [R1+0x574], R25 ;  /* 0x0005741901007387 */ /* 0x0003e80000100800 */
[----:B------:R-:W-:Y:S04]  /*338c0*/  STL [R1+0x598], R14 ;  /* 0x0005980e01007387 */ /* 0x000fe80000100800 */
[----:B--2---:R-:W2:Y:S01]  /*338d0*/  LDL.LU R20, [R1+0x634] ;  /* 0x0006340001147983 */ /* 0x004ea20000300800 */
        /* <DEDUP_REMOVED lines=9> */
[----:B----4-:R-:W-:-:S05]  /*33970*/  IADD3 R19, P1, R19, R17, RZ ;  /* 0x0000001113137210 */ /* 0x010fca0007f3e0ff */
[----:B------:R-:W-:Y:S01]  /*33980*/  STL [R1+0x5b8], R19 ;  /* 0x0005b81301007387 */ /* 0x000fe20000100800 */
[----:B------:R-:W-:Y:S01]  /*33990*/  IADD3 R26, P2, R26, R17, RZ ;  /* 0x000000111a1a7210 */ /* 0x000fe20007f5e0ff */
[--C-:B------:R-:W-:Y:S02]  /*339a0*/  IMAD.X R23, R23, 0x1, R0.reuse, P1 ;  /* 0x0000000117177824 */ /* 0x100fe400008e0600 */
[----:B-1----:R-:W-:Y:S02]  /*339b0*/  IMAD.MOV.U32 R12, RZ, RZ, R19 ;  /* 0x000000ffff0c7224 */ /* 0x002fe400078e0013 */
[----:B------:R-:W-:Y:S01]  /*339c0*/  IMAD.MOV.U32 R13, RZ, RZ, R23 ;  /* 0x000000ffff0d7224 */ /* 0x000fe200078e0017 */
[----:B------:R1:W-:Y:S01]  /*339d0*/  STL [R1+0x5b4], R23 ;  /* 0x0005b41701007387 */ /* 0x0003e20000100800 */
[----:B------:R-:W-:-:S03]  /*339e0*/  IMAD.X R27, R27, 0x1, R0, P2 ;  /* 0x000000011b1b7824 */ /* 0x000fc600010e0600 */
[----:B------:R-:W-:Y:S04]  /*339f0*/  STL [R1+0x5d8], R26 ;  /* 0x0005d81a01007387 */ /* 0x000fe80000100800 */
[----:B------:R4:W-:Y:S04]  /*33a00*/  LDGSTS.E [R2+0xa600], [R12.64], P0 ;  /* 0x0a6000000c027fae */ /* 0x0009e8000812184a */
[----:B-1----:R-:W5:Y:S01]  /*33a10*/  LDL.LU R23, [R1+0x674] ;  /* 0x0006740001177983 */ /* 0x002f620000300800 */
[----:B---3--:R-:W-:-:S03]  /*33a20*/  IADD3 R16, P1, R16, R17, RZ ;  /* 0x0000001110107210 */ /* 0x008fc60007f3e0ff */
[----:B------:R-:W-:Y:S01]  /*33a30*/  STL [R1+0x5d4], R27 ;  /* 0x0005d41b01007387 */ /* 0x000fe20000100800 */
[----:B------:R-:W-:-:S03]  /*33a40*/  IADD3 R22, P2, R22, R17, RZ ;  /* 0x0000001116167210 */ /* 0x000fc60007f5e0ff */
[----:B------:R-:W3:Y:S01]  /*33a50*/  LDL.LU R19, [R1+0x694] ;  /* 0x0006940001137983 */ /* 0x000ee20000300800 */
[----:B----4-:R-:W-:Y:S02]  /*33a60*/  IMAD.MOV.U32 R12, RZ, RZ, R26 ;  /* 0x000000ffff0c7224 */ /* 0x010fe400078e001a */
        /* <DEDUP_REMOVED lines=13> */
[----:B----4-:R-:W-:Y:S01]  /*33b40*/  IMAD.MOV.U32 R13, RZ, RZ, R24 ;  /* 0x000000ffff0d7224 */ /* 0x010fe200078e0018 */
[----:B------:R-:W-:-:S02]  /*33b50*/  IADD3 R3, P1, R3, R17, RZ ;  /* 0x0000001103037210 */ /* 0x000fc40007f3e0ff */
        /* <DEDUP_REMOVED lines=25> */
[----:B------:R-:W-:-:S05]  /*33cf0*/  IMAD.X R23, R23, 0x1, R0, P1 ;  /* 0x0000000117177824 */ /* 0x000fca00008e0600 */
[----:B------:R1:W-:Y:S01]  /*33d00*/  STL [R1+0x674], R23 ;  /* 0x0006741701007387 */ /* 0x0003e20000100800 */
[----:B---3--:R-:W-:-:S03]  /*33d10*/  IMAD.X R19, R19, 0x1, R0, P2 ;  /* 0x0000000113137824 */ /* 0x008fc600010e0600 */
        /* <DEDUP_REMOVED lines=49> */
[----:B-----5:R-:W-:-:S02]  /*34030*/  IADD3 R15, P1, R15, R17, RZ ;  /* 0x000000110f0f7210 */ /* 0x020fc40007f3e0ff */
[----:B------:R-:W-:-:S03]  /*34040*/  IADD3 R26, P2, R26, R17, RZ ;  /* 0x000000111a1a7210 */ /* 0x000fc60007f5e0ff */
[--C-:B------:R-:W-:Y:S01]  /*34050*/  IMAD.X R23, R23, 0x1, R0.reuse, P1 ;  /* 0x0000000117177824 */ /* 0x100fe200008e0600 */
[----:B------:R-:W-:Y:S01]  /*34060*/  STL [R1+0x738], R15 ;  /* 0x0007380f01007387 */ /* 0x000fe20000100800 */
[----:B-1----:R-:W-:Y:S01]  /*34070*/  MOV R12, R15 ;  /* 0x0000000f000c7202 */ /* 0x002fe20000000f00 */
[----:B------:R-:W-:Y:S02]  /*34080*/  IMAD.X R27, R27, 0x1, R0, P2 ;  /* 0x000000011b1b7824 */ /* 0x000fe400010e0600 */
[----:B------:R1:W-:Y:S01]  /*34090*/  STL [R1+0x734], R23 ;  /* 0x0007341701007387 */ /* 0x0003e20000100800 */
[----:B------:R-:W-:-:S03]  /*340a0*/  IMAD.MOV.U32 R13, RZ, RZ, R23 ;  /* 0x000000ffff0d7224 */ /* 0x000fc600078e0017 */
[----:B------:R-:W-:Y:S04]  /*340b0*/  STL [R1+0x758], R26 ;  /* 0x0007581a01007387 */ /* 0x000fe80000100800 */
[----:B------:R5:W-:Y:S04]  /*340c0*/  LDGSTS.E [R2+0x10600], [R12.64], P0 ;  /* 0x106000000c027fae */ /* 0x000be8000812184a */
[----:B-1----:R-:W4:Y:S04]  /*340d0*/  LDL.LU R23, [R1+0x7f4] ;  /* 0x0007f40001177983 */ /* 0x002f280000300800 */
[----:B------:R-:W-:Y:S01]  /*340e0*/  STL [R1+0x754], R27 ;  /* 0x0007541b01007387 */ /* 0x000fe20000100800 */
[----:B---3--:R-:W-:-:S03]  /*340f0*/  IADD3 R14, P1, R14, R17, RZ ;  /* 0x000000110e0e7210 */ /* 0x008fc60007f3e0ff */
[----:B------:R-:W3:Y:S01]  /*34100*/  LDL.LU R15, [R1+0x814] ;  /* 0x00081400010f7983 */ /* 0x000ee20000300800 */
[----:B-----5:R-:W-:Y:S01]  /*34110*/  IMAD.MOV.U32 R12, RZ, RZ, R26 ;  /* 0x000000ffff0c7224 */ /* 0x020fe200078e001a */
        /* <DEDUP_REMOVED lines=9> */
[----:B------:R5:W-:Y:S04]  /*341b0*/  STL [R1+0x798], R19 ;  /* 0x0007981301007387 */ /* 0x000be80000100800 */
[----:B------:R5:W-:Y:S04]  /*341c0*/  LDGSTS.E [R2+0x11600], [R12.64], P0 ;  /* 0x116000000c027fae */ /* 0x000be8000812184a */
[----:B-1----:R-:W3:Y:S04]  /*341d0*/  LDL.LU R18, [R1+0x838] ;  /* 0x0008380001127983 */ /* 0x002ee80000300800 */
[----:B------:R1:W-:Y:S04]  /*341e0*/  STL [R1+0x794], R24 ;  /* 0x0007941801007387 */ /* 0x0003e80000100800 */
[----:B------:R-:W3:Y:S01]  /*341f0*/  LDL.LU R14, [R1+0x858] ;  /* 0x00085800010e7983 */ /* 0x000ee20000300800 */
[----:B-----5:R-:W-:Y:S01]  /*34200*/  IMAD.MOV.U32 R12, RZ, RZ, R19 ;  /* 0x000000ffff0c7224 */ /* 0x020fe200078e0013 */
[----:B------:R-:W-:-:S02]  /*34210*/  IADD3 R16, P1, R16, R17, RZ ;  /* 0x0000001110107210 */ /* 0x000fc40007f3e0ff */
[----:B------:R-:W5:Y:S01]  /*34220*/  LDL.LU R19, [R1+0x834] ;  /* 0x0008340001137983 */ /* 0x000f620000300800 */
[----:B------:R-:W-:Y:S01]  /*34230*/  IMAD.MOV.U32 R13, RZ, RZ, R24 ;  /* 0x000000ffff0d7224 */ /* 0x000fe200078e0018 */
[----:B------:R-:W-:Y:S02]  /*34240*/  IADD3 R22, P2, R22, R17, RZ ;  /* 0x0000001116167210 */ /* 0x000fe40007f5e0ff */
[----:B-1----:R-:W5:Y:S04]  /*34250*/  LDL.LU R24, [R1+0x854] ;  /* 0x0008540001187983 */ /* 0x002f680000300800 */
[----:B------:R1:W-:Y:S04]  /*34260*/  LDGSTS.E [R2+0x11e00], [R12.64], P0 ;  /* 0x11e000000c027fae */ /* 0x0003e8000812184a */
[----:B------:R2:W-:Y:S01]  /*34270*/  STL [R1+0x7b8], R16 ;  /* 0x0007b81001007387 */ /* 0x0005e20000100800 */
[----:B-1----:R-:W-:-:S02]  /*34280*/  IMAD.MOV.U32 R12, RZ, RZ, R16 ;  /* 0x000000ffff0c7224 */ /* 0x002fc400078e0010 */
[----:B--2---:R-:W-:-:S04]  /*34290*/  IMAD.X R20, R20, 0x1, R0, P1 ;  /* 0x0000000114147824 */ /* 0x004fc800008e0600 */
[----:B------:R-:W-:Y:S01]  /*342a0*/  IMAD.MOV.U32 R13, RZ, RZ, R20 ;  /* 0x000000ffff0d7224 */ /* 0x000fe200078e0014 */
[----:B------:R1:W-:Y:S01]  /*342b0*/  STL [R1+0x7b4], R20 ;  /* 0x0007b41401007387 */ /* 0x0003e20000100800 */
[----:B------:R-:W-:-:S03]  /*342c0*/  IMAD.X R25, R25, 0x1, R0, P2 ;  /* 0x0000000119197824 */ /* 0x000fc600010e0600 */
[----:B------:R-:W-:Y:S04]  /*342d0*/  STL [R1+0x7d8], R22 ;  /* 0x0007d81601007387 */ /* 0x000fe80000100800 */
[----:B------:R-:W2:Y:S04]  /*342e0*/  LDL.LU R16, [R1+0x878] ;  /* 0x0008780001107983 */ /* 0x000ea80000300800 */
[----:B------:R1:W-:Y:S04]  /*342f0*/  STL [R1+0x7d4], R25 ;  /* 0x0007d41901007387 */ /* 0x0003e80000100800 */
[----:B------:R1:W-:Y:S04]  /*34300*/  LDGSTS.E [R2+0x12600], [R12.64], P0 ;  /* 0x126000000c027fae */ /* 0x0003e8000812184a */
[----:B-1----:R-:W2:Y:S01]  /*34310*/  LDL.LU R20, [R1+0x898] ;  /* 0x0008980001147983 */ /* 0x002ea20000300800 */
[----:B------:R-:W-:-:S03]  /*34320*/  IMAD.MOV.U32 R13, RZ, RZ, R25 ;  /* 0x000000ffff0d7224 */ /* 0x000fc600078e0019 */
[----:B------:R-:W2:Y:S01]  /*34330*/  LDL.LU R25, [R1+0x874] ;  /* 0x0008740001197983 */ /* 0x000ea20000300800 */
        /* <DEDUP_REMOVED lines=20> */
[----:B---3--:R-:W3:Y:S04]  /*34480*/  LDL.LU R3, [R1+0x8f8] ;  /* 0x0008f80001037983 */ /* 0x008ee80000300800 */
[----:B------:R-:W3:Y:S04]  /*34490*/  LDL.LU R15, [R1+0x918] ;  /* 0x00091800010f7983 */ /* 0x000ee80000300800 */
[----:B------:R1:W-:Y:S01]  /*344a0*/  LDGSTS.E [R2+0x13e00], [R12.64], P0 ;  /* 0x13e000000c027fae */ /* 0x0003e2000812184a */
[----:B------:R-:W-:-:S05]  /*344b0*/  IADD3 R18, P1, R18, R17, RZ ;  /* 0x0000001112127210 */ /* 0x000fca0007f3e0ff */
[----:B------:R5:W-:Y:S01]  /*344c0*/  STL [R1+0x838], R18 ;  /* 0x0008381201007387 */ /* 0x000be20000100800 */
[----:B------:R-:W-:Y:S01]  /*344d0*/  IADD3 R14, P2, R14, R17, RZ ;  /* 0x000000110e0e7210 */ /* 0x000fe20007f5e0ff */
[----:B-----5:R-:W-:Y:S02]  /*344e0*/  IMAD.X R19, R19, 0x1, R0, P1 ;  /* 0x0000000113137824 */ /* 0x020fe400008e0600 */
[----:B-1----:R-:W-:Y:S02]  /*344f0*/  IMAD.MOV.U32 R12, RZ, RZ, R18 ;  /* 0x000000ffff0c7224 */ /* 0x002fe400078e0012 */
[----:B------:R-:W-:Y:S01]  /*34500*/  IMAD.X R24, R24, 0x1, R0, P2 ;  /* 0x0000000118187824 */ /* 0x000fe200010e0600 */
[----:B------:R1:W-:Y:S04]  /*34510*/  STL [R1+0x834], R19 ;  /* 0x0008341301007387 */ /* 0x0003e80000100800 */
[----:B------:R-:W-:Y:S04]  /*34520*/  STL [R1+0x858], R14 ;  /* 0x0008580e01007387 */ /* 0x000fe80000100800 */
[----:B------:R-:W5:Y:S01]  /*34530*/  LDL.LU R18, [R1+0x8f4] ;  /* 0x0008f40001127983 */ /* 0x000f620000300800 */
        /* <DEDUP_REMOVED lines=19> */
[----:B------:R1:W-:Y:S04]  /*34670*/  STL [R1+0x894], R22 ;  /* 0x0008941601007387 */ /* 0x0003e80000100800 */
[----:B------:R-:W2:Y:S04]  /*34680*/  LDL.LU R16, [R1+0x954] ;  /* 0x0009540001107983 */ /* 0x000ea80000300800 */
[----:B------:R1:W-:Y:S02]  /*34690*/  LDGSTS.E [R2+0x15600], [R12.64], P0 ;  /* 0x156000000c027fae */ /* 0x0003e4000812184a */
[----:B-1----:R-:W-:-:S02]  /*346a0*/  IMAD.MOV.U32 R12, RZ, RZ, R20 ;  /* 0x000000ffff0c7224 */ /* 0x002fc400078e0014 */
[----:B------:R-:W-:Y:S02]  /*346b0*/  IMAD.MOV.U32 R13, RZ, RZ, R22 ;  /* 0x000000ffff0d7224 */ /* 0x000fe400078e0016 */
[----:B------:R-:W2:Y:S04]  /*346c0*/  LDL.LU R22, [R1+0x978] ;  /* 0x0009780001167983 */ /* 0x000ea80000300800 */
[----:B------:R-:W2:Y:S04]  /*346d0*/  LDL.LU R20, [R1+0x998] ;  /* 0x0009980001147983 */ /* 0x000ea80000300800 */
[----:B------:R1:W-:Y:S01]  /*346e0*/  LDGSTS.E [R2+0x15e00], [R12.64], P0 ;  /* 0x15e000000c027fae */ /* 0x0003e2000812184a */
[----:B----4-:R-:W-:-:S02]  /*346f0*/  IADD3 R21, P1, R21, R17, RZ ;  /* 0x0000001115157210 */ /* 0x010fc40007f3e0ff */
[----:B------:R-:W-:-:S03]  /*34700*/  IADD3 R26, P2, R26, R17, RZ ;  /* 0x000000111a1a7210 */ /* 0x000fc60007f5e0ff */
[--C-:B------:R-:W-:Y:S01]  /*34710*/  IMAD.X R23, R23, 0x1, R0.reuse, P1 ;  /* 0x0000000117177824 */ /* 0x100fe200008e0600 */
[----:B------:R-:W-:Y:S01]  /*34720*/  STL [R1+0x8b8], R21 ;  /* 0x0008b81501007387 */ /* 0x000fe20000100800 */
[----:B------:R-:W-:-:S03]  /*34730*/  IMAD.X R27, R27, 0x1, R0, P2 ;  /* 0x000000011b1b7824 */ /* 0x000fc600010e0600 */
[----:B------:R4:W-:Y:S01]  /*34740*/  STL [R1+0x8b4], R23 ;  /* 0x0008b41701007387 */ /* 0x0009e20000100800 */
[----:B-1----:R-:W-:Y:S02]  /*34750*/  IMAD.MOV.U32 R13, RZ, RZ, R23 ;  /* 0x000000ffff0d7224 */ /* 0x002fe400078e0017 */
[----:B------:R-:W-:Y:S01]  /*34760*/  IMAD.MOV.U32 R12, RZ, RZ, R21 ;  /* 0x000000ffff0c7224 */ /* 0x000fe200078e0015 */
[----:B------:R-:W-:Y:S04]  /*34770*/  STL [R1+0x8d8], R26 ;  /* 0x0008d81a01007387 */ /* 0x000fe80000100800 */
[----:B------:R1:W-:Y:S04]  /*34780*/  LDGSTS.E [R2+0x16600], [R12.64], P0 ;  /* 0x166000000c027fae */ /* 0x0003e8000812184a */
[----:B----4-:R-:W4:Y:S04]  /*34790*/  LDL.LU R23, [R1+0x974] ;  /* 0x0009740001177983 */ /* 0x010f280000300800 */
[----:B------:R-:W-:Y:S01]  /*347a0*/  STL [R1+0x8d4], R27 ;  /* 0x0008d41b01007387 */ /* 0x000fe20000100800 */
[----:B---3--:R-:W-:-:S03]  /*347b0*/  IADD3 R3, P1, R3, R17, RZ ;  /* 0x0000001103037210 */ /* 0x008fc60007f3e0ff */
[----:B------:R-:W3:Y:S01]  /*347c0*/  LDL.LU R21, [R1+0x994] ;  /* 0x0009940001157983 */ /* 0x000ee20000300800 */
[----:B-1----:R-:W-:Y:S01]  /*347d0*/  IMAD.MOV.U32 R12, RZ, RZ, R26 ;  /* 0x000000ffff0c7224 */ /* 0x002fe200078e001a */
[----:B------:R-:W-:Y:S01]  /*347e0*/  IADD3 R15, P2, R15, R17, RZ ;  /* 0x000000110f0f7210 */ /* 0x000fe20007f5e0ff */
[----:B------:R-:W-:Y:S01]  /*347f0*/  IMAD.MOV.U32 R13, RZ, RZ, R27 ;  /* 0x000000ffff0d7224 */ /* 0x000fe200078e001b */
[----:B------:R-:W-:Y:S04]  /*34800*/  STL [R1+0x8f8], R3 ;  /* 0x0008f80301007387 */ /* 0x000fe80000100800 */
[----:B------:R1:W-:Y:S02]  /*34810*/  LDGSTS.E [R2+0x16e00], [R12.64], P0 ;  /* 0x16e000000c027fae */ /* 0x0003e4000812184a */
[----:B-1----:R-:W-:Y:S01]  /*34820*/  MOV R12, R3 ;  /* 0x00000003000c7202 */ /* 0x002fe20000000f00 */
[----:B------:R-:W-:Y:S01]  /*34830*/  HMMA.1688.F32.TF32 R76, R40, R30, R76 ;  /* 0x0000001e284c723c */ /* 0x000fe2000008104c */
        /* <DEDUP_REMOVED lines=9> */
[----:B-----5:R-:W-:Y:S01]  /*348d0*/  IMAD.MOV.U32 R13, RZ, RZ, R19 ;  /* 0x000000ffff0d7224 */ /* 0x020fe200078e0013 */
        /* <DEDUP_REMOVED lines=10> */
[----:B------:R-:W-:Y:S01]  /*34980*/  STL [R1+0x934], R25 ;  /* 0x0009341901007387 */ /* 0x000fe20000100800 */
[----:B------:R-:W-:-:S03]  /*34990*/  IMAD.X R16, R16, 0x1, R0, P2 ;  /* 0x0000000110107824 */ /* 0x000fc600010e0600 */
[----:B------:R-:W-:Y:S04]  /*349a0*/  STL [R1+0x958], R14 ;  /* 0x0009580e01007387 */ /* 0x000fe80000100800 */
[----:B------:R1:W-:Y:S04]  /*349b0*/  LDGSTS.E [R2+0x18600], [R12.64], P0 ;  /* 0x186000000c027fae */ /* 0x0003e8000812184a */
[----:B------:R2:W-:Y:S01]  /*349c0*/  STL [R1+0x954], R16 ;  /* 0x0009541001007387 */ /* 0x0005e20000100800 */
[----:B-1----:R-:W-:Y:S02]  /*349d0*/  IMAD.MOV.U32 R13, RZ, RZ, R16 ;  /* 0x000000ffff0d7224 */ /* 0x002fe400078e0010 */
[----:B------:R-:W-:Y:S01]  /*349e0*/  IMAD.MOV.U32 R12, RZ, RZ, R14 ;  /* 0x000000ffff0c7224 */ /* 0x000fe200078e000e */
[----:B--2---:R-:W2:Y:S04]  /*349f0*/  LDL.LU R16, [R1+0x9f4] ;  /* 0x0009f40001107983 */ /* 0x004ea80000300800 */
[----:B------:R-:W2:Y:S04]  /*34a00*/  LDL.LU R14, [R1+0x9f8] ;  /* 0x0009f800010e7983 */ /* 0x000ea80000300800 */
[----:B------:R-:W2:Y:S04]  /*34a10*/  LDL.LU R31, [R1+0xa14] ;  /* 0x000a1400011f7983 */ /* 0x000ea80000300800 */
[----:B------:R-:W2:Y:S01]  /*34a20*/  LDL.LU R30, [R1+0xa18] ;  /* 0x000a1800011e7983 */ /* 0x000ea20000300800 */
[----:B------:R-:W-:-:S02]  /*34a30*/  IADD3 R22, P1, R22, R17, RZ ;  /* 0x0000001116167210 */ /* 0x000fc40007f3e0ff */
[----:B------:R-:W-:Y:S01]  /*34a40*/  IADD3 R20, P2, R20, R17, RZ ;  /* 0x0000001114147210 */ /* 0x000fe20007f5e0ff */
[----:B------:R1:W-:Y:S04]  /*34a50*/  LDGSTS.E [R2+0x18e00], [R12.64], P0 ;  /* 0x18e000000c027fae */ /* 0x0003e8000812184a */
[----:B------:R1:W-:Y:S01]  /*34a60*/  STL [R1+0x978], R22 ;  /* 0x0009781601007387 */ /* 0x0003e20000100800 */
[----:B----4-:R-:W-:-:S05]  /*34a70*/  IMAD.X R23, R23, 0x1, R0, P1 ;  /* 0x0000000117177824 */ /* 0x010fca00008e0600 */
[----:B------:R4:W-:Y:S01]  /*34a80*/  STL [R1+0x974], R23 ;  /* 0x0009741701007387 */ /* 0x0009e20000100800 */
[----:B---3--:R-:W-:-:S03]  /*34a90*/  IMAD.X R21, R21, 0x1, R0, P2 ;  /* 0x0000000115157824 */ /* 0x008fc600010e0600 */
[----:B------:R-:W-:Y:S04]  /*34aa0*/  STL [R1+0x998], R20 ;  /* 0x0009981401007387 */ /* 0x000fe80000100800 */
[----:B------:R3:W-:Y:S04]  /*34ab0*/  STL [R1+0x994], R21 ;  /* 0x0009941501007387 */ /* 0x0007e80000100800 */
[----:B------:R-:W2:Y:S04]  /*34ac0*/  LDL.LU R29, [R1+0xa34] ;  /* 0x000a3400011d7983 */ /* 0x000ea80000300800 */
[----:B------:R-:W2:Y:S04]  /*34ad0*/  LDL.LU R28, [R1+0xa38] ;  /* 0x000a3800011c7983 */ /* 0x000ea80000300800 */
[----:B------:R-:W2:Y:S04]  /*34ae0*/  LDL.LU R27, [R1+0xa54] ;  /* 0x000a5400011b7983 */ /* 0x000ea80000300800 */
[----:B------:R-:W2:Y:S01]  /*34af0*/  LDL.LU R26, [R1+0xa58] ;  /* 0x000a5800011a7983 */ /* 0x000ea20000300800 */
[----:B-1----:R-:W-:-:S03]  /*34b00*/  IMAD.MOV.U32 R12, RZ, RZ, R22 ;  /* 0x000000ffff0c7224 */ /* 0x002fc600078e0016 */
[----:B------:R-:W2:Y:S01]  /*34b10*/  LDL.LU R24, [R1+0xa78] ;  /* 0x000a780001187983 */ /* 0x000ea20000300800 */
[----:B------:R-:W-:-:S03]  /*34b20*/  IMAD.MOV.U32 R13, RZ, RZ, R23 ;  /* 0x000000ffff0d7224 */ /* 0x000fc600078e0017 */
[----:B------:R-:W2:Y:S04]  /*34b30*/  LDL.LU R22, [R1+0xa98] ;  /* 0x000a980001167983 */ /* 0x000ea80000300800 */
[----:B------:R1:W-:Y:S02]  /*34b40*/  LDGSTS.E [R2+0x19600], [R12.64], P0 ;  /* 0x196000000c027fae */ /* 0x0003e4000812184a */
[----:B-1----:R-:W-:Y:S02]  /*34b50*/  IMAD.MOV.U32 R12, RZ, RZ, R20 ;  /* 0x000000ffff0c7224 */ /* 0x002fe400078e0014 */
[----:B------:R-:W-:-:S05]  /*34b60*/  IMAD.MOV.U32 R13, RZ, RZ, R21 ;  /* 0x000000ffff0d7224 */ /* 0x000fca00078e0015 */
[----:B------:R1:W-:Y:S01]  /*34b70*/  LDGSTS.E [R2+0x19e00], [R12.64], P0 ;  /* 0x19e000000c027fae */ /* 0x0003e2000812184a */
[----:B------:R-:W-:-:S05]  /*34b80*/  IADD3 R18, P1, R18, R17, RZ ;  /* 0x0000001112127210 */ /* 0x000fca0007f3e0ff */
[----:B------:R-:W-:Y:S01]  /*34b90*/  STL [R1+0x9b8], R18 ;  /* 0x0009b81201007387 */ /* 0x000fe20000100800 */
[----:B------:R-:W-:Y:S01]  /*34ba0*/  IADD3 R3, P2, R3, R17, RZ ;  /* 0x0000001103037210 */ /* 0x000fe20007f5e0ff */
[----:B-----5:R-:W-:-:S04]  /*34bb0*/  IMAD.X R19, R19, 0x1, R0, P1 ;  /* 0x0000000113137824 */ /* 0x020fc800008e0600 */
[----:B------:R-:W-:Y:S01]  /*34bc0*/  IMAD.X R15, R15, 0x1, R0, P2 ;  /* 0x000000010f0f7824 */ /* 0x000fe200010e0600 */
[----:B------:R5:W-:Y:S04]  /*34bd0*/  STL [R1+0x9b4], R19 ;  /* 0x0009b41301007387 */ /* 0x000be80000100800 */
[----:B------:R-:W-:Y:S04]  /*34be0*/  STL [R1+0x9d8], R3 ;  /* 0x0009d80301007387 */ /* 0x000fe80000100800 */
[----:B------:R-:W2:Y:S04]  /*34bf0*/  LDL.LU R25, [R1+0xa74] ;  /* 0x000a740001197983 */ /* 0x000ea80000300800 */
[----:B------:R1:W-:Y:S04]  /*34c00*/  STL [R1+0x9d4], R15 ;  /* 0x0009d40f01007387 */ /* 0x0003e80000100800 */
[----:B----4-:R-:W4:Y:S04]  /*34c10*/  LDL.LU R23, [R1+0xa94] ;  /* 0x000a940001177983 */ /* 0x010f280000300800 */
[----:B---3--:R-:W3:Y:S04]  /*34c20*/  LDL.LU R21, [R1+0xab4] ;  /* 0x000ab40001157983 */ /* 0x008ee80000300800 */
[----:B------:R-:W3:Y:S01]  /*34c30*/  LDL.LU R20, [R1+0xab8] ;  /* 0x000ab80001147983 */ /* 0x000ee20000300800 */
[----:B-1----:R-:W-:-:S02]  /*34c40*/  IMAD.MOV.U32 R12, RZ, RZ, R18 ;  /* 0x000000ffff0c7224 */ /* 0x002fc400078e0012 */
[----:B------:R-:W-:Y:S02]  /*34c50*/  IMAD.MOV.U32 R13, RZ, RZ, R19 ;  /* 0x000000ffff0d7224 */ /* 0x000fe400078e0013 */
[----:B-----5:R-:W5:Y:S04]  /*34c60*/  LDL.LU R19, [R1+0xad4] ;  /* 0x000ad40001137983 */ /* 0x020f680000300800 */
[----:B------:R-:W5:Y:S04]  /*34c70*/  LDL.LU R18, [R1+0xad8] ;  /* 0x000ad80001127983 */ /* 0x000f680000300800 */
[----:B------:R1:W-:Y:S02]  /*34c80*/  LDGSTS.E [R2+0x1a600], [R12.64], P0 ;  /* 0x1a6000000c027fae */ /* 0x0003e4000812184a */
[----:B-1----:R-:W-:Y:S01]  /*34c90*/  IMAD.MOV.U32 R12, RZ, RZ, R3 ;  /* 0x000000ffff0c7224 */ /* 0x002fe200078e0003 */
[----:B------:R-:W-:-:S02]  /*34ca0*/  MOV R13, R15 ;  /* 0x0000000f000d7202 */ /* 0x000fc40000000f00 */
[----:B------:R-:W5:Y:S04]  /*34cb0*/  LDL.LU R15, [R1+0xaf8] ;  /* 0x000af800010f7983 */ /* 0x000f680000300800 */
[----:B------:R-:W5:Y:S04]  /*34cc0*/  LDL.LU R3, [R1+0xb18] ;  /* 0x000b180001037983 */ /* 0x000f680000300800 */
[----:B------:R1:W-:Y:S01]  /*34cd0*/  LDGSTS.E [R2+0x1ae00], [R12.64], P0 ;  /* 0x1ae000000c027fae */ /* 0x0003e2000812184a */
[----:B--2---:R-:W-:-:S05]  /*34ce0*/  IADD3 R14, P1, R14, R17, RZ ;  /* 0x000000110e0e7210 */ /* 0x004fca0007f3e0ff */
[----:B------:R-:W-:Y:S01]  /*34cf0*/  IMAD.X R16, R16, 0x1, R0, P1 ;  /* 0x0000000110107824 */ /* 0x000fe200008e0600 */
[----:B------:R-:W-:Y:S01]  /*34d00*/  IADD3 R30, P2, R30, R17, RZ ;  /* 0x000000111e1e7210 */ /* 0x000fe20007f5e0ff */
[----:B------:R-:W-:Y:S02]  /*34d10*/  STL [R1+0x9f8], R14 ;  /* 0x0009f80e01007387 */ /* 0x000fe40000100800 */
[----:B-1----:R-:W-:Y:S02]  /*34d20*/  IMAD.MOV.U32 R13, RZ, RZ, R16 ;  /* 0x000000ffff0d7224 */ /* 0x002fe400078e0010 */
[----:B------:R1:W-:Y:S04]  /*34d30*/  STL [R1+0x9f4], R16 ;  /* 0x0009f41001007387 */ /* 0x0003e80000100800 */
[----:B------:R-:W-:Y:S04]  /*34d40*/  STL [R1+0xa18], R30 ;  /* 0x000a181e01007387 */ /* 0x000fe80000100800 */
[----:B-1----:R-:W2:Y:S01]  /*34d50*/  LDL.LU R16, [R1+0xaf4] ;  /* 0x000af40001107983 */ /* 0x002ea20000300800 */
[----:B------:R-:W-:-:S02]  /*34d60*/  IMAD.X R31, R31, 0x1, R0, P2 ;  /* 0x000000011f1f7824 */ /* 0x000fc400010e0600 */
[----:B------:R-:W-:-:S03]  /*34d70*/  IMAD.MOV.U32 R12, RZ, RZ, R14 ;  /* 0x000000ffff0c7224 */ /* 0x000fc600078e000e */
[----:B------:R-:W-:Y:S04]  /*34d80*/  STL [R1+0xa14], R31 ;  /* 0x000a141f01007387 */ /* 0x000fe80000100800 */
[----:B------:R-:W2:Y:S04]  /*34d90*/  LDL.LU R14, [R1+0xb14] ;  /* 0x000b1400010e7983 */ /* 0x000ea80000300800 */
[----:B------:R1:W-:Y:S02]  /*34da0*/  LDGSTS.E [R2+0x1b600], [R12.64], P0 ;  /* 0x1b6000000c027fae */ /* 0x0003e4000812184a */
[----:B-1----:R-:W-:-:S02]  /*34db0*/  IMAD.MOV.U32 R12, RZ, RZ, R30 ;  /* 0x000000ffff0c7224 */ /* 0x002fc400078e001e */
[----:B------:R-:W-:-:S05]  /*34dc0*/  IMAD.MOV.U32 R13, RZ, RZ, R31 ;  /* 0x000000ffff0d7224 */ /* 0x000fca00078e001f */
[----:B------:R1:W-:Y:S01]  /*34dd0*/  LDGSTS.E [R2+0x1be00], [R12.64], P0 ;  /* 0x1be000000c027fae */ /* 0x0003e2000812184a */
[----:B------:R-:W-:-:S05]  /*34de0*/  IADD3 R28, P1, R28, R17, RZ ;  /* 0x000000111c1c7210 */ /* 0x000fca0007f3e0ff */
[----:B------:R-:W-:Y:S01]  /*34df0*/  IMAD.X R29, R29, 0x1, R0, P1 ;  /* 0x000000011d1d7824 */ /* 0x000fe200008e0600 */
[-C--:B------:R-:W-:Y:S01]  /*34e00*/  IADD3 R26, P2, R26, R17.reuse, RZ ;  /* 0x000000111a1a7210 */ /* 0x080fe20007f5e0ff */
[----:B-1----:R-:W-:Y:S02]  /*34e10*/  IMAD.MOV.U32 R12, RZ, RZ, R28 ;  /* 0x000000ffff0c7224 */ /* 0x002fe400078e001c */
[----:B------:R-:W-:Y:S01]  /*34e20*/  IMAD.MOV.U32 R13, RZ, RZ, R29 ;  /* 0x000000ffff0d7224 */ /* 0x000fe200078e001d */
[----:B------:R-:W-:Y:S01]  /*34e30*/  IADD3 R24, P1, R24, R17, RZ ;  /* 0x0000001118187210 */ /* 0x000fe20007f3e0ff */
[----:B------:R-:W-:-:S03]  /*34e40*/  IMAD.X R27, R27, 0x1, R0, P2 ;  /* 0x000000011b1b7824 */ /* 0x000fc600010e0600 */
[----:B------:R1:W-:Y:S01]  /*34e50*/  LDGSTS.E [R2+0x1c600], [R12.64], P0 ;  /* 0x1c6000000c027fae */ /* 0x0003e2000812184a */
[----:B------:R-:W-:Y:S01]  /*34e60*/  IADD3 R22, P2, R22, R17, RZ ;  /* 0x0000001116167210 */ /* 0x000fe20007f5e0ff */
[----:B-1----:R-:W-:Y:S02]  /*34e70*/  IMAD.MOV.U32 R12, RZ, RZ, R26 ;  /* 0x000000ffff0c7224 */ /* 0x002fe400078e001a */
[----:B------:R-:W-:-:S05]  /*34e80*/  IMAD.MOV.U32 R13, RZ, RZ, R27 ;  /* 0x000000ffff0d7224 */ /* 0x000fca00078e001b */
[----:B------:R1:W-:Y:S02]  /*34e90*/  LDGSTS.E [R2+0x1ce00], [R12.64], P0 ;  /* 0x1ce000000c027fae */ /* 0x0003e4000812184a */
[----:B-1----:R-:W-:Y:S02]  /*34ea0*/  IMAD.MOV.U32 R12, RZ, RZ, R24 ;  /* 0x000000ffff0c7224 */ /* 0x002fe400078e0018 */
[----:B------:R-:W-:Y:S04]  /*34eb0*/  STL [R1+0xa38], R28 ;  /* 0x000a381c01007387 */ /* 0x000fe80000100800 */
[----:B------:R1:W-:Y:S04]  /*34ec0*/  STL [R1+0xa34], R29 ;  /* 0x000a341d01007387 */ /* 0x0003e80000100800 */
[----:B------:R-:W-:Y:S04]  /*34ed0*/  STL [R1+0xa58], R26 ;  /* 0x000a581a01007387 */ /* 0x000fe80000100800 */
[----:B------:R-:W-:Y:S01]  /*34ee0*/  STL [R1+0xa54], R27 ;  /* 0x000a541b01007387 */ /* 0x000fe20000100800 */
[----:B-1----:R-:W-:-:S03]  /*34ef0*/  IMAD.MOV.U32 R29, RZ, RZ, 0x3f ;  /* 0x0000003fff1d7424 */ /* 0x002fc600078e00ff */
[----:B------:R-:W-:Y:S01]  /*34f00*/  STL [R1+0xa78], R24 ;  /* 0x000a781801007387 */ /* 0x000fe20000100800 */
[----:B------:R-:W-:-:S04]  /*34f10*/  IMAD.X R25, R25, 0x1, R0, P1 ;  /* 0x0000000119197824 */ /* 0x000fc800008e0600 */
[----:B------:R-:W-:Y:S02]  /*34f20*/  IMAD.MOV.U32 R13, RZ, RZ, R25 ;  /* 0x000000ffff0d7224 */ /* 0x000fe400078e0019 */
[----:B----4-:R-:W-:-:S03]  /*34f30*/  IMAD.X R23, R23, 0x1, R0, P2 ;  /* 0x0000000117177824 */ /* 0x010fc600010e0600 */
[----:B------:R1:W-:Y:S01]  /*34f40*/  LDGSTS.E [R2+0x1d600], [R12.64], P0 ;  /* 0x1d6000000c027fae */ /* 0x0003e2000812184a */
[-C--:B---3--:R-:W-:Y:S01]  /*34f50*/  IADD3 R20, P1, R20, R17.reuse, RZ ;  /* 0x0000001114147210 */ /* 0x088fe20007f3e0ff */
[----:B-1----:R-:W-:Y:S02]  /*34f60*/  IMAD.MOV.U32 R12, RZ, RZ, R22 ;  /* 0x000000ffff0c7224 */ /* 0x002fe400078e0016 */
[----:B------:R-:W-:Y:S02]  /*34f70*/  IMAD.MOV.U32 R13, RZ, RZ, R23 ;  /* 0x000000ffff0d7224 */ /* 0x000fe400078e0017 */
[--C-:B------:R-:W-:Y:S01]  /*34f80*/  IMAD.X R21, R21, 0x1, R0.reuse, P1 ;  /* 0x0000000115157824 */ /* 0x100fe200008e0600 */
[-C--:B-----5:R-:W-:Y:S02]  /*34f90*/  IADD3 R18, P2, R18, R17.reuse, RZ ;  /* 0x0000001112127210 */ /* 0x0a0fe40007f5e0ff */
[----:B------:R1:W-:Y:S03]  /*34fa0*/  LDGSTS.E [R2+0x1de00], [R12.64], P0 ;  /* 0x1de000000c027fae */ /* 0x0003e6000812184a */
[----:B------:R-:W-:Y:S01]  /*34fb0*/  IMAD.X R19, R19, 0x1, R0, P2 ;  /* 0x0000000113137824 */ /* 0x000fe200010e0600 */
[----:B-1----:R-:W-:Y:S01]  /*34fc0*/  MOV R12, R20 ;  /* 0x00000014000c7202 */ /* 0x002fe20000000f00 */
[----:B------:R-:W-:Y:S01]  /*34fd0*/  IMAD.MOV.U32 R13, RZ, RZ, R21 ;  /* 0x000000ffff0d7224 */ /* 0x000fe200078e0015 */
[----:B------:R-:W-:-:S04]  /*34fe0*/  IADD3 R15, P1, R15, R17, RZ ;  /* 0x000000110f0f7210 */ /* 0x000fc80007f3e0ff */
[----:B------:R1:W-:Y:S04]  /*34ff0*/  LDGSTS.E [R2+0x1e600], [R12.64], P0 ;  /* 0x1e6000000c027fae */ /* 0x0003e8000812184a */
[----:B------:R-:W-:Y:S01]  /*35000*/  STL [R1+0xa74], R25 ;  /* 0x000a741901007387 */ /* 0x000fe20000100800 */
[----:B------:R-:W-:-:S03]  /*35010*/  IADD3 R3, P2, R3, R17, RZ ;  /* 0x0000001103037210 */ /* 0x000fc60007f5e0ff */
[----:B------:R-:W-:Y:S01]  /*35020*/  STL [R1+0xa98], R22 ;  /* 0x000a981601007387 */ /* 0x000fe20000100800 */
[----:B-1----:R-:W-:Y:S02]  /*35030*/  IMAD.MOV.U32 R12, RZ, RZ, R18 ;  /* 0x000000ffff0c7224 */ /* 0x002fe400078e0012 */
[----:B------:R-:W-:Y:S01]  /*35040*/  IMAD.MOV.U32 R13, RZ, RZ, R19 ;  /* 0x000000ffff0d7224 */ /* 0x000fe200078e0013 */
[----:B------:R-:W-:Y:S04]  /*35050*/  STL [R1+0xa94], R23 ;  /* 0x000a941701007387 */ /* 0x000fe80000100800 */
[----:B------:R1:W-:Y:S01]  /*35060*/  LDGSTS.E [R2+0x1ee00], [R12.64], P0 ;  /* 0x1ee000000c027fae */ /* 0x0003e2000812184a */
[----:B------:R-:W-:-:S03]  /*35070*/  IADD3 R29, R29, c[0x0][0x180], RZ ;  /* 0x000060001d1d7a10 */ /* 0x000fc60007ffe0ff */
[----:B------:R-:W-:Y:S04]  /*35080*/  STL [R1+0xab8], R20 ;  /* 0x000ab81401007387 */ /* 0x000fe80000100800 */
[----:B------:R-:W-:Y:S01]  /*35090*/  STL [R1+0xab4], R21 ;  /* 0x000ab41501007387 */ /* 0x000fe20000100800 */
[----:B-1----:R-:W-:-:S03]  /*350a0*/  IMAD.MOV.U32 R12, RZ, RZ, R15 ;  /* 0x000000ffff0c7224 */ /* 0x002fc600078e000f */
[----:B------:R-:W-:Y:S04]  /*350b0*/  STL [R1+0xad8], R18 ;  /* 0x000ad81201007387 */ /* 0x000fe80000100800 */
[----:B------:R-:W-:Y:S04]  /*350c0*/  STL [R1+0xad4], R19 ;  /* 0x000ad41301007387 */ /* 0x000fe80000100800 */
[----:B------:R-:W-:Y:S01]  /*350d0*/  STL [R1+0xaf8], R15 ;  /* 0x000af80f01007387 */ /* 0x000fe20000100800 */
[----:B------:R-:W-:Y:S01]  /*350e0*/  UIADD3 UR4, UR4, 0x1, URZ ;  /* 0x0000000104047890 */ /* 0x000fe2000fffe03f */
        /* <DEDUP_REMOVED lines=19> */
[----:B------:R-:W-:Y:S01]  /*35220*/  IMAD.MOV.U32 R201, RZ, RZ, R4 ;  /* 0x000000ffffc97224 */ /* 0x000fe200078e0004 */
[C---:B------:R-:W-:Y:S08]  /*35230*/  HMMA.1688.F32.TF32 R112, R36.reuse, R10, R112 ;  /* 0x0000000a2470723c */ /* 0x040ff00000081070 */
[----:B------:R-:W-:Y:S01]  /*35240*/  HMMA.1688.F32.TF32 R116, R36, R6, R116 ;  /* 0x000000062474723c */ /* 0x000fe20000081074 */
[----:B--2---:R-:W-:-:S04]  /*35250*/  IMAD.X R16, R16, 0x1, R0, P1 ;  /* 0x0000000110107824 */ /* 0x004fc800008e0600 */
[----:B------:R-:W-:Y:S01]  /*35260*/  IMAD.MOV.U32 R13, RZ, RZ, R16 ;  /* 0x000000ffff0d7224 */ /* 0x000fe200078e0010 */
[----:B------:R-:W-:Y:S04]  /*35270*/  STL [R1+0xaf4], R16 ;  /* 0x000af41001007387 */ /* 0x000fe80000100800 */
[----:B------:R1:W-:Y:S01]  /*35280*/  LDGSTS.E [R2+0x1f600], [R12.64], P0 ;  /* 0x1f6000000c027fae */ /* 0x0003e2000812184a */
[----:B------:R-:W-:-:S03]  /*35290*/  IMAD.X R14, R14, 0x1, R0, P2 ;  /* 0x000000010e0e7824 */ /* 0x000fc600010e0600 */
[----:B------:R2:W-:Y:S01]  /*352a0*/  STL [R1+0xb18], R3 ;  /* 0x000b180301007387 */ /* 0x0005e20000100800 */
[----:B-1----:R-:W-:Y:S01]  /*352b0*/  IMAD.MOV.U32 R12, RZ, RZ, R3 ;  /* 0x000000ffff0c7224 */ /* 0x002fe200078e0003 */
[----:B--2---:R-:W-:Y:S01]  /*352c0*/  SHF.R.S32.HI R3, RZ, 0x1f, R29 ;  /* 0x0000001fff037819 */ /* 0x004fe2000001141d */
[----:B------:R-:W-:-:S03]  /*352d0*/  IMAD.MOV.U32 R13, RZ, RZ, R14 ;  /* 0x000000ffff0d7224 */ /* 0x000fc600078e000e */
[----:B------:R-:W-:Y:S01]  /*352e0*/  LEA.HI R3, R3, R29, RZ, 0x6 ;  /* 0x0000001d03037211 */ /* 0x000fe200078f30ff */
[----:B------:R1:W-:Y:S03]  /*352f0*/  STL [R1+0xb14], R14 ;  /* 0x000b140e01007387 */ /* 0x0003e60000100800 */
[----:B------:R-:W-:Y:S01]  /*35300*/  SHF.R.S32.HI R3, RZ, 0x6, R3 ;  /* 0x00000006ff037819 */ /* 0x000fe20000011403 */
[----:B------:R1:W-:Y:S03]  /*35310*/  LDGSTS.E [R2+0x1fe00], [R12.64], P0 ;  /* 0x1fe000000c027fae */ /* 0x0003e6000812184a */
[----:B------:R-:W-:Y:S01]  /*35320*/  ISETP.NE.U32.AND P0, PT, R3, UR4, PT ;  /* 0x0000000403007c0c */ /* 0x000fe2000bf05070 */
[C---:B------:R-:W-:Y:S01]  /*35330*/  HMMA.1688.F32.TF32 R120, R36.reuse, R242, R120 ;  /* 0x000000f22478723c */ /* 0x040fe20000081078 */
[----:B------:R-:W0:Y:S07]  /*35340*/  LDGDEPBAR ;  /* 0x00000000000079af */ /* 0x000e2e0000000000 */
        /* <DEDUP_REMOVED lines=19> */
[----:B-1----:R-:W-:Y:S01]  /*35480*/  @!P0 CALL.REL.NOINC `(.L_x_1) ;  /* 0x0000001000008944 */ /* 0x002fe20003c00000 */
[----:B------:R-:W-:-:S11]  /*35490*/  BRA `(.L_x_2) ;  /* 0xfffeaff000007947 */ /* 0x000fd6000383ffff */
.L_x_1:
[----:B------:R-:W2:Y:S01]  /*354a0*/  LDL.LU R3, [R1+0xc20] ;  /* 0x000c200001037983 */ /* 0x000ea20000300800 */
[----:B------:R-:W-:-:S04]  /*354b0*/  DEPBAR.LE SB0, 0x0 ;  /* 0x000080000000791a */ /* 0x000fc80000000000 */
[----:B------:R-:W3:Y:S01]  /*354c0*/  LDL.LU R15, [R1+0xe0] ;  /* 0x0000e000010f7983 */ /* 0x000ee20000300800 */
[----:B------:R-:W-:Y:S02]  /*354d0*/  IMAD.MOV.U32 R12, RZ, RZ, R204 ;  /* 0x000000ffff0c7224 */ /* 0x000fe400078e00cc */
[----:B------:R-:W-:Y:S01]  /*354e0*/  IMAD.MOV.U32 R13, RZ, RZ, R196 ;  /* 0x000000ffff0d7224 */ /* 0x000fe200078e00c4 */
[----:B------:R-:W4:Y:S01]  /*354f0*/  S2R R20, SR_TID.X ;  /* 0x0000000000147919 */ /* 0x000f220000002100 */
[----:B------:R-:W-:-:S03]  /*35500*/  IMAD.MOV.U32 R14, RZ, RZ, R192 ;  /* 0x000000ffff0e7224 */ /* 0x000fc600078e00c0 */
[----:B------:R-:W5:Y:S01]  /*35510*/  LDL.LU R19, [R1+0xe4] ;  /* 0x0000e40001137983 */ /* 0x000f620000300800 */
[C---:B-1--4-:R-:W-:Y:S02]  /*35520*/  IMAD.SHL.U32 R0, R20.reuse, 0x20, RZ ;  /* 0x0000002014007824 */ /* 0x052fe400078e00ff */
[----:B------:R-:W-:-:S03]  /*35530*/  IMAD.SHL.U32 R2, R20, 0x4, RZ ;  /* 0x0000000414027824 */ /* 0x000fc600078e00ff */
[----:B------:R-:W-:-:S04]  /*35540*/  LOP3.LUT R0, R0, 0x60, RZ, 0xc0, !PT ;  /* 0x0000006000007812 */ /* 0x000fc800078ec0ff */
[----:B------:R-:W-:Y:S01]  /*35550*/  LOP3.LUT R0, R0, 0x70, R2, 0x78, !PT ;  /* 0x0000007000007812 */ /* 0x000fe200078e7802 */
[----:B------:R-:W-:-:S05]  /*35560*/  IMAD.SHL.U32 R2, R20, 0x400, RZ ;  /* 0x0000040014027824 */ /* 0x000fca00078e00ff */
[----:B------:R-:W-:Y:S01]  /*35570*/  LOP3.LUT R2, R2, 0x6000, RZ, 0xc0, !PT ;  /* 0x0000600002027812 */ /* 0x000fe200078ec0ff */
[----:B------:R-:W-:Y:S03]  /*35580*/  BAR.SYNC.DEFER_BLOCKING 0x0 ;  /* 0x0000000000007b1d */ /* 0x000fe60000010000 */
[----:B--2---:R-:W-:-:S05]  /*35590*/  IADD3 R0, R0, R2, R3 ;  /* 0x0000000200007210 */ /* 0x004fca0007ffe003 */
[----:B---3--:R1:W-:Y:S04]  /*355a0*/  STS.128 [R0], R12 ;  /* 0x0000000c00007388 */ /* 0x0083e80000000c00 */
[----:B-1----:R-:W2:Y:S01]  /*355b0*/  LDL.LU R15, [R1+0xe8] ;  /* 0x0000e800010f7983 */ /* 0x002ea20000300800 */
[----:B------:R-:W-:Y:S01]  /*355c0*/  IMAD.MOV.U32 R12, RZ, RZ, R206 ;  /* 0x000000ffff0c7224 */ /* 0x000fe200078e00ce */
[----:B------:R-:W-:Y:S01]  /*355d0*/  MOV R13, R198 ;  /* 0x000000c6000d7202 */ /* 0x000fe20000000f00 */
[----:B------:R-:W-:-:S05]  /*355e0*/  IMAD.MOV.U32 R14, RZ, RZ, R194 ;  /* 0x000000ffff0e7224 */ /* 0x000fca00078e00c2 */
[----:B--2---:R1:W-:Y:S04]  /*355f0*/  STS.128 [R0+0x80], R12 ;  /* 0x0000800c00007388 */ /* 0x0043e80000000c00 */
[----:B-1----:R-:W2:Y:S01]  /*35600*/  LDL.LU R15, [R1+0xec] ;  /* 0x0000ec00010f7983 */ /* 0x002ea20000300800 */
[----:B------:R-:W-:Y:S02]  /*35610*/  IMAD.MOV.U32 R12, RZ, RZ, R207 ;  /* 0x000000ffff0c7224 */ /* 0x000fe400078e00cf */
[----:B------:R-:W-:Y:S02]  /*35620*/  IMAD.MOV.U32 R13, RZ, RZ, R199 ;  /* 0x000000ffff0d7224 */ /* 0x000fe400078e00c7 */
[----:B------:R-:W-:Y:S02]  /*35630*/  IMAD.MOV.U32 R14, RZ, RZ, R195 ;  /* 0x000000ffff0e7224 */ /* 0x000fe400078e00c3 */
[----:B------:R-:W-:-:S02]  /*35640*/  IMAD.MOV.U32 R16, RZ, RZ, R205 ;  /* 0x000000ffff107224 */ /* 0x000fc400078e00cd */
[----:B------:R-:W-:Y:S02]  /*35650*/  IMAD.MOV.U32 R17, RZ, RZ, R197 ;  /* 0x000000ffff117224 */ /* 0x000fe400078e00c5 */
[----:B------:R-:W-:-:S05]  /*35660*/  IMAD.MOV.U32 R18, RZ, RZ, R193 ;  /* 0x000000ffff127224 */ /* 0x000fca00078e00c1 */
[----:B-----5:R1:W-:Y:S01]  /*35670*/  STS.128 [R0+0x400], R16 ;  /* 0x0004001000007388 */ /* 0x0203e20000000c00 */
[C---:B------:R-:W-:Y:S01]  /*35680*/  IMAD.SHL.U32 R3, R20.reuse, 0x1000, RZ ;  /* 0x0000100014037824 */ /* 0x040fe200078e00ff */
[----:B------:R-:W-:Y:S01]  /*35690*/  SHF.L.U32 R2, R20, 0x4, RZ ;  /* 0x0000000414027819 */ /* 0x000fe200000006ff */
[----:B------:R-:W-:Y:S02]  /*356a0*/  IMAD.MOV.U32 R20, RZ, RZ, R94 ;  /* 0x000000ffff147224 */ /* 0x000fe400078e005e */
[----:B------:R-:W-:Y:S02]  /*356b0*/  IMAD.MOV.U32 R21, RZ, RZ, R138 ;  /* 0x000000ffff157224 */ /* 0x000fe400078e008a */
[----:B------:R-:W-:Y:S02]  /*356c0*/  IMAD.MOV.U32 R22, RZ, RZ, R142 ;  /* 0x000000ffff167224 */ /* 0x000fe400078e008e */
[----:B------:R-:W-:Y:S02]  /*356d0*/  IMAD.MOV.U32 R23, RZ, RZ, R146 ;  /* 0x000000ffff177224 */ /* 0x000fe400078e0092 */
[----:B-1----:R-:W-:-:S02]  /*356e0*/  IMAD.MOV.U32 R16, RZ, RZ, R32 ;  /* 0x000000ffff107224 */ /* 0x002fc400078e0020 */
[----:B------:R-:W-:Y:S02]  /*356f0*/  IMAD.MOV.U32 R17, RZ, RZ, R96 ;  /* 0x000000ffff117224 */ /* 0x000fe400078e0060 */
[----:B------:R-:W-:Y:S02]  /*35700*/  IMAD.MOV.U32 R18, RZ, RZ, R100 ;  /* 0x000000ffff127224 */ /* 0x000fe400078e0064 */
[----:B------:R-:W-:-:S05]  /*35710*/  IMAD.MOV.U32 R19, RZ, RZ, R104 ;  /* 0x000000ffff137224 */ /* 0x000fca00078e0068 */
[----:B------:R1:W-:Y:S04]  /*35720*/  STS.128 [R0+0x100], R16 ;  /* 0x0001001000007388 */ /* 0x0003e80000000c00 */
[----:B------:R3:W-:Y:S01]  /*35730*/  STS.128 [R0+0x280], R20 ;  /* 0x0002801400007388 */ /* 0x0007e20000000c00 */
[----:B-1----:R-:W-:Y:S02]  /*35740*/  IMAD.MOV.U32 R16, RZ, RZ, R93 ;  /* 0x000000ffff107224 */ /* 0x002fe400078e005d */
[----:B------:R-:W-:Y:S02]  /*35750*/  IMAD.MOV.U32 R17, RZ, RZ, R137 ;  /* 0x000000ffff117224 */ /* 0x000fe400078e0089 */
[----:B------:R-:W-:Y:S02]  /*35760*/  IMAD.MOV.U32 R18, RZ, RZ, R141 ;  /* 0x000000ffff127224 */ /* 0x000fe400078e008d */
[----:B------:R-:W-:-:S02]  /*35770*/  IMAD.MOV.U32 R19, RZ, RZ, R145 ;  /* 0x000000ffff137224 */ /* 0x000fc400078e0091 */
[----:B---3--:R-:W-:-:S03]  /*35780*/  IMAD.MOV.U32 R20, RZ, RZ, R78 ;  /* 0x000000ffff147224 */ /* 0x008fc600078e004e */
[----:B------:R1:W-:Y:S02]  /*35790*/  STS.128 [R0+0x600], R16 ;  /* 0x0006001000007388 */ /* 0x0003e40000000c00 */
[----:B-1----:R-:W-:Y:S02]  /*357a0*/  IMAD.MOV.U32 R16, RZ, RZ, R77 ;  /* 0x000000ffff107224 */ /* 0x002fe400078e004d */
[----:B--2---:R1:W-:Y:S02]  /*357b0*/  STS.128 [R0+0x480], R12 ;  /* 0x0004800c00007388 */ /* 0x0043e40000000c00 */
[----:B-1----:R-:W-:Y:S02]  /*357c0*/  IMAD.MOV.U32 R12, RZ, RZ, R33 ;  /* 0x000000ffff0c7224 */ /* 0x002fe400078e0021 */
[----:B------:R-:W-:Y:S02]  /*357d0*/  IMAD.MOV.U32 R13, RZ, RZ, R97 ;  /* 0x000000ffff0d7224 */ /* 0x000fe400078e0061 */
[----:B------:R-:W-:-:S02]  /*357e0*/  IMAD.MOV.U32 R14, RZ, RZ, R101 ;  /* 0x000000ffff0e7224 */ /* 0x000fc400078e0065 */
[----:B------:R-:W-:-:S05]  /*357f0*/  IMAD.MOV.U32 R15, RZ, RZ, R105 ;  /* 0x000000ffff0f7224 */ /* 0x000fca00078e0069 */
[----:B------:R1:W-:Y:S02]  /*35800*/  STS.128 [R0+0x500], R12 ;  /* 0x0005000c00007388 */ /* 0x0003e40000000c00 */
[----:B-1----:R-:W-:Y:S02]  /*35810*/  IMAD.MOV.U32 R12, RZ, RZ, R34 ;  /* 0x000000ffff0c7224 */ /* 0x002fe400078e0022 */
[----:B------:R-:W-:Y:S02]  /*35820*/  IMAD.MOV.U32 R13, RZ, RZ, R98 ;  /* 0x000000ffff0d7224 */ /* 0x000fe400078e0062 */
[----:B------:R-:W-:Y:S02]  /*35830*/  IMAD.MOV.U32 R14, RZ, RZ, R102 ;  /* 0x000000ffff0e7224 */ /* 0x000fe400078e0066 */
        /* <DEDUP_REMOVED lines=8> */
[----:B------:R-:W2:Y:S01]  /*358c0*/  LDL.LU R76, [R1+0x100] ;  /* 0x00010000014c7983 */ /* 0x000ea20000300800 */
[----:B------:R-:W-:Y:S02]  /*358d0*/  IMAD.MOV.U32 R15, RZ, RZ, R80 ;  /* 0x000000ffff0f7224 */ /* 0x000fe400078e0050 */
[----:B------:R-:W-:Y:S01]  /*358e0*/  IMAD.MOV.U32 R80, RZ, RZ, R79 ;  /* 0x000000ffff507224 */ /* 0x000fe200078e004f */
[----:B------:R-:W2:Y:S04]  /*358f0*/  LDL.LU R77, [R1+0x1d0] ;  /* 0x0001d000014d7983 */ /* 0x000ea80000300800 */
[----:B------:R-:W2:Y:S04]  /*35900*/  LDL.LU R78, [R1+0x1c0] ;  /* 0x0001c000014e7983 */ /* 0x000ea80000300800 */
[----:B------:R-:W2:Y:S01]  /*35910*/  LDL.LU R79, [R1+0x1b0] ;  /* 0x0001b000014f7983 */ /* 0x000ea20000300800 */
[----:B------:R-:W-:Y:S01]  /*35920*/  IMAD.MOV.U32 R19, RZ, RZ, R81 ;  /* 0x000000ffff137224 */ /* 0x000fe200078e0051 */
[----:B------:R-:W-:Y:S01]  /*35930*/  MOV R17, R85 ;  /* 0x0000005500117202 */ /* 0x000fe20000000f00 */
        /* <DEDUP_REMOVED lines=14> */
[----:B------:R-:W-:Y:S04]  /*35a20*/  STS.128 [R0+0x580], R104 ;  /* 0x0005806800007388 */ /* 0x000fe80000000c00 */
[----:B------:R-:W-:Y:S04]  /*35a30*/  STS.128 [R0+0x680], R144 ;  /* 0x0006809000007388 */ /* 0x000fe80000000c00 */
[----:B------:R1:W-:Y:S04]  /*35a40*/  STS.128 [R0+0x300], R12 ;  /* 0x0003000c00007388 */ /* 0x0003e80000000c00 */
[----:B------:R-:W-:Y:S04]  /*35a50*/  STS.128 [R0+0x700], R16 ;  /* 0x0007001000007388 */ /* 0x000fe80000000c00 */
[----:B------:R-:W-:Y:S04]  /*35a60*/  STS.128 [R0+0x380], R20 ;  /* 0x0003801400007388 */ /* 0x000fe80000000c00 */
[----:B------:R-:W-:Y:S01]  /*35a70*/  STS.128 [R0+0x780], R80 ;  /* 0x0007805000007388 */ /* 0x000fe20000000c00 */
[----:B------:R-:W-:-:S04]  /*35a80*/  LOP3.LUT R2, R2, 0x7f0, RZ, 0xc0, !PT ;  /* 0x000007f002027812 */ /* 0x000fc800078ec0ff */
[----:B------:R-:W-:Y:S01]  /*35a90*/  LOP3.LUT R2, R2, 0x6000, R3, 0xf8, !PT ;  /* 0x0000600002027812 */ /* 0x000fe200078ef803 */
[----:B------:R-:W-:Y:S06]  /*35aa0*/  BAR.SYNC.DEFER_BLOCKING 0x0 ;  /* 0x0000000000007b1d */ /* 0x000fec0000010000 */
[----:B------:R-:W3:Y:S04]  /*35ab0*/  LDS.128 R24, [R2] ;  /* 0x0000000002187984 */ /* 0x000ee80000000c00 */
[----:B------:R-:W4:Y:S04]  /*35ac0*/  LDS.128 R20, [R2+0x800] ;  /* 0x0008000002147984 */ /* 0x000f280000000c00 */
[----:B------:R-:W5:Y:S01]  /*35ad0*/  LDS.128 R16, [R2+0x1000] ;  /* 0x0010000002107984 */ /* 0x000f620000000c00 */
[----:B-1----:R-:W-:-:S02]  /*35ae0*/  LOP3.LUT R12, R2, 0x20, RZ, 0x3c, !PT ;  /* 0x00000020020c7812 */ /* 0x002fc400078e3cff */
[C---:B------:R-:W-:Y:S01]  /*35af0*/  LOP3.LUT R252, R2.reuse, 0x40, RZ, 0x3c, !PT ;  /* 0x0000004002fc7812 */ /* 0x040fe200078e3cff */
[----:B------:R-:W-:Y:S01]  /*35b00*/  LDS.128 R248, [R2+0x1800] ;  /* 0x0018000002f87984 */ /* 0x000fe20000000c00 */
[----:B------:R-:W-:-:S03]  /*35b10*/  LOP3.LUT R3, R2, 0x60, RZ, 0x3c, !PT ;  /* 0x0000006002037812 */ /* 0x000fc600078e3cff */
[----:B------:R-:W1:Y:S04]  /*35b20*/  LDS.128 R244, [R12] ;  /* 0x000000000cf47984 */ /* 0x000e680000000c00 */
[----:B------:R-:W-:Y:S04]  /*35b30*/  LDS.128 R204, [R12+0x800] ;  /* 0x000800000ccc7984 */ /* 0x000fe80000000c00 */
[----:B------:R-:W1:Y:S04]  /*35b40*/  LDS.128 R68, [R252] ;  /* 0x00000000fc447984 */ /* 0x000e680000000c00 */
[----:B------:R-:W-:Y:S04]  /*35b50*/  LDS.128 R60, [R252+0x800] ;  /* 0x00080000fc3c7984 */ /* 0x000fe80000000c00 */
[----:B------:R-:W-:Y:S04]  /*35b60*/  LDS.128 R32, [R252+0x1000] ;  /* 0x00100000fc207984 */ /* 0x000fe80000000c00 */
[----:B------:R-:W1:Y:S04]  /*35b70*/  LDS.128 R64, [R3] ;  /* 0x0000000003407984 */ /* 0x000e680000000c00 */
[----:B---3--:R-:W-:Y:S04]  /*35b80*/  STL.64 [R1+0x20], R24 ;  /* 0x0000201801007387 */ /* 0x008fe80000100a00 */
[----:B------:R-:W-:Y:S04]  /*35b90*/  STL.64 [R1+0x28], R26 ;  /* 0x0000281a01007387 */ /* 0x000fe80000100a00 */
[----:B----4-:R-:W-:Y:S04]  /*35ba0*/  STL.64 [R1+0x10], R20 ;  /* 0x0000101401007387 */ /* 0x010fe80000100a00 */
[----:B------:R-:W-:Y:S04]  /*35bb0*/  STL.64 [R1+0x18], R22 ;  /* 0x0000181601007387 */ /* 0x000fe80000100a00 */
[----:B-----5:R-:W-:Y:S04]  /*35bc0*/  STL.64 [R1], R16 ;  /* 0x0000001001007387 */ /* 0x020fe80000100a00 */
[----:B------:R-:W-:Y:S04]  /*35bd0*/  STL.64 [R1+0x8], R18 ;  /* 0x0000081201007387 */ /* 0x000fe80000100a00 */
[----:B------:R-:W-:Y:S04]  /*35be0*/  LDS.128 R24, [R12+0x1000] ;  /* 0x001000000c187984 */ /* 0x000fe80000000c00 */
[----:B------:R-:W-:Y:S04]  /*35bf0*/  LDS.128 R12, [R12+0x1800] ;  /* 0x001800000c0c7984 */ /* 0x000fe80000000c00 */
[----:B------:R-:W-:Y:S04]  /*35c00*/  LDS.128 R20, [R252+0x1800] ;  /* 0x00180000fc147984 */ /* 0x000fe80000000c00 */
[----:B------:R-:W3:Y:S04]  /*35c10*/  LDS.128 R40, [R3+0x800] ;  /* 0x0008000003287984 */ /* 0x000ee80000000c00 */
[----:B------:R-:W4:Y:S04]  /*35c20*/  LDS.128 R28, [R3+0x1000] ;  /* 0x00100000031c7984 */ /* 0x000f280000000c00 */
[----:B------:R-:W5:Y:S04]  /*35c30*/  LDS.128 R16, [R3+0x1800] ;  /* 0x0018000003107984 */ /* 0x000f680000000c00 */
[----:B------:R-:W-:Y:S06]  /*35c40*/  BAR.SYNC.DEFER_BLOCKING 0x0 ;  /* 0x0000000000007b1d */ /* 0x000fec0000010000 */
[----:B--2---:R2:W-:Y:S04]  /*35c50*/  STS.128 [R0], R76 ;  /* 0x0000004c00007388 */ /* 0x0045e80000000c00 */
[----:B--2---:R-:W2:Y:S04]  /*35c60*/  LDL.LU R76, [R1+0x104] ;  /* 0x00010400014c7983 */ /* 0x004ea80000300800 */
[----:B------:R-:W2:Y:S04]  /*35c70*/  LDL.LU R77, [R1+0x1d4] ;  /* 0x0001d400014d7983 */ /* 0x000ea80000300800 */
[----:B------:R-:W2:Y:S04]  /*35c80*/  LDL.LU R78, [R1+0x1c4] ;  /* 0x0001c400014e7983 */ /* 0x000ea80000300800 */
[----:B------:R-:W2:Y:S04]  /*35c90*/  LDL.LU R79, [R1+0x1b4] ;  /* 0x0001b400014f7983 */ /* 0x000ea80000300800 */
[----:B------:R-:W3:Y:S04]  /*35ca0*/  LDL.LU R80, [R1+0x108] ;  /* 0x0001080001507983 */ /* 0x000ee80000300800 */
[----:B------:R-:W3:Y:S04]  /*35cb0*/  LDL.LU R81, [R1+0x1d8] ;  /* 0x0001d80001517983 */ /* 0x000ee80000300800 */
[----:B------:R-:W3:Y:S04]  /*35cc0*/  LDL.LU R82, [R1+0x1c8] ;  /* 0x0001c80001527983 */ /* 0x000ee80000300800 */
[----:B------:R-:W3:Y:S04]  /*35cd0*/  LDL.LU R83, [R1+0x1b8] ;  /* 0x0001b80001537983 */ /* 0x000ee80000300800 */
[----:B--2---:R2:W-:Y:S04]  /*35ce0*/  STS.128 [R0+0x400], R76 ;  /* 0x0004004c00007388 */ /* 0x0045e80000000c00 */
[----:B--2---:R-:W2:Y:S04]  /*35cf0*/  LDL.LU R76, [R1+0x10c] ;  /* 0x00010c00014c7983 */ /* 0x004ea80000300800 */
[----:B------:R-:W2:Y:S04]  /*35d00*/  LDL.LU R77, [R1+0x1dc] ;  /* 0x0001dc00014d7983 */ /* 0x000ea80000300800 */
[----:B------:R-:W2:Y:S04]  /*35d10*/  LDL.LU R78, [R1+0x1cc] ;  /* 0x0001cc00014e7983 */ /* 0x000ea80000300800 */
[----:B------:R-:W2:Y:S04]  /*35d20*/  LDL.LU R79, [R1+0x1bc] ;  /* 0x0001bc00014f7983 */ /* 0x000ea80000300800 */
[----:B--2---:R2:W-:Y:S02]  /*35d30*/  STS.128 [R0+0x480], R76 ;  /* 0x0004804c00007388 */ /* 0x0045e40000000c00 */
[----:B--2---:R-:W-:-:S02]  /*35d40*/  IMAD.MOV.U32 R76, RZ, RZ, R108 ;  /* 0x000000ffff4c7224 */ /* 0x004fc400078e006c */
[----:B------:R-:W-:Y:S02]  /*35d50*/  IMAD.MOV.U32 R77, RZ, RZ, R112 ;  /* 0x000000ffff4d7224 */ /* 0x000fe400078e0070 */
[----:B------:R-:W-:Y:S02]  /*35d60*/  IMAD.MOV.U32 R78, RZ, RZ, R116 ;  /* 0x000000ffff4e7224 */ /* 0x000fe400078e0074 */
[----:B------:R-:W-:-:S05]  /*35d70*/  IMAD.MOV.U32 R79, RZ, RZ, R120 ;  /* 0x000000ffff4f7224 */ /* 0x000fca00078e0078 */
[----:B------:R2:W-:Y:S02]  /*35d80*/  STS.128 [R0+0x100], R76 ;  /* 0x0001004c00007388 */ /* 0x0005e40000000c00 */
[----:B--2---:R-:W-:Y:S01]  /*35d90*/  IMAD.MOV.U32 R76, RZ, RZ, R110 ;  /* 0x000000ffff4c7224 */ /* 0x004fe200078e006e */
[----:B------:R-:W-:Y:S01]  /*35da0*/  MOV R79, R122 ;  /* 0x0000007a004f7202 */ /* 0x000fe20000000f00 */
[----:B------:R-:W-:Y:S02]  /*35db0*/  IMAD.MOV.U32 R77, RZ, RZ, R114 ;  /* 0x000000ffff4d7224 */ /* 0x000fe400078e0072 */
[----:B------:R-:W-:-:S05]  /*35dc0*/  IMAD.MOV.U32 R78, RZ, RZ, R118 ;  /* 0x000000ffff4e7224 */ /* 0x000fca00078e0076 */
[----:B------:R2:W-:Y:S04]  /*35dd0*/  STS.128 [R0+0x180], R76 ;  /* 0x0001804c00007388 */ /* 0x0005e80000000c00 */
[----:B--2---:R-:W2:Y:S04]  /*35de0*/  LDL.LU R77, [R1+0x1f0] ;  /* 0x0001f000014d7983 */ /* 0x004ea80000300800 */
[----:B------:R-:W2:Y:S04]  /*35df0*/  LDL.LU R78, [R1+0x200] ;  /* 0x00020000014e7983 */ /* 0x000ea80000300800 */
[----:B------:R-:W2:Y:S04]  /*35e00*/  LDL.LU R79, [R1+0x290] ;  /* 0x00029000014f7983 */ /* 0x000ea80000300800 */
[----:B---3--:R3:W-:Y:S01]  /*35e10*/  STS.128 [R0+0x80], R80 ;  /* 0x0000805000007388 */ /* 0x0087e20000000c00 */
[----:B------:R-:W-:-:S02]  /*35e20*/  IMAD.MOV.U32 R76, RZ, RZ, R148 ;  /* 0x000000ffff4c7224 */ /* 0x000fc400078e0094 */
[----:B---3--:R-:W-:Y:S02]  /*35e30*/  IMAD.MOV.U32 R80, RZ, RZ, R109 ;  /* 0x000000ffff507224 */ /* 0x008fe400078e006d */
[----:B------:R-:W-:Y:S02]  /*35e40*/  IMAD.MOV.U32 R81, RZ, RZ, R113 ;  /* 0x000000ffff517224 */ /* 0x000fe400078e0071 */
[----:B------:R-:W-:Y:S02]  /*35e50*/  IMAD.MOV.U32 R82, RZ, RZ, R117 ;  /* 0x000000ffff527224 */ /* 0x000fe400078e0075 */
[----:B------:R-:W-:-:S05]  /*35e60*/  IMAD.MOV.U32 R83, RZ, RZ, R121 ;  /* 0x000000ffff537224 */ /* 0x000fca00078e0079 */
[----:B------:R3:W-:Y:S04]  /*35e70*/  STS.128 [R0+0x500], R80 ;  /* 0x0005005000007388 */ /* 0x0007e80000000c00 */
[----:B---3--:R-:W3:Y:S04]  /*35e80*/  LDL.LU R81, [R1+0x1f4] ;  /* 0x0001f40001517983 */ /* 0x008ee80000300800 */
[----:B------:R-:W3:Y:S04]  /*35e90*/  LDL.LU R82, [R1+0x204] ;  /* 0x0002040001527983 */ /* 0x000ee80000300800 */
[----:B------:R-:W3:Y:S04]  /*35ea0*/  LDL.LU R83, [R1+0x294] ;  /* 0x0002940001537983 */ /* 0x000ee80000300800 */
[----:B------:R-:W4:Y:S04]  /*35eb0*/  LDL.LU R85, [R1+0x1f8] ;  /* 0x0001f80001557983 */ /* 0x000f280000300800 */
[----:B------:R-:W4:Y:S04]  /*35ec0*/  LDL.LU R86, [R1+0x208] ;  /* 0x0002080001567983 */ /* 0x000f280000300800 */
[----:B------:R-:W4:Y:S04]  /*35ed0*/  LDL.LU R87, [R1+0x298] ;  /* 0x0002980001577983 */ /* 0x000f280000300800 */
[----:B--2---:R2:W-:Y:S04]  /*35ee0*/  STS.128 [R0+0x200], R76 ;  /* 0x0002004c00007388 */ /* 0x0045e80000000c00 */
[----:B--2---:R-:W2:Y:S04]  /*35ef0*/  LDL.LU R77, [R1+0x1fc] ;  /* 0x0001fc00014d7983 */ /* 0x004ea80000300800 */
[----:B------:R-:W2:Y:S04]  /*35f00*/  LDL.LU R78, [R1+0x20c] ;  /* 0x00020c00014e7983 */ /* 0x000ea80000300800 */
[----:B------:R-:W2:Y:S04]  /*35f10*/  LDL.LU R79, [R1+0x29c] ;  /* 0x00029c00014f7983 */ /* 0x000ea80000300800 */
[----:B------:R-:W5:Y:S04]  /*35f20*/  LDL.LU R140, [R1+0x1a0] ;  /* 0x0001a000018c7983 */ /* 0x000f680000300800 */
[----:B------:R-:W5:Y:S04]  /*35f30*/  LDL.LU R141, [R1+0x190] ;  /* 0x00019000018d7983 */ /* 0x000f680000300800 */
[----:B------:R-:W5:Y:S04]  /*35f40*/  LDL.LU R142, [R1+0x180] ;  /* 0x00018000018e7983 */ /* 0x000f680000300800 */
[----:B------:R-:W5:Y:S01]  /*35f50*/  LDL.LU R143, [R1+0x170] ;  /* 0x00017000018f7983 */ /* 0x000f620000300800 */
[----:B------:R-:W-:-:S02]  /*35f60*/  IMAD.MOV.U32 R80, RZ, RZ, R149 ;  /* 0x000000ffff507224 */ /* 0x000fc400078e0095 */
[----:B------:R-:W-:Y:S02]  /*35f70*/  IMAD.MOV.U32 R84, RZ, RZ, R150 ;  /* 0x000000ffff547224 */ /* 0x000fe400078e0096 */
[----:B------:R-:W-:Y:S02]  /*35f80*/  IMAD.MOV.U32 R91, RZ, RZ, R242 ;  /* 0x000000ffff5b7224 */ /* 0x000fe400078e00f2 */
[----:B------:R-:W-:Y:S02]  /*35f90*/  IMAD.MOV.U32 R120, RZ, RZ, R111 ;  /* 0x000000ffff787224 */ /* 0x000fe400078e006f */
[----:B------:R-:W-:Y:S02]  /*35fa0*/  IMAD.MOV.U32 R121, RZ, RZ, R115 ;  /* 0x000000ffff797224 */ /* 0x000fe400078e0073 */
[----:B------:R-:W-:Y:S02]  /*35fb0*/  IMAD.MOV.U32 R122, RZ, RZ, R119 ;  /* 0x000000ffff7a7224 */ /* 0x000fe400078e0077 */
[----:B------:R-:W-:Y:S01]  /*35fc0*/  IMAD.MOV.U32 R76, RZ, RZ, R151 ;  /* 0x000000ffff4c7224 */ /* 0x000fe200078e0097 */
[----:B---3--:R3:W-:Y:S01]  /*35fd0*/  STS.128 [R0+0x600], R80 ;  /* 0x0006005000007388 */ /* 0x0087e20000000c00 */
[----:B------:R-:W-:-:S02]  /*35fe0*/  IMAD.MOV.U32 R88, RZ, RZ, R74 ;  /* 0x000000ffff587224 */ /* 0x000fc400078e004a */
[----:B------:R-:W-:Y:S02]  /*35ff0*/  IMAD.MOV.U32 R89, RZ, RZ, R10 ;  /* 0x000000ffff597224 */ /* 0x000fe400078e000a */
[----:B------:R-:W-:Y:S02]  /*36000*/  IMAD.MOV.U32 R90, RZ, RZ, R6 ;  /* 0x000000ffff5a7224 */ /* 0x000fe400078e0006 */
[----:B------:R-:W-:Y:S01]  /*36010*/  IMAD.MOV.U32 R242, RZ, RZ, R7 ;  /* 0x000000fffff27224 */ /* 0x000fe200078e0007 */
[----:B----4-:R4:W-:Y:S01]  /*36020*/  STS.128 [R0+0x280], R84 ;  /* 0x0002805400007388 */ /* 0x0109e20000000c00 */
[----:B---3--:R-:W-:Y:S02]  /*36030*/  IMAD.MOV.U32 R83, RZ, RZ, R240 ;  /* 0x000000ffff537224 */ /* 0x008fe400078e00f0 */
[----:B------:R-:W-:Y:S02]  /*36040*/  IMAD.MOV.U32 R80, RZ, RZ, R72 ;  /* 0x000000ffff507224 */ /* 0x000fe400078e0048 */
[----:B------:R-:W-:-:S02]  /*36050*/  IMAD.MOV.U32 R81, RZ, RZ, R8 ;  /* 0x000000ffff517224 */ /* 0x000fc400078e0008 */
[----:B------:R-:W-:Y:S02]  /*36060*/  IMAD.MOV.U32 R82, RZ, RZ, R4 ;  /* 0x000000ffff527224 */ /* 0x000fe400078e0004 */
[----:B------:R-:W-:Y:S02]  /*36070*/  IMAD.MOV.U32 R240, RZ, RZ, R75 ;  /* 0x000000fffff07224 */ /* 0x000fe400078e004b */
[----:B----4-:R-:W-:Y:S01]  /*36080*/  IMAD.MOV.U32 R87, RZ, RZ, R241 ;  /* 0x000000ffff577224 */ /* 0x010fe200078e00f1 */
[----:B------:R-:W-:Y:S01]  /*36090*/  MOV R241, R11 ;  /* 0x0000000b00f17202 */ /* 0x000fe20000000f00 */
[----:B------:R-:W-:Y:S02]  /*360a0*/  IMAD.MOV.U32 R84, RZ, RZ, R73 ;  /* 0x000000ffff547224 */ /* 0x000fe400078e0049 */
[----:B------:R-:W-:Y:S02]  /*360b0*/  IMAD.MOV.U32 R85, RZ, RZ, R9 ;  /* 0x000000ffff557224 */ /* 0x000fe400078e0009 */
[----:B------:R-:W-:Y:S01]  /*360c0*/  IMAD.MOV.U32 R86, RZ, RZ, R5 ;  /* 0x000000ffff567224 */ /* 0x000fe200078e0005 */
[----:B------:R-:W-:Y:S04]  /*360d0*/  STS.128 [R0+0x580], R120 ;  /* 0x0005807800007388 */ /* 0x000fe80000000c00 */
[----:B------:R-:W-:Y:S04]  /*360e0*/  STS.128 [R0+0x300], R80 ;  /* 0x0003005000007388 */ /* 0x000fe80000000c00 */
[----:B------:R-:W-:Y:S04]  /*360f0*/  STS.128 [R0+0x700], R84 ;  /* 0x0007005400007388 */ /* 0x000fe80000000c00 */
[----:B------:R-:W-:Y:S04]  /*36100*/  STS.128 [R0+0x380], R88 ;  /* 0x0003805800007388 */ /* 0x000fe80000000c00 */
[----:B------:R3:W-:Y:S02]  /*36110*/  STS.128 [R0+0x780], R240 ;  /* 0x000780f000007388 */ /* 0x0007e40000000c00 */
[----:B---3--:R-:W-:-:S02]  /*36120*/  LOP3.LUT R243, R2, 0x20, RZ, 0x3c, !PT ;  /* 0x0000002002f37812 */ /* 0x008fc400078e3cff */
[----:B--2---:R-:W-:Y:S04]  /*36130*/  STS.128 [R0+0x680], R76 ;  /* 0x0006804c00007388 */ /* 0x004fe80000000c00 */
[----:B------:R-:W-:Y:S06]  /*36140*/  BAR.SYNC.DEFER_BLOCKING 0x0 ;  /* 0x0000000000007b1d */ /* 0x000fec0000010000 */
[----:B------:R-:W2:Y:S04]  /*36150*/  LDS.128 R136, [R2] ;  /* 0x0000000002887984 */ /* 0x000ea80000000c00 */
[----:B------:R-:W-:Y:S04]  /*36160*/  LDS.128 R108, [R2+0x800] ;  /* 0x00080000026c7984 */ /* 0x000fe80000000c00 */
[----:B------:R-:W-:Y:S04]  /*36170*/  LDS.128 R92, [R2+0x1000] ;  /* 0x00100000025c7984 */ /* 0x000fe80000000c00 */
[----:B------:R-:W-:Y:S04]  /*36180*/  LDS.128 R76, [R2+0x1800] ;  /* 0x00180000024c7984 */ /* 0x000fe80000000c00 */
[----:B------:R-:W3:Y:S04]  /*36190*/  LDS.128 R120, [R243] ;  /* 0x00000000f3787984 */ /* 0x000ee80000000c00 */
[----:B------:R-:W-:Y:S04]  /*361a0*/  LDS.128 R104, [R243+0x800] ;  /* 0x00080000f3687984 */ /* 0x000fe80000000c00 */
[----:B------:R-:W-:Y:S04]  /*361b0*/  LDS.128 R88, [R243+0x1000] ;  /* 0x00100000f3587984 */ /* 0x000fe80000000c00 */
[----:B------:R-:W-:Y:S04]  /*361c0*/  LDS.128 R72, [R243+0x1800] ;  /* 0x00180000f3487984 */ /* 0x000fe80000000c00 */
[----:B------:R-:W4:Y:S04]  /*361d0*/  LDS.128 R116, [R252] ;  /* 0x00000000fc747984 */ /* 0x000f280000000c00 */
[----:B------:R-:W-:Y:S04]  /*361e0*/  LDS.128 R100, [R252+0x800] ;  /* 0x00080000fc647984 */ /* 0x000fe80000000c00 */
[----:B------:R-:W-:Y:S04]  /*361f0*/  LDS.128 R84, [R252+0x1000] ;  /* 0x00100000fc547984 */ /* 0x000fe80000000c00 */
[----:B------:R-:W-:Y:S04]  /*36200*/  LDS.128 R8, [R252+0x1800] ;  /* 0x00180000fc087984 */ /* 0x000fe80000000c00 */
[----:B------:R-:W1:Y:S04]  /*36210*/  LDS.128 R112, [R3] ;  /* 0x0000000003707984 */ /* 0x000e680000000c00 */
[----:B------:R-:W1:Y:S04]  /*36220*/  LDS.128 R96, [R3+0x800] ;  /* 0x0008000003607984 */ /* 0x000e680000000c00 */
[----:B------:R-:W1:Y:S04]  /*36230*/  LDS.128 R80, [R3+0x1000] ;  /* 0x0010000003507984 */ /* 0x000e680000000c00 */
[----:B------:R-:W1:Y:S04]  /*36240*/  LDS.128 R4, [R3+0x1800] ;  /* 0x0018000003047984 */ /* 0x000e680000000c00 */
[----:B------:R-:W-:Y:S06]  /*36250*/  BAR.SYNC.DEFER_BLOCKING 0x0 ;  /* 0x0000000000007b1d */ /* 0x000fec0000010000 */
[----:B-----5:R5:W-:Y:S04]  /*36260*/  STS.128 [R0], R140 ;  /* 0x0000008c00007388 */ /* 0x020be80000000c00 */
[----:B-----5:R-:W5:Y:S04]  /*36270*/  LDL.LU R140, [R1+0x1a4] ;  /* 0x0001a400018c7983 */ /* 0x020f680000300800 */
[----:B------:R-:W5:Y:S04]  /*36280*/  LDL.LU R141, [R1+0x194] ;  /* 0x00019400018d7983 */ /* 0x000f680000300800 */
[----:B------:R-:W5:Y:S04]  /*36290*/  LDL.LU R142, [R1+0x184] ;  /* 0x00018400018e7983 */ /* 0x000f680000300800 */
[----:B------:R-:W5:Y:S04]  /*362a0*/  LDL.LU R143, [R1+0x174] ;  /* 0x00017400018f7983 */ /* 0x000f680000300800 */
[----:B------:R-:W2:Y:S04]  /*362b0*/  LDL.LU R144, [R1+0x1a8] ;  /* 0x0001a80001907983 */ /* 0x000ea80000300800 */
[----:B------:R-:W2:Y:S04]  /*362c0*/  LDL.LU R145, [R1+0x198] ;  /* 0x0001980001917983 */ /* 0x000ea80000300800 */
[----:B------:R-:W2:Y:S04]  /*362d0*/  LDL.LU R146, [R1+0x188] ;  /* 0x0001880001927983 */ /* 0x000ea80000300800 */
[----:B------:R-:W2:Y:S04]  /*362e0*/  LDL.LU R147, [R1+0x178] ;  /* 0x0001780001937983 */ /* 0x000ea80000300800 */
[----:B-----5:R5:W-:Y:S04]  /*362f0*/  STS.128 [R0+0x400], R140 ;  /* 0x0004008c00007388 */ /* 0x020be80000000c00 */
[----:B-----5:R-:W5:Y:S04]  /*36300*/  LDL.LU R140, [R1+0x1ac] ;  /* 0x0001ac00018c7983 */ /* 0x020f680000300800 */
[----:B------:R-:W5:Y:S04]  /*36310*/  LDL.LU R141, [R1+0x19c] ;  /* 0x00019c00018d7983 */ /* 0x000f680000300800 */
[----:B------:R-:W5:Y:S04]  /*36320*/  LDL.LU R142, [R1+0x18c] ;  /* 0x00018c00018e7983 */ /* 0x000f680000300800 */
[----:B------:R-:W5:Y:S04]  /*36330*/  LDL.LU R143, [R1+0x17c] ;  /* 0x00017c00018f7983 */ /* 0x000f680000300800 */
[----:B--2---:R2:W-:Y:S02]  /*36340*/  STS.128 [R0+0x80], R144 ;  /* 0x0000809000007388 */ /* 0x0045e40000000c00 */
[----:B--2---:R-:W-:-:S02]  /*36350*/  IMAD.MOV.U32 R147, RZ, RZ, R49 ;  /* 0x000000ffff937224 */ /* 0x004fc400078e0031 */
[----:B------:R-:W-:Y:S01]  /*36360*/  IMAD.MOV.U32 R49, RZ, RZ, R131 ;  /* 0x000000ffff317224 */ /* 0x000fe200078e0083 */
[----:B-----5:R2:W-:Y:S02]  /*36370*/  STS.128 [R0+0x480], R140 ;  /* 0x0004808c00007388 */ /* 0x0205e40000000c00 */
[----:B--2---:R-:W-:Y:S02]  /*36380*/  IMAD.MOV.U32 R140, RZ, RZ, R124 ;  /* 0x000000ffff8c7224 */ /* 0x004fe400078e007c */
[----:B------:R-:W-:Y:S02]  /*36390*/  IMAD.MOV.U32 R141, RZ, RZ, R128 ;  /* 0x000000ffff8d7224 */ /* 0x000fe400078e0080 */
[----:B------:R-:W-:Y:S02]  /*363a0*/  IMAD.MOV.U32 R142, RZ, RZ, R132 ;  /* 0x000000ffff8e7224 */ /* 0x000fe400078e0084 */
[----:B------:R-:W-:Y:S02]  /*363b0*/  IMAD.MOV.U32 R143, RZ, RZ, R48 ;  /* 0x000000ffff8f7224 */ /* 0x000fe400078e0030 */
[----:B------:R-:W-:-:S03]  /*363c0*/  IMAD.MOV.U32 R48, RZ, RZ, R127 ;  /* 0x000000ffff307224 */ /* 0x000fc600078e007f */
[----:B------:R2:W-:Y:S02]  /*363d0*/  STS.128 [R0+0x100], R140 ;  /* 0x0001008c00007388 */ /* 0x0005e40000000c00 */
[----:B--2---:R-:W-:Y:S02]  /*363e0*/  IMAD.MOV.U32 R143, RZ, RZ, R50 ;  /* 0x000000ffff8f7224 */ /* 0x004fe400078e0032 */
[----:B------:R-:W-:-:S05]  /*363f0*/  IMAD.MOV.U32 R50, RZ, RZ, R135 ;  /* 0x000000ffff327224 */ /* 0x000fca00078e0087 */
[----:B------:R2:W-:Y:S04]  /*36400*/  STS.128 [R0+0x580], R48 ;  /* 0x0005803000007388 */ /* 0x0005e80000000c00 */
[----:B--2---:R-:W2:Y:S04]  /*36410*/  LDL.LU R48, [R1+0x280] ;  /* 0x0002800001307983 */ /* 0x004ea80000300800 */
[----:B------:R-:W2:Y:S04]  /*36420*/  LDL.LU R49, [R1+0x270] ;  /* 0x0002700001317983 */ /* 0x000ea80000300800 */
[----:B------:R-:W2:Y:S04]  /*36430*/  LDL.LU R50, [R1+0x240] ;  /* 0x0002400001327983 */ /* 0x000ea80000300800 */
[----:B------:R-:W2:Y:S01]  /*36440*/  LDL.LU R51, [R1+0x230] ;  /* 0x0002300001337983 */ /* 0x000ea20000300800 */
        /* <DEDUP_REMOVED lines=17> */
[----:B------:R-:W4:Y:S04]  /*36560*/  LDL.LU R241, [R1+0xf24] ;  /* 0x000f240001f17983 */ /* 0x000f280000300800 */
[----:B------:R-:W4:Y:S04]  /*36570*/  LDL.LU R240, [R1+0xe40] ;  /* 0x000e400001f07983 */ /* 0x000f280000300800 */
[----:B------:R-:W4:Y:S04]  /*36580*/  LDL.LU R196, [R1+0x160] ;  /* 0x0001600001c47983 */ /* 0x000f280000300800 */
[----:B------:R-:W4:Y:S04]  /*36590*/  LDL.LU R197, [R1+0x150] ;  /* 0x0001500001c57983 */ /* 0x000f280000300800 */
[----:B------:R-:W4:Y:S04]  /*365a0*/  LDL.LU R198, [R1+0x140] ;  /* 0x0001400001c67983 */ /* 0x000f280000300800 */
[----:B------:R-:W4:Y:S01]  /*365b0*/  LDL.LU R199, [R1+0x130] ;  /* 0x0001300001c77983 */ /* 0x000f220000300800 */
[----:B------:R-:W-:-:S02]  /*365c0*/  IMAD.MOV.U32 R146, RZ, RZ, R133 ;  /* 0x000000ffff927224 */ /* 0x000fc400078e0085 */
[----:B------:R-:W-:Y:S01]  /*365d0*/  IMAD.MOV.U32 R142, RZ, RZ, R134 ;  /* 0x000000ffff8e7224 */ /* 0x000fe200078e0086 */
[----:B-----5:R5:W-:Y:S01]  /*365e0*/  STS.128 [R0+0x600], R124 ;  /* 0x0006007c00007388 */ /* 0x020be20000000c00 */
[----:B------:R-:W-:-:S03]  /*365f0*/  IMAD.MOV.U32 R135, RZ, RZ, R226 ;  /* 0x000000ffff877224 */ /* 0x000fc600078e00e2 */
[----:B---3--:R3:W-:Y:S01]  /*36600*/  STS.128 [R0+0x280], R128 ;  /* 0x0002808000007388 */ /* 0x0087e20000000c00 */
[----:B------:R-:W-:Y:S02]  /*36610*/  IMAD.MOV.U32 R132, RZ, RZ, R238 ;  /* 0x000000ffff847224 */ /* 0x000fe400078e00ee */
[----:B------:R-:W-:Y:S02]  /*36620*/  IMAD.MOV.U32 R133, RZ, RZ, R234 ;  /* 0x000000ffff857224 */ /* 0x000fe400078e00ea */
[----:B------:R-:W-:Y:S02]  /*36630*/  IMAD.MOV.U32 R134, RZ, RZ, R230 ;  /* 0x000000ffff867224 */ /* 0x000fe400078e00e6 */
[----:B------:R-:W-:Y:S02]  /*36640*/  IMAD.MOV.U32 R226, RZ, RZ, R231 ;  /* 0x000000ffffe27224 */ /* 0x000fe400078e00e7 */
[----:B-----5:R-:W-:Y:S02]  /*36650*/  IMAD.MOV.U32 R127, RZ, RZ, R224 ;  /* 0x000000ffff7f7224 */ /* 0x020fe400078e00e0 */
[----:B------:R-:W-:-:S02]  /*36660*/  IMAD.MOV.U32 R124, RZ, RZ, R236 ;  /* 0x000000ffff7c7224 */ /* 0x000fc400078e00ec */
[----:B---3--:R-:W-:Y:S01]  /*36670*/  IMAD.MOV.U32 R131, RZ, RZ, R225 ;  /* 0x000000ffff837224 */ /* 0x008fe200078e00e1 */
[----:B------:R-:W-:Y:S01]  /*36680*/  MOV R128, R237 ;  /* 0x000000ed00807202 */ /* 0x000fe20000000f00 */
        /* <DEDUP_REMOVED lines=8> */
[----:B------:R-:W-:Y:S04]  /*36710*/  STS.128 [R0+0x300], R124 ;  /* 0x0003007c00007388 */ /* 0x000fe80000000c00 */
[----:B------:R-:W-:Y:S04]  /*36720*/  STS.128 [R0+0x700], R128 ;  /* 0x0007008000007388 */ /* 0x000fe80000000c00 */
[----:B------:R-:W-:Y:S04]  /*36730*/  STS.128 [R0+0x380], R132 ;  /* 0x0003808400007388 */ /* 0x000fe80000000c00 */
[----:B------:R-:W-:Y:S04]  /*36740*/  STS.128 [R0+0x780], R224 ;  /* 0x000780e000007388 */ /* 0x000fe80000000c00 */
        /* <DEDUP_REMOVED lines=10> */
[----:B------:R-:W5:Y:S04]  /*367f0*/  LDS.128 R180, [R252] ;  /* 0x00000000fcb47984 */ /* 0x000f680000000c00 */
        /* <DEDUP_REMOVED lines=8> */
[----:B----4-:R4:W-:Y:S04]  /*36880*/  STS.128 [R0], R196 ;  /* 0x000000c400007388 */ /* 0x0109e80000000c00 */
[----:B----4-:R-:W4:Y:S04]  /*36890*/  LDL.LU R196, [R1+0x164] ;  /* 0x0001640001c47983 */ /* 0x010f280000300800 */
[----:B------:R-:W4:Y:S04]  /*368a0*/  LDL.LU R197, [R1+0x154] ;  /* 0x0001540001c57983 */ /* 0x000f280000300800 */
[----:B------:R-:W4:Y:S04]  /*368b0*/  LDL.LU R198, [R1+0x144] ;  /* 0x0001440001c67983 */ /* 0x000f280000300800 */
[----:B------:R-:W4:Y:S04]  /*368c0*/  LDL.LU R199, [R1+0x134] ;  /* 0x0001340001c77983 */ /* 0x000f280000300800 */
[----:B------:R-:W2:Y:S04]  /*368d0*/  LDL.LU R200, [R1+0x168] ;  /* 0x0001680001c87983 */ /* 0x000ea80000300800 */
[----:B------:R-:W2:Y:S04]  /*368e0*/  LDL.LU R201, [R1+0x158] ;  /* 0x0001580001c97983 */ /* 0x000ea80000300800 */
[----:B------:R-:W2:Y:S04]  /*368f0*/  LDL.LU R202, [R1+0x148] ;  /* 0x0001480001ca7983 */ /* 0x000ea80000300800 */
[----:B------:R-:W2:Y:S04]  /*36900*/  LDL.LU R203, [R1+0x138] ;  /* 0x0001380001cb7983 */ /* 0x000ea80000300800 */
[----:B----4-:R4:W-:Y:S04]  /*36910*/  STS.128 [R0+0x400], R196 ;  /* 0x000400c400007388 */ /* 0x0109e80000000c00 */
[----:B----4-:R-:W4:Y:S04]  /*36920*/  LDL.LU R196, [R1+0x16c] ;  /* 0x00016c0001c47983 */ /* 0x010f280000300800 */
[----:B------:R-:W4:Y:S04]  /*36930*/  LDL.LU R197, [R1+0x15c] ;  /* 0x00015c0001c57983 */ /* 0x000f280000300800 */
[----:B------:R-:W4:Y:S04]  /*36940*/  LDL.LU R198, [R1+0x14c] ;  /* 0x00014c0001c67983 */ /* 0x000f280000300800 */
[----:B------:R-:W4:Y:S04]  /*36950*/  LDL.LU R199, [R1+0x13c] ;  /* 0x00013c0001c77983 */ /* 0x000f280000300800 */
[----:B--2---:R2:W-:Y:S02]  /*36960*/  STS.128 [R0+0x80], R200 ;  /* 0x000080c800007388 */ /* 0x0045e40000000c00 */
[----:B--2---:R-:W-:-:S02]  /*36970*/  IMAD.MOV.U32 R203, RZ, RZ, R37 ;  /* 0x000000ffffcb7224 */ /* 0x004fc400078e0025 */
[----:B------:R-:W-:Y:S02]  /*36980*/  IMAD.MOV.U32 R37, RZ, RZ, R47 ;  /* 0x000000ffff257224 */ /* 0x000fe400078e002f */
[----:B------:R-:W-:Y:S02]  /*36990*/  IMAD.MOV.U32 R201, RZ, RZ, R45 ;  /* 0x000000ffffc97224 */ /* 0x000fe400078e002d */
[----:B------:R-:W-:Y:S02]  /*369a0*/  IMAD.MOV.U32 R202, RZ, RZ, R53 ;  /* 0x000000ffffca7224 */ /* 0x000fe400078e0035 */
[----:B------:R-:W-:Y:S02]  /*369b0*/  IMAD.MOV.U32 R47, RZ, RZ, R189 ;  /* 0x000000ffff2f7224 */ /* 0x000fe400078e00bd */
[----:B------:R-:W-:Y:S02]  /*369c0*/  IMAD.MOV.U32 R200, RZ, RZ, R57 ;  /* 0x000000ffffc87224 */ /* 0x000fe400078e0039 */
[----:B------:R-:W-:Y:S01]  /*369d0*/  IMAD.MOV.U32 R57, RZ, RZ, R216 ;  /* 0x000000ffff397224 */ /* 0x000fe200078e00d8 */
[----:B----4-:R2:W-:Y:S02]  /*369e0*/  STS.128 [R0+0x480], R196 ;  /* 0x000480c400007388 */ /* 0x0105e40000000c00 */
[----:B--2---:R-:W-:-:S02]  /*369f0*/  IMAD.MOV.U32 R196, RZ, RZ, R56 ;  /* 0x000000ffffc47224 */ /* 0x004fc400078e0038 */
[----:B------:R-:W-:Y:S02]  /*36a00*/  IMAD.MOV.U32 R197, RZ, RZ, R44 ;  /* 0x000000ffffc57224 */ /* 0x000fe400078e002c */
[----:B------:R-:W-:Y:S02]  /*36a10*/  IMAD.MOV.U32 R198, RZ, RZ, R52 ;  /* 0x000000ffffc67224 */ /* 0x000fe400078e0034 */
[----:B------:R-:W-:Y:S02]  /*36a20*/  IMAD.MOV.U32 R199, RZ, RZ, R36 ;  /* 0x000000ffffc77224 */ /* 0x000fe400078e0024 */
[----:B------:R-:W-:-:S03]  /*36a30*/  IMAD.MOV.U32 R36, RZ, RZ, R59 ;  /* 0x000000ffff247224 */ /* 0x000fc600078e003b */
[----:B------:R2:W-:Y:S02]  /*36a40*/  STS.128 [R0+0x100], R196 ;  /* 0x000100c400007388 */ /* 0x0005e40000000c00 */
[----:B--2---:R-:W-:Y:S01]  /*36a50*/  IMAD.MOV.U32 R196, RZ, RZ, R58 ;  /* 0x000000ffffc47224 */ /* 0x004fe200078e003a */
[----:B------:R-:W-:Y:S01]  /*36a60*/  MOV R198, R54 ;  /* 0x0000003600c67202 */ /* 0x000fe20000000f00 */
[----:B------:R-:W-:Y:S02]  /*36a70*/  IMAD.MOV.U32 R197, RZ, RZ, R46 ;  /* 0x000000ffffc57224 */ /* 0x000fe400078e002e */
[----:B------:R-:W-:Y:S02]  /*36a80*/  IMAD.MOV.U32 R199, RZ, RZ, R38 ;  /* 0x000000ffffc77224 */ /* 0x000fe400078e0026 */
[----:B------:R-:W-:-:S03]  /*36a90*/  IMAD.MOV.U32 R38, RZ, RZ, R55 ;  /* 0x000000ffff267224 */ /* 0x000fc600078e0037 */
[----:B------:R2:W-:Y:S04]  /*36aa0*/  STS.128 [R0+0x180], R196 ;  /* 0x000180c400007388 */ /* 0x0005e80000000c00 */
[----:B------:R4:W-:Y:S04]  /*36ab0*/  STS.128 [R0+0x580], R36 ;  /* 0x0005802400007388 */ /* 0x0009e80000000c00 */
[----:B--2---:R-:W2:Y:S04]  /*36ac0*/  LDL.LU R197, [R1+0x304] ;  /* 0x0003040001c57983 */ /* 0x004ea80000300800 */
[----:B----4-:R-:W4:Y:S04]  /*36ad0*/  LDL.LU R36, [R1+0x220] ;  /* 0x0002200001247983 */ /* 0x010f280000300800 */
[----:B------:R-:W4:Y:S04]  /*36ae0*/  LDL.LU R37, [R1+0x210] ;  /* 0x0002100001257983 */ /* 0x000f280000300800 */
[----:B------:R-:W2:Y:S04]  /*36af0*/  LDL.LU R44, [R1+0x224] ;  /* 0x00022400012c7983 */ /* 0x000ea80000300800 */
[----:B------:R-:W2:Y:S04]  /*36b00*/  LDL.LU R45, [R1+0x214] ;  /* 0x00021400012d7983 */ /* 0x000ea80000300800 */
[----:B------:R-:W3:Y:S04]  /*36b10*/  LDL.LU R52, [R1+0x228] ;  /* 0x0002280001347983 */ /* 0x000ee80000300800 */
[----:B------:R-:W3:Y:S01]  /*36b20*/  LDL.LU R53, [R1+0x218] ;  /* 0x0002180001357983 */ /* 0x000ee20000300800 */
[----:B------:R-:W-:-:S03]  /*36b30*/  IMAD.MOV.U32 R39, RZ, RZ, R188 ;  /* 0x000000ffff277224 */ /* 0x000fc600078e00bc */
[----:B------:R-:W5:Y:S04]  /*36b40*/  LDL.LU R188, [R1+0x22c] ;  /* 0x00022c0001bc7983 */ /* 0x000f680000300800 */
[----:B------:R-:W5:Y:S01]  /*36b50*/  LDL.LU R189, [R1+0x21c] ;  /* 0x00021c0001bd7983 */ /* 0x000f620000300800 */
[----:B------:R-:W-:-:S03]  /*36b60*/  IMAD.MOV.U32 R38, RZ, RZ, R176 ;  /* 0x000000ffff267224 */ /* 0x000fc600078e00b0 */
[----:B------:R-:W5:Y:S04]  /*36b70*/  LDL.LU R196, [R1+0xe88] ;  /* 0x000e880001c47983 */ /* 0x000f680000300800 */
[----:B------:R-:W5:Y:S01]  /*36b80*/  LDL.LU R176, [R1+0xea8] ;  /* 0x000ea80001b07983 */ /* 0x000f620000300800 */
[----:B------:R-:W-:Y:S02]  /*36b90*/  IMAD.MOV.U32 R56, RZ, RZ, R220 ;  /* 0x000000ffff387224 */ /* 0x000fe400078e00dc */
[----:B------:R-:W-:Y:S01]  /*36ba0*/  IMAD.MOV.U32 R58, RZ, RZ, R212 ;  /* 0x000000ffff3a7224 */ /* 0x000fe200078e00d4 */
[----:B------:R-:W5:Y:S01]  /*36bb0*/  LDL.LU R242, [R1+0x20] ;  /* 0x0000200001f27983 */ /* 0x000f620000300800 */
[----:B------:R-:W-:Y:S02]  /*36bc0*/  IMAD.MOV.U32 R59, RZ, RZ, R208 ;  /* 0x000000ffff3b7224 */ /* 0x000fe400078e00d0 */
[----:B------:R-:W-:-:S02]  /*36bd0*/  IMAD.MOV.U32 R54, RZ, RZ, R178 ;  /* 0x000000ffff367224 */ /* 0x000fc400078e00b2 */
[----:B------:R-:W-:Y:S01]  /*36be0*/  IMAD.MOV.U32 R46, RZ, RZ, R177 ;  /* 0x000000ffff2e7224 */ /* 0x000fe200078e00b1 */
[----:B------:R-:W5:Y:S04]  /*36bf0*/  LDL.LU R178, [R1+0xea4] ;  /* 0x000ea40001b27983 */ /* 0x000f680000300800 */
[----:B------:R1:W-:Y:S04]  /*36c00*/  STS.128 [R0+0x300], R56 ;  /* 0x0003003800007388 */ /* 0x0003e80000000c00 */
[----:B------:R-:W5:Y:S04]  /*36c10*/  LDL.LU R177, [R1+0xea0] ;  /* 0x000ea00001b17983 */ /* 0x000f680000300800 */
[----:B-1----:R-:W5:Y:S01]  /*36c20*/  LDL.LU R58, [R1+0xeac] ;  /* 0x000eac00013a7983 */ /* 0x002f620000300800 */
[----:B------:R-:W-:-:S02]  /*36c30*/  IMAD.MOV.U32 R55, RZ, RZ, R190 ;  /* 0x000000ffff377224 */ /* 0x000fc400078e00be */
[----:B------:R-:W-:Y:S01]  /*36c40*/  IMAD.MOV.U32 R190, RZ, RZ, R179 ;  /* 0x000000ffffbe7224 */ /* 0x000fe200078e00b3 */
[----:B------:R-:W-:Y:S01]  /*36c50*/  STS.128 [R0+0x500], R200 ;  /* 0x000500c800007388 */ /* 0x000fe20000000c00 */
[----:B------:R-:W-:-:S03]  /*36c60*/  IMAD.MOV.U32 R212, RZ, RZ, R222 ;  /* 0x000000ffffd47224 */ /* 0x000fc600078e00de */
[----:B------:R-:W5:Y:S01]  /*36c70*/  LDL.LU R57, [R1+0xeb0] ;  /* 0x000eb00001397983 */ /* 0x000f620000300800 */
[----:B------:R-:W-:-:S04]  /*36c80*/  ISETP.GE.AND P0, PT, R240, c[0x0][0x178], PT ;  /* 0x00005e00f0007a0c */ /* 0x000fc80003f06270 */
[----:B------:R-:W-:Y:S02]  /*36c90*/  ISETP.LT.AND P4, PT, R241, c[0x0][0x17c], !P0 ;  /* 0x00005f00f1007a0c */ /* 0x000fe40004781270 */
[----:B------:R-:W5:Y:S04]  /*36ca0*/  LDL.LU R241, [R1+0x10] ;  /* 0x0000100001f17983 */ /* 0x000f680000300800 */
[----:B----4-:R1:W-:Y:S04]  /*36cb0*/  STS.128 [R0+0x200], R36 ;  /* 0x0002002400007388 */ /* 0x0103e80000000c00 */
[----:B--2---:R2:W-:Y:S04]  /*36cc0*/  STS.128 [R0+0x600], R44 ;  /* 0x0006002c00007388 */ /* 0x0045e80000000c00 */
[----:B---3--:R3:W-:Y:S01]  /*36cd0*/  STS.128 [R0+0x280], R52 ;  /* 0x0002803400007388 */ /* 0x0087e20000000c00 */
[----:B-1----:R-:W-:-:S02]  /*36ce0*/  IMAD.MOV.U32 R38, RZ, RZ, R213 ;  /* 0x000000ffff267224 */ /* 0x002fc400078e00d5 */
[----:B------:R-:W-:Y:S02]  /*36cf0*/  IMAD.MOV.U32 R36, RZ, RZ, R221 ;  /* 0x000000ffff247224 */ /* 0x000fe400078e00dd */
[----:B------:R-:W-:Y:S02]  /*36d00*/  IMAD.MOV.U32 R37, RZ, RZ, R217 ;  /* 0x000000ffff257224 */ /* 0x000fe400078e00d9 */
[----:B------:R-:W-:Y:S01]  /*36d10*/  IMAD.MOV.U32 R213, RZ, RZ, R218 ;  /* 0x000000ffffd57224 */ /* 0x000fe200078e00da */
[----:B--2---:R-:W-:Y:S01]  /*36d20*/  MOV R44, R223 ;  /* 0x000000df002c7202 */ /* 0x004fe20000000f00 */
[----:B------:R-:W-:Y:S02]  /*36d30*/  IMAD.MOV.U32 R46, RZ, RZ, R215 ;  /* 0x000000ffff2e7224 */ /* 0x000fe400078e00d7 */
[----:B------:R-:W-:Y:S02]  /*36d40*/  IMAD.MOV.U32 R45, RZ, RZ, R219 ;  /* 0x000000ffff2d7224 */ /* 0x000fe400078e00db */
[----:B------:R-:W-:-:S02]  /*36d50*/  IMAD.MOV.U32 R39, RZ, RZ, R209 ;  /* 0x000000ffff277224 */ /* 0x000fc400078e00d1 */
[----:B------:R-:W-:Y:S02]  /*36d60*/  IMAD.MOV.U32 R215, RZ, RZ, R210 ;  /* 0x000000ffffd77224 */ /* 0x000fe400078e00d2 */
[----:B---3--:R-:W-:Y:S02]  /*36d70*/  IMAD R55, R240, c[0x0][0x194], RZ ;  /* 0x00006500f0377a24 */ /* 0x008fe400078e02ff */
[----:B------:R-:W-:Y:S01]  /*36d80*/  IMAD.MOV.U32 R47, RZ, RZ, R211 ;  /* 0x000000ffff2f7224 */ /* 0x000fe200078e00d3 */
[----:B-----5:R-:W-:Y:S01]  /*36d90*/  STS.128 [R0+0x680], R188 ;  /* 0x000680bc00007388 */ /* 0x020fe20000000c00 */
[----:B------:R-:W-:Y:S01]  /*36da0*/  IMAD R53, R197, c[0x0][0x198], RZ ;  /* 0x00006600c5357a24 */ /* 0x000fe200078e02ff */
[C---:B------:R-:W-:Y:S02]  /*36db0*/  LEA R54, P2, R55.reuse, c[0x0][0x170], 0x2 ;  /* 0x00005c0037367a11 */ /* 0x040fe400078410ff */
[----:B------:R-:W-:Y:S04]  /*36dc0*/  STS.128 [R0+0x700], R36 ;  /* 0x0007002400007388 */ /* 0x000fe80000000c00 */
[----:B------:R-:W-:Y:S04]  /*36dd0*/  STS.128 [R0+0x380], R212 ;  /* 0x000380d400007388 */ /* 0x000fe80000000c00 */
[----:B------:R1:W-:Y:S01]  /*36de0*/  STS.128 [R0+0x780], R44 ;  /* 0x0007802c00007388 */ /* 0x0003e20000000c00 */
[----:B------:R-:W-:-:S03]  /*36df0*/  LEA.HI.X.SX32 R55, R55, c[0x0][0x174], 0x2, P2 ;  /* 0x00005d0037377a11 */ /* 0x000fc600010f16ff */
[----:B------:R-:W-:Y:S01]  /*36e00*/  BAR.SYNC.DEFER_BLOCKING 0x0 ;  /* 0x0000000000007b1d */ /* 0x000fe20000010000 */
[----:B------:R-:W-:-:S04]  /*36e10*/  LEA R52, P2, R53, R54, 0x2 ;  /* 0x0000003635347211 */ /* 0x000fc800078410ff */
[----:B------:R-:W-:Y:S02]  /*36e20*/  LEA.HI.X.SX32 R53, R53, R55, 0x2, P2 ;  /* 0x0000003735357211 */ /* 0x000fe400010f16ff */
[C---:B------:R-:W-:Y:S02]  /*36e30*/  ISETP.LT.AND P2, PT, R176.reuse, c[0x0][0x17c], !P0 ;  /* 0x00005f00b0007a0c */ /* 0x040fe40004741270 */
[----:B------:R-:W-:Y:S01]  /*36e40*/  ISETP.LT.AND P3, PT, R197, c[0x0][0x17c], !P0 ;  /* 0x00005f00c5007a0c */ /* 0x000fe20004761270 */
[----:B-1----:R-:W-:Y:S02]  /*36e50*/  IMAD R0, R176, c[0x0][0x198], RZ ;  /* 0x00006600b0007a24 */ /* 0x002fe400078e02ff */
[----:B------:R-:W2:Y:S01]  /*36e60*/  LDL.LU R176, [R1+0xe9c] ;  /* 0x000e9c0001b07983 */ /* 0x000ea20000300800 */
[C---:B------:R-:W-:Y:S01]  /*36e70*/  IMAD R56, R196.reuse, c[0x0][0x198], RZ ;  /* 0x00006600c4387a24 */ /* 0x040fe200078e02ff */
[----:B------:R-:W-:Y:S02]  /*36e80*/  ISETP.LT.AND P1, PT, R196, c[0x0][0x17c], !P0 ;  /* 0x00005f00c4007a0c */ /* 0x000fe40004721270 */
[----:B------:R-:W3:Y:S01]  /*36e90*/  LDL.LU R59, [R1+0xe98] ;  /* 0x000e9800013b7983 */ /* 0x000ee20000300800 */
[----:B------:R-:W-:-:S02]  /*36ea0*/  LEA R38, P6, R0, R54, 0x2 ;  /* 0x0000003600267211 */ /* 0x000fc400078c10ff */
[----:B------:R-:W-:Y:S01]  /*36eb0*/  LEA R36, P5, R56, R54, 0x2 ;  /* 0x0000003638247211 */ /* 0x000fe200078a10ff */
[----:B------:R-:W4:Y:S01]  /*36ec0*/  LDL.LU R47, [R1+0xeb4] ;  /* 0x000eb400012f7983 */ /* 0x000f220000300800 */
[-C--:B------:R-:W-:Y:S02]  /*36ed0*/  LEA.HI.X.SX32 R39, R0, R55.reuse, 0x2, P6 ;  /* 0x0000003700277211 */ /* 0x080fe400030f16ff */
[----:B------:R-:W-:Y:S01]  /*36ee0*/  LEA.HI.X.SX32 R37, R56, R55, 0x2, P5 ;  /* 0x0000003738257211 */ /* 0x000fe200028f16ff */
[----:B------:R1:W-:Y:S01]  /*36ef0*/  @P3 STG.E [R52.64], R242 ;  /* 0x000000f234003986 */ /* 0x0003e2000c10190a */
[----:B------:R-:W-:-:S03]  /*36f00*/  IMAD R0, R58, c[0x0][0x198], RZ ;  /* 0x000066003a007a24 */ /* 0x000fc600078e02ff */
[----:B------:R5:W-:Y:S04]  /*36f10*/  @P1 STG.E [R36.64], R244 ;  /* 0x000000f424001986 */ /* 0x000be8000c10190a */
[----:B------:R5:W-:Y:S04]  /*36f20*/  @P2 STG.E [R38.64], R68 ;  /* 0x0000004426002986 */ /* 0x000be8000c10190a */
[----:B-1----:R-:W4:Y:S01]  /*36f30*/  LDL.LU R53, [R1+0xec0] ;  /* 0x000ec00001357983 */ /* 0x002f220000300800 */
[----:B------:R-:W-:-:S03]  /*36f40*/  ISETP.LT.AND P2, PT, R58, c[0x0][0x17c], !P0 ;  /* 0x00005f003a007a0c */ /* 0x000fc60004741270 */
[----:B------:R-:W4:Y:S04]  /*36f50*/  LDL.LU R242, [R1] ;  /* 0x0000000001f27983 */ /* 0x000f280000300800 */
[----:B------:R-:W4:Y:S01]  /*36f60*/  LDL.LU R58, [R1+0xebc] ;  /* 0x000ebc00013a7983 */ /* 0x000f220000300800 */
[C---:B------:R-:W-:Y:S01]  /*36f70*/  IMAD R45, R178.reuse, c[0x0][0x198], RZ ;  /* 0x00006600b22d7a24 */ /* 0x040fe200078e02ff */
[----:B------:R-:W-:-:S04]  /*36f80*/  ISETP.LT.AND P3, PT, R178, c[0x0][0x17c], !P0 ;  /* 0x00005f00b2007a0c */ /* 0x000fc80004761270 */
[-C--:B-----5:R-:W-:Y:S01]  /*36f90*/  LEA R36, P5, R45, R54.reuse, 0x2 ;  /* 0x000000362d247211 */ /* 0x0a0fe200078a10ff */
[C---:B------:R-:W-:Y:S01]  /*36fa0*/  IMAD R46, R177.reuse, c[0x0][0x198], RZ ;  /* 0x00006600b12e7a24 */ /* 0x040fe200078e02ff */
[----:B------:R-:W-:Y:S02]  /*36fb0*/  ISETP.LT.AND P1, PT, R177, c[0x0][0x17c], !P0 ;  /* 0x00005f00b1007a0c */ /* 0x000fe40004721270 */
[----:B------:R-:W-:Y:S02]  /*36fc0*/  LEA.HI.X.SX32 R37, R45, R55, 0x2, P5 ;  /* 0x000000372d257211 */ /* 0x000fe400028f16ff */
[----:B------:R-:W-:-:S03]  /*36fd0*/  LEA R44, P6, R46, R54, 0x2 ;  /* 0x000000362e2c7211 */ /* 0x000fc600078c10ff */
[----:B------:R1:W-:Y:S01]  /*36fe0*/  @P3 STG.E [R36.64], R64 ;  /* 0x0000004024003986 */ /* 0x0003e2000c10190a */
[C---:B------:R-:W-:Y:S02]  /*36ff0*/  ISETP.LT.AND P3, PT, R57.reuse, c[0x0][0x17c], !P0 ;  /* 0x00005f0039007a0c */ /* 0x040fe40004761270 */
[-C--:B------:R-:W-:Y:S02]  /*37000*/  LEA R38, P5, R0, R54.reuse, 0x2 ;  /* 0x0000003600267211 */ /* 0x080fe400078a10ff */
[-C--:B------:R-:W-:Y:S01]  /*37010*/  LEA.HI.X.SX32 R45, R46, R55.reuse, 0x2, P6 ;  /* 0x000000372e2d7211 */ /* 0x080fe200030f16ff */
[----:B-1----:R-:W-:Y:S02]  /*37020*/  IMAD R37, R57, c[0x0][0x198], RZ ;  /* 0x0000660039257a24 */ /* 0x002fe400078e02ff */
[----:B------:R-:W5:Y:S01]  /*37030*/  LDL.LU R57, [R1+0xeb8] ;  /* 0x000eb80001397983 */ /* 0x000f620000300800 */
[-C--:B------:R-:W-:Y:S02]  /*37040*/  LEA.HI.X.SX32 R39, R0, R55.reuse, 0x2, P5 ;  /* 0x0000003700277211 */ /* 0x080fe400028f16ff */
[C---:B------:R-:W-:Y:S01]  /*37050*/  LEA R36, P6, R37.reuse, R54, 0x2 ;  /* 0x0000003625247211 */ /* 0x040fe200078c10ff */
[----:B------:R-:W-:Y:S04]  /*37060*/  @P1 STG.E [R44.64], R241 ;  /* 0x000000f12c001986 */ /* 0x000fe8000c10190a */
[----:B------:R-:W5:Y:S01]  /*37070*/  LDL.LU R56, [R1+0xe94] ;  /* 0x000e940001387983 */ /* 0x000f620000300800 */
[----:B------:R-:W-:-:S03]  /*37080*/  LEA.HI.X.SX32 R37, R37, R55, 0x2, P6 ;  /* 0x0000003725257211 */ /* 0x000fc600030f16ff */
[----:B------:R-:W5:Y:S04]  /*37090*/  LDL.LU R52, [R1+0xe90] ;  /* 0x000e900001347983 */ /* 0x000f680000300800 */
[----:B------:R1:W-:Y:S04]  /*370a0*/  @P2 STG.E [R38.64], R204 ;  /* 0x000000cc26002986 */ /* 0x0003e8000c10190a */
[----:B------:R1:W-:Y:S01]  /*370b0*/  @P3 STG.E [R36.64], R60 ;  /* 0x0000003c24003986 */ /* 0x0003e2000c10190a */
[C---:B--2---:R-:W-:Y:S01]  /*370c0*/  IMAD R0, R176.reuse, c[0x0][0x198], RZ ;  /* 0x00006600b0007a24 */ /* 0x044fe200078e02ff */
[----:B------:R-:W-:-:S04]  /*370d0*/  ISETP.LT.AND P1, PT, R176, c[0x0][0x17c], !P0 ;  /* 0x00005f00b0007a0c */ /* 0x000fc80004721270 */
[CC--:B-1----:R-:W-:Y:S01]  /*370e0*/  LEA R38, P5, R0.reuse, R54.reuse, 0x2 ;  /* 0x0000003600267211 */ /* 0x0c2fe200078a10ff */
[----:B---3--:R-:W-:Y:S02]  /*370f0*/  IMAD R45, R59, c[0x0][0x198], RZ ;  /* 0x000066003b2d7a24 */ /* 0x008fe400078e02ff */
[----:B----4-:R-:W-:Y:S01]  /*37100*/  IMAD R46, R47, c[0x0][0x198], RZ ;  /* 0x000066002f2e7a24 */ /* 0x010fe200078e02ff */
[----:B------:R-:W-:Y:S02]  /*37110*/  LEA.HI.X.SX32 R39, R0, R55, 0x2, P5 ;  /* 0x0000003700277211 */ /* 0x000fe400028f16ff */
[----:B------:R-:W-:Y:S02]  /*37120*/  ISETP.LT.AND P2, PT, R59, c[0x0][0x17c], !P0 ;  /* 0x00005f003b007a0c */ /* 0x000fe40004741270 */
[----:B------:R-:W-:Y:S02]  /*37130*/  ISETP.LT.AND P3, PT, R47, c[0x0][0x17c], !P0 ;  /* 0x00005f002f007a0c */ /* 0x000fe40004761270 */
[----:B------:R-:W2:Y:S01]  /*37140*/  LDL.LU R47, [R1+0xe8c] ;  /* 0x000e8c00012f7983 */ /* 0x000ea20000300800 */
[----:B------:R-:W-:-:S02]  /*37150*/  LEA R36, P5, R46, R54, 0x2 ;  /* 0x000000362e247211 */ /* 0x000fc400078a10ff */
[----:B------:R-:W-:Y:S01]  /*37160*/  LEA R44, P6, R45, R54, 0x2 ;  /* 0x000000362d2c7211 */ /* 0x000fe200078c10ff */
[----:B------:R1:W-:Y:S01]  /*37170*/  @P1 STG.E [R38.64], R40 ;  /* 0x0000002826001986 */ /* 0x0003e2000c10190a */
[-C--:B------:R-:W-:Y:S02]  /*37180*/  LEA.HI.X.SX32 R37, R46, R55.reuse, 0x2, P5 ;  /* 0x000000372e257211 */ /* 0x080fe400028f16ff */
[C---:B------:R-:W-:Y:S01]  /*37190*/  ISETP.LT.AND P1, PT, R53.reuse, c[0x0][0x17c], !P0 ;  /* 0x00005f0035007a0c */ /* 0x040fe20004721270 */
[----:B------:R-:W-:Y:S02]  /*371a0*/  IMAD R0, R53, c[0x0][0x198], RZ ;  /* 0x0000660035007a24 */ /* 0x000fe400078e02ff */
[----:B------:R-:W3:Y:S01]  /*371b0*/  LDL.LU R53, [R1+0xe84] ;  /* 0x000e840001357983 */ /* 0x000ee20000300800 */
[----:B------:R-:W-:-:S03]  /*371c0*/  LEA.HI.X.SX32 R45, R45, R55, 0x2, P6 ;  /* 0x000000372d2d7211 */ /* 0x000fc600030f16ff */
[----:B------:R-:W4:Y:S01]  /*371d0*/  LDL.LU R46, [R1+0xe80] ;  /* 0x000e8000012e7983 */ /* 0x000f220000300800 */
[----:B-1----:R-:W-:Y:S01]  /*371e0*/  IMAD R40, R58, c[0x0][0x198], RZ ;  /* 0x000066003a287a24 */ /* 0x002fe200078e02ff */
[CC--:B------:R-:W-:Y:S02]  /*371f0*/  LEA R38, P6, R0.reuse, R54.reuse, 0x2 ;  /* 0x0000003600267211 */ /* 0x0c0fe400078c10ff */
[----:B------:R-:W-:Y:S02]  /*37200*/  @P2 STG.E [R44.64], R242 ;  /* 0x000000f22c002986 */ /* 0x000fe4000c10190a */
[----:B------:R-:W-:Y:S02]  /*37210*/  LEA.HI.X.SX32 R39, R0, R55, 0x2, P6 ;  /* 0x0000003700277211 */ /* 0x000fe400030f16ff */
[----:B------:R1:W-:Y:S04]  /*37220*/  @P3 STG.E [R36.64], R24 ;  /* 0x0000001824003986 */ /* 0x0003e8000c10190a */
[----:B------:R5:W-:Y:S01]  /*37230*/  @P1 STG.E [R38.64], R32 ;  /* 0x0000002026001986 */ /* 0x000be2000c10190a */
[----:B-1----:R-:W-:-:S04]  /*37240*/  LEA R36, P5, R40, R54, 0x2 ;  /* 0x0000003628247211 */ /* 0x002fc800078a10ff */
[----:B------:R-:W-:Y:S02]  /*37250*/  LEA.HI.X.SX32 R37, R40, R55, 0x2, P5 ;  /* 0x0000003728257211 */ /* 0x000fe400028f16ff */
[----:B------:R-:W4:Y:S04]  /*37260*/  LDL.LU R40, [R1+0xe7c] ;  /* 0x000e7c0001287983 */ /* 0x000f280000300800 */
[----:B------:R-:W4:Y:S04]  /*37270*/  LDL.LU R242, [R1+0x24] ;  /* 0x0000240001f27983 */ /* 0x000f280000300800 */
[----:B-----5:R-:W5:Y:S01]  /*37280*/  LDL.LU R32, [R1+0xe78] ;  /* 0x000e780001207983 */ /* 0x020f620000300800 */
[----:B------:R-:W-:Y:S01]  /*37290*/  ISETP.LT.AND P2, PT, R58, c[0x0][0x17c], !P0 ;  /* 0x00005f003a007a0c */ /* 0x000fe20004741270 */
[C---:B------:R-:W-:Y:S01]  /*372a0*/  IMAD R24, R57.reuse, c[0x0][0x198], RZ ;  /* 0x0000660039187a24 */ /* 0x040fe200078e02ff */
[----:B------:R-:W-:-:S04]  /*372b0*/  ISETP.LT.AND P3, PT, R57, c[0x0][0x17c], !P0 ;  /* 0x00005f0039007a0c */ /* 0x000fc80004761270 */
[-C--:B------:R-:W-:Y:S01]  /*372c0*/  LEA R44, P6, R24, R54.reuse, 0x2 ;  /* 0x00000036182c7211 */ /* 0x080fe200078c10ff */
[C---:B------:R-:W-:Y:S01]  /*372d0*/  IMAD R0, R56.reuse, c[0x0][0x198], RZ ;  /* 0x0000660038007a24 */ /* 0x040fe200078e02ff */
[----:B------:R-:W-:Y:S02]  /*372e0*/  ISETP.LT.AND P1, PT, R56, c[0x0][0x17c], !P0 ;  /* 0x00005f0038007a0c */ /* 0x000fe40004721270 */
[-C--:B------:R-:W-:Y:S01]  /*372f0*/  LEA.HI.X.SX32 R45, R24, R55.reuse, 0x2, P6 ;  /* 0x00000037182d7211 */ /* 0x080fe200030f16ff */
[C---:B------:R-:W-:Y:S02]  /*37300*/  IMAD R24, R52.reuse, c[0x0][0x198], RZ ;  /* 0x0000660034187a24 */ /* 0x040fe400078e02ff */
[----:B------:R1:W-:Y:S01]  /*37310*/  @P2 STG.E [R36.64], R28 ;  /* 0x0000001c24002986 */ /* 0x0003e2000c10190a */
[----:B------:R-:W-:Y:S02]  /*37320*/  ISETP.LT.AND P2, PT, R52, c[0x0][0x17c], !P0 ;  /* 0x00005f0034007a0c */ /* 0x000fe40004741270 */
[CC--:B------:R-:W-:Y:S01]  /*37330*/  LEA R38, P5, R0.reuse, R54.reuse, 0x2 ;  /* 0x0000003600267211 */ /* 0x0c0fe200078a10ff */
[----:B------:R-:W5:Y:S03]  /*37340*/  LDL.LU R52, [R1+0xe74] ;  /* 0x000e740001347983 */ /* 0x000f660000300800 */
[----:B------:R-:W-:Y:S01]  /*37350*/  LEA.HI.X.SX32 R39, R0, R55, 0x2, P5 ;  /* 0x0000003700277211 */ /* 0x000fe200028f16ff */
[----:B------:R-:W-:Y:S01]  /*37360*/  @P3 STG.E [R44.64], R248 ;  /* 0x000000f82c003986 */ /* 0x000fe2000c10190a */
[----:B-1----:R-:W-:-:S04]  /*37370*/  LEA R36, P6, R24, R54, 0x2 ;  /* 0x0000003618247211 */ /* 0x002fc800078c10ff */
[----:B------:R-:W-:Y:S01]  /*37380*/  LEA.HI.X.SX32 R37, R24, R55, 0x2, P6 ;  /* 0x0000003718257211 */ /* 0x000fe200030f16ff */
[----:B------:R1:W-:Y:S04]  /*37390*/  @P1 STG.E [R38.64], R12 ;  /* 0x0000000c26001986 */ /* 0x0003e8000c10190a */
[----:B------:R1:W-:Y:S01]  /*373a0*/  @P2 STG.E [R36.64], R20 ;  /* 0x0000001424002986 */ /* 0x0003e2000c10190a */
[C---:B--2---:R-:W-:Y:S01]  /*373b0*/  ISETP.LT.AND P3, PT, R47.reuse, c[0x0][0x17c], !P0 ;  /* 0x00005f002f007a0c */ /* 0x044fe20004761270 */
[----:B------:R-:W-:Y:S02]  /*373c0*/  IMAD R0, R47, c[0x0][0x198], RZ ;  /* 0x000066002f007a24 */ /* 0x000fe400078e02ff */
[----:B------:R-:W2:Y:S03]  /*373d0*/  LDL.LU R47, [R1+0xe70] ;  /* 0x000e7000012f7983 */ /* 0x000ea60000300800 */
[----:B-1----:R-:W-:Y:S01]  /*373e0*/  LEA R38, P5, R0, R54, 0x2 ;  /* 0x0000003600267211 */ /* 0x002fe200078a10ff */
[C---:B---3--:R-:W-:Y:S01]  /*373f0*/  IMAD R12, R53.reuse, c[0x0][0x198], RZ ;  /* 0x00006600350c7a24 */ /* 0x048fe200078e02ff */
[----:B------:R-:W-:Y:S01]  /*37400*/  ISETP.LT.AND P1, PT, R53, c[0x0][0x17c], !P0 ;  /* 0x00005f0035007a0c */ /* 0x000fe20004721270 */
[C---:B----4-:R-:W-:Y:S01]  /*37410*/  IMAD R24, R46.reuse, c[0x0][0x198], RZ ;  /* 0x000066002e187a24 */ /* 0x050fe200078e02ff */
[----:B------:R-:W-:-:S02]  /*37420*/  ISETP.LT.AND P2, PT, R46, c[0x0][0x17c], !P0 ;  /* 0x00005f002e007a0c */ /* 0x000fc40004741270 */
[----:B------:R-:W3:Y:S01]  /*37430*/  LDL.LU R46, [R1+0xe6c] ;  /* 0x000e6c00012e7983 */ /* 0x000ee20000300800 */
[----:B------:R-:W-:-:S03]  /*37440*/  LEA R44, P6, R12, R54, 0x2 ;  /* 0x000000360c2c7211 */ /* 0x000fc600078c10ff */
[----:B------:R-:W4:Y:S01]  /*37450*/  LDL.LU R241, [R1+0x14] ;  /* 0x0000140001f17983 */ /* 0x000f220000300800 */
[----:B------:R-:W-:-:S03]  /*37460*/  LEA.HI.X.SX32 R39, R0, R55, 0x2, P5 ;  /* 0x0000003700277211 */ /* 0x000fc600028f16ff */
[----:B------:R-:W4:Y:S01]  /*37470*/  LDL.LU R28, [R1+0xe68] ;  /* 0x000e6800011c7983 */ /* 0x000f220000300800 */
[----:B------:R-:W-:-:S03]  /*37480*/  LEA.HI.X.SX32 R45, R12, R55, 0x2, P6 ;  /* 0x000000370c2d7211 */ /* 0x000fc600030f16ff */
[----:B------:R1:W-:Y:S01]  /*37490*/  @P3 STG.E [R38.64], R16 ;  /* 0x0000001026003986 */ /* 0x0003e2000c10190a */
[C---:B------:R-:W-:Y:S01]  /*374a0*/  ISETP.LT.AND P3, PT, R40.reuse, c[0x0][0x17c], !P0 ;  /* 0x00005f0028007a0c */ /* 0x040fe20004761270 */
[----:B------:R-:W-:Y:S02]  /*374b0*/  IMAD R0, R40, c[0x0][0x198], RZ ;  /* 0x0000660028007a24 */ /* 0x000fe400078e02ff */
[----:B------:R-:W4:Y:S04]  /*374c0*/  LDL.LU R40, [R1+0xe64] ;  /* 0x000e640001287983 */ /* 0x000f280000300800 */
[----:B------:R5:W-:Y:S02]  /*374d0*/  @P1 STG.E [R44.64], R242 ;  /* 0x000000f22c001986 */ /* 0x000be4000c10190a */
[C---:B-----5:R-:W-:Y:S01]  /*374e0*/  ISETP.LT.AND P1, PT, R32.reuse, c[0x0][0x17c], !P0 ;  /* 0x00005f0020007a0c */ /* 0x060fe20004721270 */
[----:B------:R-:W-:-:S02]  /*374f0*/  IMAD R12, R32, c[0x0][0x198], RZ ;  /* 0x00006600200c7a24 */ /* 0x000fc400078e02ff */
[----:B------:R-:W5:Y:S01]  /*37500*/  LDL.LU R32, [R1+0xe60] ;  /* 0x000e600001207983 */ /* 0x000f620000300800 */
[----:B------:R-:W-:-:S04]  /*37510*/  LEA R36, P5, R24, R54, 0x2 ;  /* 0x0000003618247211 */ /* 0x000fc800078a10ff */
[-C--:B------:R-:W-:Y:S02]  /*37520*/  LEA.HI.X.SX32 R37, R24, R55.reuse, 0x2, P5 ;  /* 0x0000003718257211 */ /* 0x080fe400028f16ff */
[----:B-1----:R-:W-:Y:S01]  /*37530*/  LEA R38, P6, R0, R54, 0x2 ;  /* 0x0000003600267211 */ /* 0x002fe200078c10ff */
[----:B------:R-:W5:Y:S04]  /*37540*/  LDL.LU R24, [R1+0xe5c] ;  /* 0x000e5c0001187983 */ /* 0x000f680000300800 */
[----:B------:R1:W-:Y:S01]  /*37550*/  @P2 STG.E [R36.64], R245 ;  /* 0x000000f524002986 */ /* 0x0003e2000c10190a */
[C---:B------:R-:W-:Y:S01]  /*37560*/  IMAD R16, R52.reuse, c[0x0][0x198], RZ ;  /* 0x0000660034107a24 */ /* 0x040fe200078e02ff */
[----:B------:R-:W-:Y:S02]  /*37570*/  ISETP.LT.AND P2, PT, R52, c[0x0][0x17c], !P0 ;  /* 0x00005f0034007a0c */ /* 0x000fe40004741270 */
[----:B------:R-:W5:Y:S01]  /*37580*/  LDL.LU R242, [R1+0x4] ;  /* 0x0000040001f27983 */ /* 0x000f620000300800 */
[----:B------:R-:W-:-:S03]  /*37590*/  LEA.HI.X.SX32 R39, R0, R55, 0x2, P6 ;  /* 0x0000003700277211 */ /* 0x000fc600030f16ff */
[----:B------:R-:W5:Y:S01]  /*375a0*/  LDL.LU R20, [R1+0xe58] ;  /* 0x000e580001147983 */ /* 0x000f620000300800 */
[-C--:B-1----:R-:W-:Y:S02]  /*375b0*/  LEA R36, P5, R12, R54.reuse, 0x2 ;  /* 0x000000360c247211 */ /* 0x082fe400078a10ff */
[----:B------:R-:W-:Y:S02]  /*375c0*/  LEA R44, P6, R16, R54, 0x2 ;  /* 0x00000036102c7211 */ /* 0x000fe400078c10ff */
[-C--:B------:R-:W-:Y:S01]  /*375d0*/  LEA.HI.X.SX32 R37, R12, R55.reuse, 0x2, P5 ;  /* 0x000000370c257211 */ /* 0x080fe200028f16ff */
[----:B------:R1:W-:Y:S01]  /*375e0*/  @P3 STG.E [R38.64], R69 ;  /* 0x0000004526003986 */ /* 0x0003e2000c10190a */
[----:B------:R-:W-:-:S03]  /*375f0*/  LEA.HI.X.SX32 R45, R16, R55, 0x2, P6 ;  /* 0x00000037102d7211 */ /* 0x000fc600030f16ff */
[----:B------:R1:W-:Y:S01]  /*37600*/  @P1 STG.E [R36.64], R65 ;  /* 0x0000004124001986 */ /* 0x0003e2000c10190a */
[C---:B--2---:R-:W-:Y:S01]  /*37610*/  IMAD R0, R47.reuse, c[0x0][0x198], RZ ;  /* 0x000066002f007a24 */ /* 0x044fe200078e02ff */
[----:B------:R-:W-:Y:S02]  /*37620*/  ISETP.LT.AND P3, PT, R47, c[0x0][0x17c], !P0 ;  /* 0x00005f002f007a0c */ /* 0x000fe40004761270 */
[----:B------:R-:W2:Y:S02]  /*37630*/  LDL.LU R47, [R1+0xe54] ;  /* 0x000e5400012f7983 */ /* 0x000ea40000300800 */
[----:B-1----:R-:W-:-:S04]  /*37640*/  LEA R38, P5, R0, R54, 0x2 ;  /* 0x0000003600267211 */ /* 0x002fc800078a10ff */
[-C--:B------:R-:W-:Y:S01]  /*37650*/  LEA.HI.X.SX32 R39, R0, R55.reuse, 0x2, P5 ;  /* 0x0000003700277211 */ /* 0x080fe200028f16ff */
[C---:B---3--:R-:W-:Y:S01]  /*37660*/  IMAD R12, R46.reuse, c[0x0][0x198], RZ ;  /* 0x000066002e0c7a24 */ /* 0x048fe200078e02ff */
[----:B------:R-:W-:Y:S01]  /*37670*/  ISETP.LT.AND P1, PT, R46, c[0x0][0x17c], !P0 ;  /* 0x00005f002e007a0c */ /* 0x000fe20004721270 */
[----:B----4-:R-:W-:Y:S03]  /*37680*/  @P2 STG.E [R44.64], R241 ;  /* 0x000000f12c002986 */ /* 0x010fe6000c10190a */
[----:B------:R-:W-:Y:S02]  /*37690*/  LEA R36, P6, R12, R54, 0x2 ;  /* 0x000000360c247211 */ /* 0x000fe400078c10ff */
[C---:B------:R-:W-:Y:S01]  /*376a0*/  ISETP.LT.AND P2, PT, R28.reuse, c[0x0][0x17c], !P0 ;  /* 0x00005f001c007a0c */ /* 0x040fe20004741270 */
[----:B------:R-:W-:Y:S02]  /*376b0*/  IMAD R0, R28, c[0x0][0x198], RZ ;  /* 0x000066001c007a24 */ /* 0x000fe400078e02ff */
[----:B------:R-:W3:Y:S01]  /*376c0*/  LDL.LU R28, [R1+0xe50] ;  /* 0x000e5000011c7983 */ /* 0x000ee20000300800 */
[----:B------:R-:W-:-:S03]  /*376d0*/  LEA.HI.X.SX32 R37, R12, R55, 0x2, P6 ;  /* 0x000000370c257211 */ /* 0x000fc600030f16ff */
[----:B------:R1:W-:Y:S04]  /*376e0*/  @P3 STG.E [R38.64], R205 ;  /* 0x000000cd26003986 */ /* 0x0003e8000c10190a */
[----:B------:R-:W4:Y:S04]  /*376f0*/  LDL.LU R46, [R1+0xf5c] ;  /* 0x000f5c00012e7983 */ /* 0x000f280000300800 */
[----:B------:R1:W-:Y:S01]  /*37700*/  @P1 STG.E [R36.64], R61 ;  /* 0x0000003d24001986 */ /* 0x0003e2000c10190a */
[C---:B------:R-:W-:Y:S01]  /*37710*/  IMAD R16, R40.reuse, c[0x0][0x198], RZ ;  /* 0x0000660028107a24 */ /* 0x040fe200078e02ff */
[----:B------:R-:W-:-:S02]  /*37720*/  ISETP.LT.AND P3, PT, R40, c[0x0][0x17c], !P0 ;  /* 0x00005f0028007a0c */ /* 0x000fc40004761270 */
[----:B------:R-:W4:Y:S01]  /*37730*/  LDL.LU R40, [R1+0xe4c] ;  /* 0x000e4c0001287983 */ /* 0x000f220000300800 */
[C---:B-----5:R-:W-:Y:S01]  /*37740*/  IMAD R12, R32.reuse, c[0x0][0x198], RZ ;  /* 0x00006600200c7a24 */ /* 0x060fe200078e02ff */
[----:B------:R-:W-:Y:S02]  /*37750*/  ISETP.LT.AND P1, PT, R32, c[0x0][0x17c], !P0 ;  /* 0x00005f0020007a0c */ /* 0x000fe40004721270 */
[----:B------:R-:W5:Y:S01]  /*37760*/  LDL.LU R32, [R1+0xe48] ;  /* 0x000e480001207983 */ /* 0x000f620000300800 */
[-C--:B-1----:R-:W-:Y:S02]  /*37770*/  LEA R38, P5, R0, R54.reuse, 0x2 ;  /* 0x0000003600267211 */ /* 0x082fe400078a10ff */
[----:B------:R-:W-:Y:S02]  /*37780*/  LEA R44, P6, R16, R54, 0x2 ;  /* 0x00000036102c7211 */ /* 0x000fe400078c10ff */
[-C--:B------:R-:W-:Y:S02]  /*37790*/  LEA.HI.X.SX32 R39, R0, R55.reuse, 0x2, P5 ;  /* 0x0000003700277211 */ /* 0x080fe400028f16ff */
[----:B------:R-:W-:-:S02]  /*377a0*/  LEA.HI.X.SX32 R45, R16, R55, 0x2, P6 ;  /* 0x00000037102d7211 */ /* 0x000fc400030f16ff */
[-C--:B------:R-:W-:Y:S01]  /*377b0*/  LEA R36, P5, R12, R54.reuse, 0x2 ;  /* 0x000000360c247211 */ /* 0x080fe200078a10ff */
[----:B------:R1:W-:Y:S01]  /*377c0*/  @P2 STG.E [R38.64], R41 ;  /* 0x0000002926002986 */ /* 0x0003e2000c10190a */
[----:B------:R-:W-:Y:S02]  /*377d0*/  IMAD R0, R24, c[0x0][0x198], RZ ;  /* 0x0000660018007a24 */ /* 0x000fe400078e02ff */
[----:B------:R-:W-:Y:S01]  /*377e0*/  LEA.HI.X.SX32 R37, R12, R55, 0x2, P5 ;  /* 0x000000370c257211 */ /* 0x000fe200028f16ff */
[----:B------:R-:W-:Y:S01]  /*377f0*/  @P3 STG.E [R44.64], R242 ;  /* 0x000000f22c003986 */ /* 0x000fe2000c10190a */
[----:B------:R-:W-:Y:S02]  /*37800*/  ISETP.LT.AND P2, PT, R24, c[0x0][0x17c], !P0 ;  /* 0x00005f0018007a0c */ /* 0x000fe40004741270 */
[C---:B------:R-:W-:Y:S01]  /*37810*/  ISETP.LT.AND P3, PT, R20.reuse, c[0x0][0x17c], !P0 ;  /* 0x00005f0014007a0c */ /* 0x040fe20004761270 */
[----:B------:R-:W-:Y:S02]  /*37820*/  IMAD R12, R20, c[0x0][0x198], RZ ;  /* 0x00006600140c7a24 */ /* 0x000fe400078e02ff */
[----:B------:R-:W5:Y:S01]  /*37830*/  LDL.LU R20, [R1+0xe44] ;  /* 0x000e440001147983 */ /* 0x000f620000300800 */
[----:B------:R-:W-:-:S03]  /*37840*/  LEA R24, P6, R0, R54, 0x2 ;  /* 0x0000003600187211 */ /* 0x000fc600078c10ff */
[----:B------:R1:W-:Y:S04]  /*37850*/  @P1 STG.E [R36.64], R25 ;  /* 0x0000001924001986 */ /* 0x0003e8000c10190a */
[----:B-1----:R-:W5:Y:S04]  /*37860*/  LDL.LU R39, [R1+0xf68] ;  /* 0x000f680001277983 */ /* 0x002f680000300800 */
[----:B------:R-:W5:Y:S01]  /*37870*/  LDL.LU R38, [R1+0xf64] ;  /* 0x000f640001267983 */ /* 0x000f620000300800 */
[----:B------:R-:W-:-:S03]  /*37880*/  LEA R36, P5, R12, R54, 0x2 ;  /* 0x000000360c247211 */ /* 0x000fc600078a10ff */
[----:B------:R-:W5:Y:S01]  /*37890*/  LDL.LU R242, [R1+0x28] ;  /* 0x0000280001f27983 */ /* 0x000f620000300800 */
[-C--:B------:R-:W-:Y:S02]  /*378a0*/  LEA.HI.X.SX32 R25, R0, R55.reuse, 0x2, P6 ;  /* 0x0000003700197211 */ /* 0x080fe400030f16ff */
[----:B------:R-:W-:-:S03]  /*378b0*/  LEA.HI.X.SX32 R37, R12, R55, 0x2, P5 ;  /* 0x000000370c257211 */ /* 0x000fc600028f16ff */
[----:B------:R1:W-:Y:S04]  /*378c0*/  @P2 STG.E [R24.64], R33 ;  /* 0x0000002118002986 */ /* 0x0003e8000c10190a */
[----:B------:R1:W-:Y:S04]  /*378d0*/  @P3 STG.E [R36.64], R29 ;  /* 0x0000001d24003986 */ /* 0x0003e8000c10190a */
[----:B-1----:R-:W5:Y:S04]  /*378e0*/  LDL.LU R33, [R1+0xf70] ;  /* 0x000f700001217983 */ /* 0x002f680000300800 */
[----:B------:R-:W5:Y:S01]  /*378f0*/  LDL.LU R36, [R1+0xf80] ;  /* 0x000f800001247983 */ /* 0x000f620000300800 */
[C---:B--2---:R-:W-:Y:S01]  /*37900*/  IMAD R0, R47.reuse, c[0x0][0x198], RZ ;  /* 0x000066002f007a24 */ /* 0x044fe200078e02ff */
[----:B------:R-:W-:-:S04]  /*37910*/  ISETP.LT.AND P1, PT, R47, c[0x0][0x17c], !P0 ;  /* 0x00005f002f007a0c */ /* 0x000fc80004721270 */
[----:B------:R-:W-:-:S04]  /*37920*/  LEA R24, P5, R0, R54, 0x2 ;  /* 0x0000003600187211 */ /* 0x000fc800078a10ff */
[----:B------:R-:W-:-:S05]  /*37930*/  LEA.HI.X.SX32 R25, R0, R55, 0x2, P5 ;  /* 0x0000003700197211 */ /* 0x000fca00028f16ff */
[----:B------:R1:W-:Y:S01]  /*37940*/  @P1 STG.E [R24.64], R249 ;  /* 0x000000f918001986 */ /* 0x0003e2000c10190a */
[C---:B---3--:R-:W-:Y:S01]  /*37950*/  IMAD R12, R28.reuse, c[0x0][0x198], RZ ;  /* 0x000066001c0c7a24 */ /* 0x048fe200078e02ff */
[----:B------:R-:W-:-:S04]  /*37960*/  ISETP.LT.AND P6, PT, R28, c[0x0][0x17c], !P0 ;  /* 0x00005f001c007a0c */ /* 0x000fc800047c1270 */
[----:B------:R-:W-:-:S04]  /*37970*/  LEA R28, P2, R12, R54, 0x2 ;  /* 0x000000360c1c7211 */ /* 0x000fc800078410ff */
[----:B------:R-:W-:Y:S01]  /*37980*/  LEA.HI.X.SX32 R29, R12, R55, 0x2, P2 ;  /* 0x000000370c1d7211 */ /* 0x000fe200010f16ff */
[C---:B----4-:R-:W-:Y:S01]  /*37990*/  IMAD R0, R40.reuse, c[0x0][0x198], RZ ;  /* 0x0000660028007a24 */ /* 0x050fe200078e02ff */
[----:B------:R-:W-:-:S03]  /*379a0*/  ISETP.LT.AND P5, PT, R40, c[0x0][0x17c], !P0 ;  /* 0x00005f0028007a0c */ /* 0x000fc600047a1270 */
[----:B------:R2:W-:Y:S01]  /*379b0*/  @P6 STG.E [R28.64], R13 ;  /* 0x0000000d1c006986 */ /* 0x0005e2000c10190a */
[C---:B-----5:R-:W-:Y:S01]  /*379c0*/  IMAD R16, R32.reuse, c[0x0][0x198], RZ ;  /* 0x0000660020107a24 */ /* 0x060fe200078e02ff */
[----:B------:R-:W-:Y:S02]  /*379d0*/  ISETP.LT.AND P1, PT, R32, c[0x0][0x17c], !P0 ;  /* 0x00005f0020007a0c */ /* 0x000fe40004721270 */
[-C--:B------:R-:W-:Y:S01]  /*379e0*/  LEA R12, P2, R0, R54.reuse, 0x2 ;  /* 0x00000036000c7211 */ /* 0x080fe200078410ff */
[----:B------:R-:W3:Y:S01]  /*379f0*/  LDL.LU R32, [R1+0xf84] ;  /* 0x000f840001207983 */ /* 0x000ee20000300800 */
[----:B-1----:R-:W-:Y:S02]  /*37a00*/  LEA R24, P6, R16, R54, 0x2 ;  /* 0x0000003610187211 */ /* 0x002fe400078c10ff */
[-C--:B--2---:R-:W-:Y:S01]  /*37a10*/  LEA.HI.X.SX32 R13, R0, R55.reuse, 0x2, P2 ;  /* 0x00000037000d7211 */ /* 0x084fe200010f16ff */
[----:B------:R-:W2:Y:S01]  /*37a20*/  LDL.LU R29, [R1+0xf88] ;  /* 0x000f8800011d7983 */ /* 0x000ea20000300800 */
[----:B------:R-:W-:-:S03]  /*37a30*/  LEA.HI.X.SX32 R25, R16, R55, 0x2, P6 ;  /* 0x0000003710197211 */ /* 0x000fc600030f16ff */
[----:B------:R-:W-:Y:S04]  /*37a40*/  @P5 STG.E [R12.64], R21 ;  /* 0x000000150c005986 */ /* 0x000fe8000c10190a */
[----:B------:R-:W4:Y:S04]  /*37a50*/  LDL.LU R241, [R1+0x18] ;  /* 0x0000180001f17983 */ /* 0x000f280000300800 */
[----:B------:R1:W-:Y:S04]  /*37a60*/  @P1 STG.E [R24.64], R17 ;  /* 0x0000001118001986 */ /* 0x0003e8000c10190a */
[----:B-1----:R-:W5:Y:S01]  /*37a70*/  LDL.LU R25, [R1+0xf90] ;  /* 0x000f900001197983 */ /* 0x002f620000300800 */
[C---:B------:R-:W-:Y:S01]  /*37a80*/  ISETP.LT.AND P2, PT, R20.reuse, c[0x0][0x17c], !P0 ;  /* 0x00005f0014007a0c */ /* 0x040fe20004741270 */
[----:B------:R-:W-:-:S02]  /*37a90*/  IMAD R20, R20, c[0x0][0x198], RZ ;  /* 0x0000660014147a24 */ /* 0x000fc400078e02ff */
[----:B------:R-:W-:-:S03]  /*37aa0*/  IMAD.MOV.U32 R0, RZ, RZ, c[0x0][0x198] ;  /* 0x00006600ff007624 */ /* 0x000fc600078e00ff */
[----:B------:R-:W-:Y:S01]  /*37ab0*/  LEA R12, P5, R20, R54, 0x2 ;  /* 0x00000036140c7211 */ /* 0x000fe200078a10ff */
[----:B------:R-:W-:-:S03]  /*37ac0*/  IMAD R21, R0, 0x2, R20 ;  /* 0x0000000200157824 */ /* 0x000fc600078e0214 */
[-C--:B------:R-:W-:Y:S01]  /*37ad0*/  LEA.HI.X.SX32 R13, R20, R55.reuse, 0x2, P5 ;  /* 0x00000037140d7211 */ /* 0x080fe200028f16ff */
[----:B------:R-:W-:Y:S01]  /*37ae0*/  IMAD R20, R0, 0x2, R21 ;  /* 0x0000000200147824 */ /* 0x000fe200078e0215 */
[C---:B------:R-:W-:Y:S02]  /*37af0*/  LEA R16, P6, R21.reuse, R54, 0x2 ;  /* 0x0000003615107211 */ /* 0x040fe400078c10ff */
[----:B------:R-:W-:Y:S01]  /*37b00*/  ISETP.LT.AND P3, PT, R46, c[0x0][0x17c], !P0 ;  /* 0x00005f002e007a0c */ /* 0x000fe20004761270 */
[----:B------:R1:W-:Y:S01]  /*37b10*/  @P2 STG.E [R12.64], R242 ;  /* 0x000000f20c002986 */ /* 0x0003e2000c10190a */
[----:B------:R-:W-:Y:S01]  /*37b20*/  LEA.HI.X.SX32 R17, R21, R55, 0x2, P6 ;  /* 0x0000003715117211 */ /* 0x000fe200030f16ff */
[----:B------:R-:W-:Y:S01]  /*37b30*/  IMAD R21, R0, 0x2, R20 ;  /* 0x0000000200157824 */ /* 0x000fe200078e0214 */
[----:B------:R-:W-:Y:S01]  /*37b40*/  ISETP.LT.AND P1, PT, R39, c[0x0][0x17c], !P0 ;  /* 0x00005f0027007a0c */ /* 0x000fe20004721270 */
[----:B------:R-:W-:Y:S01]  /*37b50*/  LDS.128 R44, [R2+0x1000] ;  /* 0x00100000022c7984 */ /* 0x000fe20000000c00 */
[----:B------:R-:W-:-:S03]  /*37b60*/  ISETP.LT.AND P2, PT, R33, c[0x0][0x17c], !P0 ;  /* 0x00005f0021007a0c */ /* 0x000fc60004741270 */
[----:B------:R-:W5:Y:S01]  /*37b70*/  LDL.LU R33, [R1+0xf94] ;  /* 0x000f940001217983 */ /* 0x000f620000300800 */
[----:B-1----:R-:W-:-:S03]  /*37b80*/  LEA R12, P6, R20, R54, 0x2 ;  /* 0x00000036140c7211 */ /* 0x002fc600078c10ff */
[----:B------:R-:W5:Y:S04]  /*37b90*/  LDL.LU R28, [R1+0xf98] ;  /* 0x000f9800011c7983 */ /* 0x000f680000300800 */
[----:B------:R-:W5:Y:S01]  /*37ba0*/  LDL.LU R24, [R1+0xf9c] ;  /* 0x000f9c0001187983 */ /* 0x000f620000300800 */
[----:B------:R-:W-:Y:S01]  /*37bb0*/  LEA.HI.X.SX32 R13, R20, R55, 0x2, P6 ;  /* 0x00000037140d7211 */ /* 0x000fe200030f16ff */
[----:B------:R-:W-:Y:S02]  /*37bc0*/  IMAD R20, R0, 0x2, R21 ;  /* 0x0000000200147824 */ /* 0x000fe400078e0215 */
[----:B------:R1:W-:Y:S01]  /*37bd0*/  @P4 STG.E [R16.64], R246 ;  /* 0x000000f610004986 */ /* 0x0003e2000c10190a */
[----:B------:R-:W-:-:S03]  /*37be0*/  ISETP.LT.AND P5, PT, R38, c[0x0][0x17c], !P0 ;  /* 0x00005f0026007a0c */ /* 0x000fc600047a1270 */
[----:B------:R1:W-:Y:S04]  /*37bf0*/  @P3 STG.E [R12.64], R70 ;  /* 0x000000460c003986 */ /* 0x0003e8000c10190a */
[----:B------:R-:W5:Y:S01]  /*37c00*/  LDL.LU R242, [R1+0x8] ;  /* 0x0000080001f27983 */ /* 0x000f620000300800 */
[----:B-1----:R-:W-:-:S04]  /*37c10*/  LEA R16, P6, R21, R54, 0x2 ;  /* 0x0000003615107211 */ /* 0x002fc800078c10ff */
[----:B------:R-:W-:Y:S02]  /*37c20*/  LEA.HI.X.SX32 R17, R21, R55, 0x2, P6 ;  /* 0x0000003715117211 */ /* 0x000fe400030f16ff */
[----:B------:R-:W-:-:S04]  /*37c30*/  LEA R12, P6, R20, R54, 0x2 ;  /* 0x00000036140c7211 */ /* 0x000fc800078c10ff */
[----:B------:R-:W-:Y:S01]  /*37c40*/  LEA.HI.X.SX32 R13, R20, R55, 0x2, P6 ;  /* 0x00000037140d7211 */ /* 0x000fe200030f16ff */
[----:B------:R1:W-:Y:S01]  /*37c50*/  @P1 STG.E [R16.64], R66 ;  /* 0x0000004210001986 */ /* 0x0003e2000c10190a */
[----:B---3--:R-:W-:-:S03]  /*37c60*/  ISETP.LT.AND P3, PT, R32, c[0x0][0x17c], !P0 ;  /* 0x00005f0020007a0c */ /* 0x008fc60004761270 */
[----:B------:R-:W3:Y:S01]  /*37c70*/  LDL.LU R32, [R1+0xfa0] ;  /* 0x000fa00001207983 */ /* 0x000ee20000300800 */
[----:B--2---:R-:W-:-:S03]  /*37c80*/  ISETP.LT.AND P1, PT, R29, c[0x0][0x17c], !P0 ;  /* 0x00005f001d007a0c */ /* 0x004fc60004721270 */
[----:B------:R-:W2:Y:S04]  /*37c90*/  LDL.LU R29, [R1+0xfa4] ;  /* 0x000fa400011d7983 */ /* 0x000ea80000300800 */
[----:B----4-:R4:W-:Y:S01]  /*37ca0*/  @P5 STG.E [R12.64], R241 ;  /* 0x000000f10c005986 */ /* 0x0109e2000c10190a */
[----:B-----5:R-:W-:-:S03]  /*37cb0*/  ISETP.LT.AND P5, PT, R25, c[0x0][0x17c], !P0 ;  /* 0x00005f0019007a0c */ /* 0x020fc600047a1270 */
[----:B------:R-:W5:Y:S01]  /*37cc0*/  LDL.LU R25, [R1+0xfa8] ;  /* 0x000fa80001197983 */ /* 0x000f620000300800 */
[----:B------:R-:W-:-:S04]  /*37cd0*/  IMAD R21, R0, 0x2, R20 ;  /* 0x0000000200157824 */ /* 0x000fc800078e0214 */
[----:B------:R-:W-:Y:S01]  /*37ce0*/  IMAD R20, R0, 0x2, R21 ;  /* 0x0000000200147824 */ /* 0x000fe200078e0215 */
[CC--:B-1----:R-:W-:Y:S02]  /*37cf0*/  LEA R16, P6, R21.reuse, R54.reuse, 0x2 ;  /* 0x0000003615107211 */ /* 0x0c2fe400078c10ff */
[----:B------:R-:W-:Y:S02]  /*37d00*/  ISETP.LT.AND P4, PT, R36, c[0x0][0x17c], !P0 ;  /* 0x00005f0024007a0c */ /* 0x000fe40004781270 */
[----:B------:R-:W-:Y:S01]  /*37d10*/  LEA.HI.X.SX32 R17, R21, R55, 0x2, P6 ;  /* 0x0000003715117211 */ /* 0x000fe200030f16ff */
[----:B------:R-:W-:Y:S01]  /*37d20*/  IMAD R21, R0, 0x2, R20 ;  /* 0x0000000200157824 */ /* 0x000fe200078e0214 */
[----:B----4-:R-:W-:-:S03]  /*37d30*/  LEA R12, P6, R20, R54, 0x2 ;  /* 0x00000036140c7211 */ /* 0x010fc600078c10ff */
[----:B------:R1:W-:Y:S01]  /*37d40*/  @P2 STG.E [R16.64], R206 ;  /* 0x000000ce10002986 */ /* 0x0003e2000c10190a */
[----:B------:R-:W-:Y:S01]  /*37d50*/  LEA.HI.X.SX32 R13, R20, R55, 0x2, P6 ;  /* 0x00000037140d7211 */ /* 0x000fe200030f16ff */
[----:B------:R-:W-:Y:S01]  /*37d60*/  IMAD R20, R0, 0x2, R21 ;  /* 0x0000000200147824 */ /* 0x000fe200078e0215 */
[----:B-1----:R-:W-:-:S04]  /*37d70*/  LEA R16, P6, R21, R54, 0x2 ;  /* 0x0000003615107211 */ /* 0x002fc800078c10ff */
[----:B------:R-:W-:Y:S01]  /*37d80*/  LEA.HI.X.SX32 R17, R21, R55, 0x2, P6 ;  /* 0x0000003715117211 */ /* 0x000fe200030f16ff */
[----:B------:R1:W-:Y:S01]  /*37d90*/  @P4 STG.E [R12.64], R62 ;  /* 0x0000003e0c004986 */ /* 0x0003e2000c10190a */
[----:B------:R-:W-:Y:S01]  /*37da0*/  ISETP.LT.AND P4, PT, R28, c[0x0][0x17c], !P0 ;  /* 0x00005f001c007a0c */ /* 0x000fe20004781270 */
[----:B------:R-:W-:Y:S02]  /*37db0*/  IMAD R21, R0, 0x2, R20 ;  /* 0x0000000200157824 */ /* 0x000fe400078e0214 */
[----:B------:R4:W-:Y:S01]  /*37dc0*/  @P3 STG.E [R16.64], R42 ;  /* 0x0000002a10003986 */ /* 0x0009e2000c10190a */
[----:B------:R-:W-:-:S03]  /*37dd0*/  ISETP.LT.AND P3, PT, R24, c[0x0][0x17c], !P0 ;  /* 0x00005f0018007a0c */ /* 0x000fc60004761270 */
[----:B------:R-:W2:Y:S01]  /*37de0*/  LDL.LU R28, [R1+0xfac] ;  /* 0x000fac00011c7983 */ /* 0x000ea20000300800 */
[----:B-1----:R-:W-:-:S03]  /*37df0*/  LEA R12, P6, R20, R54, 0x2 ;  /* 0x00000036140c7211 */ /* 0x002fc600078c10ff */
[----:B------:R-:W2:Y:S01]  /*37e00*/  LDL.LU R24, [R1+0xfb0] ;  /* 0x000fb00001187983 */ /* 0x000ea20000300800 */
[----:B------:R-:W-:Y:S02]  /*37e10*/  ISETP.LT.AND P2, PT, R33, c[0x0][0x17c], !P0 ;  /* 0x00005f0021007a0c */ /* 0x000fe40004741270 */
[-C--:B------:R-:W-:Y:S01]  /*37e20*/  LEA.HI.X.SX32 R13, R20, R55.reuse, 0x2, P6 ;  /* 0x00000037140d7211 */ /* 0x080fe200030f16ff */
[----:B------:R-:W-:Y:S01]  /*37e30*/  IMAD R20, R0, 0x2, R21 ;  /* 0x0000000200147824 */ /* 0x000fe200078e0215 */
[CC--:B----4-:R-:W-:Y:S01]  /*37e40*/  LEA R16, P6, R21.reuse, R54.reuse, 0x2 ;  /* 0x0000003615107211 */ /* 0x0d0fe200078c10ff */
[----:B------:R-:W4:Y:S03]  /*37e50*/  LDL.LU R33, [R1+0xfb4] ;  /* 0x000fb40001217983 */ /* 0x000f260000300800 */
[----:B------:R-:W-:Y:S01]  /*37e60*/  LEA.HI.X.SX32 R17, R21, R55, 0x2, P6 ;  /* 0x0000003715117211 */ /* 0x000fe200030f16ff */
[----:B------:R1:W-:Y:S04]  /*37e70*/  @P1 STG.E [R12.64], R242 ;  /* 0x000000f20c001986 */ /* 0x0003e8000c10190a */
[----:B------:R3:W-:Y:S01]  /*37e80*/  @P5 STG.E [R16.64], R26 ;  /* 0x0000001a10005986 */ /* 0x0007e2000c10190a */
[----:B-1----:R-:W-:-:S04]  /*37e90*/  LEA R12, P6, R20, R54, 0x2 ;  /* 0x00000036140c7211 */ /* 0x002fc800078c10ff */
[----:B------:R-:W-:-:S05]  /*37ea0*/  LEA.HI.X.SX32 R13, R20, R55, 0x2, P6 ;  /* 0x00000037140d7211 */ /* 0x000fca00030f16ff */
[----:B------:R1:W-:Y:S01]  /*37eb0*/  @P2 STG.E [R12.64], R34 ;  /* 0x000000220c002986 */ /* 0x0003e2000c10190a */
[----:B---3--:R-:W-:-:S03]  /*37ec0*/  ISETP.LT.AND P1, PT, R32, c[0x0][0x17c], !P0 ;  /* 0x00005f0020007a0c */ /* 0x008fc60004721270 */
[----:B------:R-:W3:Y:S01]  /*37ed0*/  LDL.LU R32, [R1+0xfb8] ;  /* 0x000fb80001207983 */ /* 0x000ee20000300800 */
[----:B-----5:R-:W-:-:S03]  /*37ee0*/  ISETP.LT.AND P2, PT, R25, c[0x0][0x17c], !P0 ;  /* 0x00005f0019007a0c */ /* 0x020fc60004741270 */
[----:B------:R-:W5:Y:S01]  /*37ef0*/  LDL.LU R25, [R1+0xfbc] ;  /* 0x000fbc0001197983 */ /* 0x000f620000300800 */
[----:B------:R-:W-:-:S03]  /*37f00*/  IMAD R21, R0, 0x2, R20 ;  /* 0x0000000200157824 */ /* 0x000fc600078e0214 */
[----:B------:R-:W3:Y:S01]  /*37f10*/  LDL.LU R242, [R1+0x2c] ;  /* 0x00002c0001f27983 */ /* 0x000ee20000300800 */
[----:B------:R-:W-:Y:S01]  /*37f20*/  IMAD R20, R0, 0x2, R21 ;  /* 0x0000000200147824 */ /* 0x000fe200078e0215 */
[----:B------:R-:W-:-:S04]  /*37f30*/  LEA R16, P6, R21, R54, 0x2 ;  /* 0x0000003615107211 */ /* 0x000fc800078c10ff */
[----:B------:R-:W-:Y:S02]  /*37f40*/  LEA.HI.X.SX32 R17, R21, R55, 0x2, P6 ;  /* 0x0000003715117211 */ /* 0x000fe400030f16ff */
[----:B-1----:R-:W-:Y:S01]  /*37f50*/  LEA R12, P6, R20, R54, 0x2 ;  /* 0x00000036140c7211 */ /* 0x002fe200078c10ff */
[----:B------:R-:W-:-:S03]  /*37f60*/  IMAD R21, R0, 0x2, R20 ;  /* 0x0000000200157824 */ /* 0x000fc600078e0214 */
[----:B------:R-:W-:Y:S01]  /*37f70*/  LEA.HI.X.SX32 R13, R20, R55, 0x2, P6 ;  /* 0x00000037140d7211 */ /* 0x000fe200030f16ff */
[----:B------:R1:W-:Y:S01]  /*37f80*/  @P4 STG.E [R16.64], R30 ;  /* 0x0000001e10004986 */ /* 0x0003e2000c10190a */
[----:B--2---:R-:W-:Y:S01]  /*37f90*/  ISETP.LT.AND P5, PT, R29, c[0x0][0x17c], !P0 ;  /* 0x00005f001d007a0c */ /* 0x004fe200047a1270 */
[----:B------:R-:W-:Y:S02]  /*37fa0*/  IMAD R20, R0, 0x2, R21 ;  /* 0x0000000200147824 */ /* 0x000fe400078e0215 */
[----:B------:R-:W2:Y:S04]  /*37fb0*/  LDL.LU R29, [R1+0xfd8] ;  /* 0x000fd800011d7983 */ /* 0x000ea80000300800 */
[----:B------:R4:W-:Y:S01]  /*37fc0*/  @P3 STG.E [R12.64], R250 ;  /* 0x000000fa0c003986 */ /* 0x0009e2000c10190a */
[----:B-1----:R-:W-:-:S04]  /*37fd0*/  LEA R16, P6, R21, R54, 0x2 ;  /* 0x0000003615107211 */ /* 0x002fc800078c10ff */
[----:B------:R-:W-:Y:S02]  /*37fe0*/  LEA.HI.X.SX32 R17, R21, R55, 0x2, P6 ;  /* 0x0000003715117211 */ /* 0x000fe400030f16ff */
[----:B------:R-:W-:Y:S02]  /*37ff0*/  ISETP.LT.AND P4, PT, R28, c[0x0][0x17c], !P0 ;  /* 0x00005f001c007a0c */ /* 0x000fe40004781270 */
[----:B------:R-:W2:Y:S01]  /*38000*/  LDL.LU R28, [R1+0xfe0] ;  /* 0x000fe000011c7983 */ /* 0x000ea20000300800 */
[----:B------:R-:W-:-:S03]  /*38010*/  ISETP.LT.AND P3, PT, R24, c[0x0][0x17c], !P0 ;  /* 0x00005f0018007a0c */ /* 0x000fc60004761270 */
[----:B------:R-:W2:Y:S01]  /*38020*/  LDL.LU R24, [R1+0xfe8] ;  /* 0x000fe80001187983 */ /* 0x000ea20000300800 */
[----:B----4-:R-:W-:Y:S02]  /*38030*/  LEA R12, P6, R20, R54, 0x2 ;  /* 0x00000036140c7211 */ /* 0x010fe400078c10ff */
[----:B------:R-:W-:Y:S01]  /*38040*/  LEA R21, R0, R20, 0x1 ;  /* 0x0000001400157211 */ /* 0x000fe200078e08ff */
[----:B------:R1:W-:Y:S01]  /*38050*/  @P1 STG.E [R16.64], R14 ;  /* 0x0000000e10001986 */ /* 0x0003e2000c10190a */
[----:B------:R-:W-:-:S03]  /*38060*/  LEA.HI.X.SX32 R13, R20, R55, 0x2, P6 ;  /* 0x00000037140d7211 */ /* 0x000fc600030f16ff */
[----:B------:R-:W4:Y:S04]  /*38070*/  LDL.LU R26, [R1+0xfec] ;  /* 0x000fec00011a7983 */ /* 0x000f280000300800 */
[----:B------:R-:W4:Y:S01]  /*38080*/  LDL.LU R241, [R1+0x1c] ;  /* 0x00001c0001f17983 */ /* 0x000f220000300800 */
[----:B-1----:R-:W-:-:S04]  /*38090*/  LEA R16, P6, R21, R54, 0x2 ;  /* 0x0000003615107211 */ /* 0x002fc800078c10ff */
[----:B------:R-:W-:Y:S01]  /*380a0*/  LEA.HI.X.SX32 R17, R21, R55, 0x2, P6 ;  /* 0x0000003715117211 */ /* 0x000fe200030f16ff */
[----:B------:R1:W-:Y:S01]  /*380b0*/  @P5 STG.E [R12.64], R22 ;  /* 0x000000160c005986 */ /* 0x0003e2000c10190a */
[----:B------:R-:W-:-:S03]  /*380c0*/  IMAD R14, R0, 0x2, R21 ;  /* 0x00000002000e7824 */ /* 0x000fc600078e0215 */
[----:B------:R1:W-:Y:S01]  /*380d0*/  @P2 STG.E [R16.64], R18 ;  /* 0x0000001210002986 */ /* 0x0003e2000c10190a */
[----:B-----5:R-:W-:-:S03]  /*380e0*/  ISETP.LT.AND P2, PT, R25, c[0x0][0x17c], !P0 ;  /* 0x00005f0019007a0c */ /* 0x020fc60004741270 */
[----:B------:R-:W5:Y:S04]  /*380f0*/  LDL.LU R25, [R1+0xff0] ;  /* 0x000ff00001197983 */ /* 0x000f680000300800 */
[----:B-1----:R-:W5:Y:S04]  /*38100*/  LDL.LU R22, [R1+0xff8] ;  /* 0x000ff80001167983 */ /* 0x002f680000300800 */
[----:B------:R-:W5:Y:S01]  /*38110*/  LDL.LU R21, [R1+0xffc] ;  /* 0x000ffc0001157983 */ /* 0x000f620000300800 */
[----:B------:R-:W-:Y:S01]  /*38120*/  LEA R12, P6, R14, R54, 0x2 ;  /* 0x000000360e0c7211 */ /* 0x000fe200078c10ff */
[----:B------:R-:W-:Y:S01]  /*38130*/  IMAD R20, R0, 0x2, R14 ;  /* 0x0000000200147824 */ /* 0x000fe200078e020e */
[----:B------:R-:W-:-:S02]  /*38140*/  ISETP.LT.AND P1, PT, R33, c[0x0][0x17c], !P0 ;  /* 0x00005f0021007a0c */ /* 0x000fc40004721270 */
[----:B------:R-:W-:Y:S01]  /*38150*/  LEA.HI.X.SX32 R13, R14, R55, 0x2, P6 ;  /* 0x000000370e0d7211 */ /* 0x000fe200030f16ff */
[----:B------:R-:W-:Y:S01]  /*38160*/  IMAD R14, R0, 0x2, R20 ;  /* 0x00000002000e7824 */ /* 0x000fe200078e0214 */
[----:B------:R-:W-:-:S03]  /*38170*/  LEA R16, P6, R20, R54, 0x2 ;  /* 0x0000003614107211 */ /* 0x000fc600078c10ff */
[----:B---3--:R1:W-:Y:S01]  /*38180*/  @P4 STG.E [R12.64], R242 ;  /* 0x000000f20c004986 */ /* 0x0083e2000c10190a */
[----:B------:R-:W-:Y:S01]  /*38190*/  LEA.HI.X.SX32 R17, R20, R55, 0x2, P6 ;  /* 0x0000003714117211 */ /* 0x000fe200030f16ff */
[----:B------:R-:W-:Y:S01]  /*381a0*/  IMAD R18, R0, 0x2, R14 ;  /* 0x0000000200127824 */ /* 0x000fe200078e020e */
[----:B------:R-:W-:-:S03]  /*381b0*/  ISETP.LT.AND P5, PT, R32, c[0x0][0x17c], !P0 ;  /* 0x00005f0020007a0c */ /* 0x000fc600047a1270 */
[----:B------:R3:W-:Y:S01]  /*381c0*/  @P3 STG.E [R16.64], R247 ;  /* 0x000000f710003986 */ /* 0x0007e2000c10190a */
[----:B-1----:R-:W-:-:S04]  /*381d0*/  LEA R12, P6, R14, R54, 0x2 ;  /* 0x000000360e0c7211 */ /* 0x002fc800078c10ff */
[----:B------:R-:W-:Y:S01]  /*381e0*/  LEA.HI.X.SX32 R13, R14, R55, 0x2, P6 ;  /* 0x000000370e0d7211 */ /* 0x000fe200030f16ff */
[----:B------:R-:W-:Y:S01]  /*381f0*/  IMAD R14, R0, 0x2, R18 ;  /* 0x00000002000e7824 */ /* 0x000fe200078e0212 */
[----:B---3--:R-:W-:-:S03]  /*38200*/  LEA R16, P6, R18, R54, 0x2 ;  /* 0x0000003612107211 */ /* 0x008fc600078c10ff */
[----:B------:R1:W-:Y:S01]  /*38210*/  @P1 STG.E [R12.64], R71 ;  /* 0x000000470c001986 */ /* 0x0003e2000c10190a */
[----:B------:R-:W-:Y:S01]  /*38220*/  LEA.HI.X.SX32 R17, R18, R55, 0x2, P6 ;  /* 0x0000003712117211 */ /* 0x000fe200030f16ff */
[----:B------:R-:W-:Y:S01]  /*38230*/  IMAD R18, R0, 0x2, R14 ;  /* 0x0000000200127824 */ /* 0x000fe200078e020e */
[----:B--2---:R-:W-:Y:S02]  /*38240*/  ISETP.LT.AND P1, PT, R24, c[0x0][0x17c], !P0 ;  /* 0x00005f0018007a0c */ /* 0x004fe40004721270 */
[----:B------:R-:W2:Y:S04]  /*38250*/  LDL.LU R24, [R1+0x1000] ;  /* 0x0010000001187983 */ /* 0x000ea80000300800 */
[----:B------:R-:W3:Y:S01]  /*38260*/  LDL.LU R242, [R1+0xc] ;  /* 0x00000c0001f27983 */ /* 0x000ee20000300800 */
[----:B-1----:R-:W-:-:S03]  /*38270*/  LEA R12, P6, R14, R54, 0x2 ;  /* 0x000000360e0c7211 */ /* 0x002fc600078c10ff */
[----:B------:R1:W-:Y:S01]  /*38280*/  @P5 STG.E [R16.64], R67 ;  /* 0x0000004310005986 */ /* 0x0003e2000c10190a */
[----:B------:R-:W-:Y:S02]  /*38290*/  ISETP.LT.AND P4, PT, R29, c[0x0][0x17c], !P0 ;  /* 0x00005f001d007a0c */ /* 0x000fe40004781270 */
[----:B------:R-:W-:Y:S01]  /*382a0*/  LEA.HI.X.SX32 R13, R14, R55, 0x2, P6 ;  /* 0x000000370e0d7211 */ /* 0x000fe200030f16ff */
[----:B------:R-:W-:Y:S01]  /*382b0*/  IMAD R14, R0, 0x2, R18 ;  /* 0x00000002000e7824 */ /* 0x000fe200078e0212 */
[----:B------:R-:W-:Y:S01]  /*382c0*/  ISETP.LT.AND P3, PT, R28, c[0x0][0x17c], !P0 ;  /* 0x00005f001c007a0c */ /* 0x000fe20004761270 */
[----:B------:R-:W2:Y:S01]  /*382d0*/  LDL.LU R20, [R1+0x1004] ;  /* 0x0010040001147983 */ /* 0x000ea20000300800 */
[----:B-1----:R-:W-:-:S03]  /*382e0*/  LEA R16, P6, R18, R54, 0x2 ;  /* 0x0000003612107211 */ /* 0x002fc600078c10ff */
[----:B----4-:R1:W-:Y:S01]  /*382f0*/  @P2 STG.E [R12.64], R241 ;  /* 0x000000f10c002986 */ /* 0x0103e2000c10190a */
[----:B------:R-:W-:Y:S02]  /*38300*/  LEA.HI.X.SX32 R17, R18, R55, 0x2, P6 ;  /* 0x0000003712117211 */ /* 0x000fe400030f16ff */
[----:B------:R-:W-:Y:S02]  /*38310*/  ISETP.LT.AND P5, PT, R26, c[0x0][0x17c], !P0 ;  /* 0x00005f001a007a0c */ /* 0x000fe400047a1270 */
[----:B------:R-:W4:Y:S01]  /*38320*/  LDL.LU R26, [R1+0x1008] ;  /* 0x00100800011a7983 */ /* 0x000f220000300800 */
[----:B-1----:R-:W-:-:S04]  /*38330*/  LEA R12, P6, R14, R54, 0x2 ;  /* 0x000000360e0c7211 */ /* 0x002fc800078c10ff */
[----:B------:R-:W-:Y:S01]  /*38340*/  LEA.HI.X.SX32 R13, R14, R55, 0x2, P6 ;  /* 0x000000370e0d7211 */ /* 0x000fe200030f16ff */
[----:B------:R1:W-:Y:S04]  /*38350*/  @P4 STG.E [R16.64], R207 ;  /* 0x000000cf10004986 */ /* 0x0003e8000c10190a */
[----:B------:R1:W-:Y:S01]  /*38360*/  @P3 STG.E [R12.64], R63 ;  /* 0x0000003f0c003986 */ /* 0x0003e2000c10190a */
[----:B-----5:R-:W-:-:S03]  /*38370*/  ISETP.LT.AND P2, PT, R25, c[0x0][0x17c], !P0 ;  /* 0x00005f0019007a0c */ /* 0x020fc60004741270 */
[----:B------:R-:W5:Y:S01]  /*38380*/  LDL.LU R25, [R1+0x1028] ;  /* 0x0010280001197983 */ /* 0x000f620000300800 */
[----:B------:R-:W-:-:S03]  /*38390*/  ISETP.LT.AND P4, PT, R22, c[0x0][0x17c], !P0 ;  /* 0x00005f0016007a0c */ /* 0x000fc60004781270 */
[----:B------:R-:W5:Y:S01]  /*383a0*/  LDL.LU R22, [R1+0x1030] ;  /* 0x0010300001167983 */ /* 0x000f620000300800 */
[----:B------:R-:W-:-:S03]  /*383b0*/  ISETP.LT.AND P3, PT, R21, c[0x0][0x17c], !P0 ;  /* 0x00005f0015007a0c */ /* 0x000fc60004761270 */
[----:B------:R-:W5:Y:S01]  /*383c0*/  LDL.LU R21, [R1+0x1034] ;  /* 0x0010340001157983 */ /* 0x000f620000300800 */
[----:B------:R-:W-:-:S04]  /*383d0*/  IMAD R18, R0, 0x2, R14 ;  /* 0x0000000200127824 */ /* 0x000fc800078e020e */
[----:B------:R-:W-:Y:S01]  /*383e0*/  IMAD R14, R0, 0x2, R18 ;  /* 0x00000002000e7824 */ /* 0x000fe200078e0212 */
[----:B-1----:R-:W-:-:S04]  /*383f0*/  LEA R16, P6, R18, R54, 0x2 ;  /* 0x0000003612107211 */ /* 0x002fc800078c10ff */
[----:B------:R-:W-:Y:S01]  /*38400*/  LEA.HI.X.SX32 R17, R18, R55, 0x2, P6 ;  /* 0x0000003712117211 */ /* 0x000fe200030f16ff */
[----:B------:R-:W-:Y:S01]  /*38410*/  IMAD R18, R0, 0x2, R14 ;  /* 0x0000000200127824 */ /* 0x000fe200078e020e */
[----:B------:R-:W-:-:S03]  /*38420*/  LEA R12, P6, R14, R54, 0x2 ;  /* 0x000000360e0c7211 */ /* 0x000fc600078c10ff */
[----:B------:R1:W-:Y:S01]  /*38430*/  @P1 STG.E [R16.64], R43 ;  /* 0x0000002b10001986 */ /* 0x0003e2000c10190a */
[----:B------:R-:W-:Y:S01]  /*38440*/  LEA.HI.X.SX32 R13, R14, R55, 0x2, P6 ;  /* 0x000000370e0d7211 */ /* 0x000fe200030f16ff */
[----:B------:R-:W-:Y:S01]  /*38450*/  IMAD R14, R0, 0x2, R18 ;  /* 0x00000002000e7824 */ /* 0x000fe200078e0212 */
[----:B-1----:R-:W-:-:S04]  /*38460*/  LEA R16, P6, R18, R54, 0x2 ;  /* 0x0000003612107211 */ /* 0x002fc800078c10ff */
[----:B------:R-:W-:Y:S01]  /*38470*/  LEA.HI.X.SX32 R17, R18, R55, 0x2, P6 ;  /* 0x0000003712117211 */ /* 0x000fe200030f16ff */
[----:B------:R-:W-:Y:S01]  /*38480*/  IMAD R18, R0, 0x2, R14 ;  /* 0x0000000200127824 */ /* 0x000fe200078e020e */
[----:B---3--:R1:W-:Y:S01]  /*38490*/  @P5 STG.E [R12.64], R242 ;  /* 0x000000f20c005986 */ /* 0x0083e2000c10190a */
[----:B--2---:R-:W-:-:S03]  /*384a0*/  ISETP.LT.AND P1, PT, R24, c[0x0][0x17c], !P0 ;  /* 0x00005f0018007a0c */ /* 0x004fc60004721270 */
[----:B------:R2:W-:Y:S04]  /*384b0*/  @P2 STG.E [R16.64], R27 ;  /* 0x0000001b10002986 */ /* 0x0005e8000c10190a */
[----:B------:R-:W3:Y:S01]  /*384c0*/  LDL.LU R24, [R1+0x1038] ;  /* 0x0010380001187983 */ /* 0x000ee20000300800 */
[----:B-1----:R-:W-:-:S04]  /*384d0*/  LEA R12, P6, R14, R54, 0x2 ;  /* 0x000000360e0c7211 */ /* 0x002fc800078c10ff */
[-C--:B------:R-:W-:Y:S01]  /*384e0*/  LEA.HI.X.SX32 R13, R14, R55.reuse, 0x2, P6 ;  /* 0x000000370e0d7211 */ /* 0x080fe200030f16ff */
[----:B------:R-:W-:Y:S01]  /*384f0*/  IMAD R14, R0, 0x2, R18 ;  /* 0x00000002000e7824 */ /* 0x000fe200078e0212 */
[----:B--2---:R-:W-:Y:S02]  /*38500*/  LEA R16, P6, R18, R54, 0x2 ;  /* 0x0000003612107211 */ /* 0x004fe400078c10ff */
[----:B------:R-:W-:Y:S01]  /*38510*/  ISETP.LT.AND P5, PT, R20, c[0x0][0x17c], !P0 ;  /* 0x00005f0014007a0c */ /* 0x000fe200047a1270 */
[----:B------:R1:W-:Y:S01]  /*38520*/  @P4 STG.E [R12.64], R35 ;  /* 0x000000230c004986 */ /* 0x0003e2000c10190a */
[----:B------:R-:W-:-:S03]  /*38530*/  LEA.HI.X.SX32 R17, R18, R55, 0x2, P6 ;  /* 0x0000003712117211 */ /* 0x000fc600030f16ff */
[----:B------:R-:W2:Y:S01]  /*38540*/  LDL.LU R20, [R1+0x1040] ;  /* 0x0010400001147983 */ /* 0x000ea20000300800 */
[----:B----4-:R-:W-:-:S03]  /*38550*/  ISETP.LT.AND P2, PT, R26, c[0x0][0x17c], !P0 ;  /* 0x00005f001a007a0c */ /* 0x010fc60004741270 */
        /* <DEDUP_REMOVED lines=8> */
[----:B------:R-:W4:Y:S01]  /*385e0*/  LDL.LU R22, [R1+0x1064] ;  /* 0x0010640001167983 */ /* 0x000f220000300800 */
        /* <DEDUP_REMOVED lines=9> */
[----:B------:R-:W-:Y:S02]  /*38680*/  LEA.HI.X.SX32 R13, R14, R55, 0x2, P6 ;  /* 0x000000370e0d7211 */ /* 0x000fe400030f16ff */
[----:B------:R-:W-:-:S03]  /*38690*/  LEA R14, P6, R18, R54, 0x2 ;  /* 0x00000036120e7211 */ /* 0x000fc600078c10ff */
[----:B------:R1:W-:Y:S02]  /*386a0*/  @P2 STG.E [R12.64], R23 ;  /* 0x000000170c002986 */ /* 0x0003e4000c10190a */
[----:B-1----:R-:W-:Y:S01]  /*386b0*/  IMAD R16, R0, 0x2, R18 ;  /* 0x0000000200107824 */ /* 0x002fe200078e0212 */
[----:B------:R-:W-:-:S03]  /*386c0*/  LEA.HI.X.SX32 R15, R18, R55, 0x2, P6 ;  /* 0x00000037120f7211 */ /* 0x000fc600030f16ff */
[----:B------:R-:W-:Y:S01]  /*386d0*/  IMAD R17, R0, 0x2, R16 ;  /* 0x0000000200117824 */ /* 0x000fe200078e0210 */
[C---:B------:R-:W-:Y:S01]  /*386e0*/  LEA R12, P6, R16.reuse, R54, 0x2 ;  /* 0x00000036100c7211 */ /* 0x040fe200078c10ff */
[----:B------:R1:W-:Y:S03]  /*386f0*/  @P4 STG.E [R14.64], R19 ;  /* 0x000000130e004986 */ /* 0x0003e6000c10190a */
[----:B------:R-:W-:Y:S01]  /*38700*/  LEA.HI.X.SX32 R13, R16, R55, 0x2, P6 ;  /* 0x00000037100d7211 */ /* 0x000fe200030f16ff */
[----:B------:R-:W-:-:S04]  /*38710*/  IMAD R16, R0, 0x2, R17 ;  /* 0x0000000200107824 */ /* 0x000fc800078e0211 */
[----:B------:R1:W-:Y:S01]  /*38720*/  @P3 STG.E [R12.64], R136 ;  /* 0x000000880c003986 */ /* 0x0003e2000c10190a */
[----:B---3--:R-:W-:Y:S02]  /*38730*/  ISETP.LT.AND P5, PT, R24, c[0x0][0x17c], !P0 ;  /* 0x00005f0018007a0c */ /* 0x008fe400047a1270 */
[CC--:B-1----:R-:W-:Y:S01]  /*38740*/  LEA R14, P6, R17.reuse, R54.reuse, 0x2 ;  /* 0x00000036110e7211 */ /* 0x0c2fe200078c10ff */
[----:B------:R-:W3:Y:S03]  /*38750*/  LDL.LU R24, [R1+0x1070] ;  /* 0x0010700001187983 */ /* 0x000ee60000300800 */
[----:B------:R-:W-:Y:S02]  /*38760*/  LEA.HI.X.SX32 R15, R17, R55, 0x2, P6 ;  /* 0x00000037110f7211 */ /* 0x000fe400030f16ff */
[----:B------:R-:W-:Y:S02]  /*38770*/  LEA R12, P6, R16, R54, 0x2 ;  /* 0x00000036100c7211 */ /* 0x000fe400078c10ff */
[----:B--2---:R-:W-:-:S02]  /*38780*/  ISETP.LT.AND P2, PT, R20, c[0x0][0x17c], !P0 ;  /* 0x00005f0014007a0c */ /* 0x004fc40004741270 */
[----:B------:R-:W2:Y:S04]  /*38790*/  LDL.LU R20, [R1+0x1074] ;  /* 0x0010740001147983 */ /* 0x000ea80000300800 */
[----:B------:R-:W2:Y:S01]  /*387a0*/  LDL.LU R19, [R1+0x1078] ;  /* 0x0010780001137983 */ /* 0x000ea20000300800 */
[----:B------:R-:W-:-:S03]  /*387b0*/  LEA.HI.X.SX32 R13, R16, R55, 0x2, P6 ;  /* 0x00000037100d7211 */ /* 0x000fc600030f16ff */
[----:B------:R1:W-:Y:S04]  /*387c0*/  @P1 STG.E [R14.64], R120 ;  /* 0x000000780e001986 */ /* 0x0003e8000c10190a */
[----:B------:R-:W2:Y:S04]  /*387d0*/  LDL.LU R23, [R1+0x107c] ;  /* 0x00107c0001177983 */ /* 0x000ea80000300800 */
[----:B------:R1:W-:Y:S01]  /*387e0*/  @P5 STG.E [R12.64], R116 ;  /* 0x000000740c005986 */ /* 0x0003e2000c10190a */
[----:B----4-:R-:W-:-:S03]  /*387f0*/  ISETP.LT.AND P1, PT, R22, c[0x0][0x17c], !P0 ;  /* 0x00005f0016007a0c */ /* 0x010fc60004721270 */
[----:B------:R-:W4:Y:S01]  /*38800*/  LDL.LU R22, [R1+0x1080] ;  /* 0x0010800001167983 */ /* 0x000f220000300800 */
[----:B-----5:R-:W-:-:S03]  /*38810*/  ISETP.LT.AND P5, PT, R21, c[0x0][0x17c], !P0 ;  /* 0x00005f0015007a0c */ /* 0x020fc600047a1270 */
[----:B------:R-:W5:Y:S04]  /*38820*/  LDL.LU R21, [R1+0x1084] ;  /* 0x0010840001157983 */ /* 0x000f680000300800 */
[----:B------:R-:W5:Y:S01]  /*38830*/  LDL.LU R18, [R1+0x1098] ;  /* 0x0010980001127983 */ /* 0x000f620000300800 */
[----:B------:R-:W-:Y:S01]  /*38840*/  IMAD R17, R0, 0x2, R16 ;  /* 0x0000000200117824 */ /* 0x000fe200078e0210 */
[----:B------:R-:W-:-:S04]  /*38850*/  ISETP.LT.AND P4, PT, R26, c[0x0][0x17c], !P0 ;  /* 0x00005f001a007a0c */ /* 0x000fc80004781270 */
[CC--:B-1----:R-:W-:Y:S02]  /*38860*/  LEA R14, P6, R17.reuse, R54.reuse, 0x2 ;  /* 0x00000036110e7211 */ /* 0x0c2fe400078c10ff */
[----:B------:R-:W-:Y:S02]  /*38870*/  LEA R16, R0, R17, 0x1 ;  /* 0x0000001100107211 */ /* 0x000fe400078e08ff */
[-C--:B------:R-:W-:Y:S02]  /*38880*/  LEA.HI.X.SX32 R15, R17, R55.reuse, 0x2, P6 ;  /* 0x00000037110f7211 */ /* 0x080fe400030f16ff */
[----:B------:R-:W-:Y:S01]  /*38890*/  LEA R12, P6, R16, R54, 0x2 ;  /* 0x00000036100c7211 */ /* 0x000fe200078c10ff */
[----:B------:R-:W-:Y:S01]  /*388a0*/  IMAD R17, R0, 0x2, R16 ;  /* 0x0000000200117824 */ /* 0x000fe200078e0210 */
[----:B------:R-:W-:Y:S01]  /*388b0*/  ISETP.LT.AND P3, PT, R25, c[0x0][0x17c], !P0 ;  /* 0x00005f0019007a0c */ /* 0x000fe20004761270 */
[----:B------:R1:W-:Y:S01]  /*388c0*/  @P2 STG.E [R14.64], R112 ;  /* 0x000000700e002986 */ /* 0x0003e2000c10190a */
[----:B------:R-:W-:Y:S01]  /*388d0*/  LEA.HI.X.SX32 R13, R16, R55, 0x2, P6 ;  /* 0x00000037100d7211 */ /* 0x000fe200030f16ff */
[----:B------:R-:W-:-:S04]  /*388e0*/  IMAD R16, R0, 0x2, R17 ;  /* 0x0000000200107824 */ /* 0x000fc800078e0211 */
[----:B------:R1:W-:Y:S02]  /*388f0*/  @P4 STG.E [R12.64], R108 ;  /* 0x0000006c0c004986 */ /* 0x0003e4000c10190a */
[----:B-1----:R-:W-:-:S04]  /*38900*/  LEA R14, P6, R17, R54, 0x2 ;  /* 0x00000036110e7211 */ /* 0x002fc800078c10ff */
[----:B------:R-:W-:Y:S01]  /*38910*/  LEA.HI.X.SX32 R15, R17, R55, 0x2, P6 ;  /* 0x00000037110f7211 */ /* 0x000fe200030f16ff */
[----:B------:R-:W-:Y:S01]  /*38920*/  IMAD R17, R0, 0x2, R16 ;  /* 0x0000000200117824 */ /* 0x000fe200078e0210 */
[----:B------:R-:W-:-:S03]  /*38930*/  LEA R12, P6, R16, R54, 0x2 ;  /* 0x00000036100c7211 */ /* 0x000fc600078c10ff */
[----:B------:R1:W-:Y:S01]  /*38940*/  @P3 STG.E [R14.64], R104 ;  /* 0x000000680e003986 */ /* 0x0003e2000c10190a */
[----:B------:R-:W-:Y:S01]  /*38950*/  LEA.HI.X.SX32 R13, R16, R55, 0x2, P6 ;  /* 0x00000037100d7211 */ /* 0x000fe200030f16ff */
[----:B------:R-:W-:-:S04]  /*38960*/  IMAD R16, R0, 0x2, R17 ;  /* 0x0000000200107824 */ /* 0x000fc800078e0211 */
[----:B------:R2:W-:Y:S01]  /*38970*/  @P1 STG.E [R12.64], R100 ;  /* 0x000000640c001986 */ /* 0x0005e2000c10190a */
[----:B---3--:R-:W-:Y:S02]  /*38980*/  ISETP.LT.AND P2, PT, R24, c[0x0][0x17c], !P0 ;  /* 0x00005f0018007a0c */ /* 0x008fe40004741270 */
[----:B-1----:R-:W-:-:S04]  /*38990*/  LEA R14, P6, R17, R54, 0x2 ;  /* 0x00000036110e7211 */ /* 0x002fc800078c10ff */
[----:B------:R-:W-:Y:S01]  /*389a0*/  LEA.HI.X.SX32 R15, R17, R55, 0x2, P6 ;  /* 0x00000037110f7211 */ /* 0x000fe200030f16ff */
[----:B------:R-:W-:Y:S01]  /*389b0*/  IMAD R17, R0, 0x2, R16 ;  /* 0x0000000200117824 */ /* 0x000fe200078e0210 */
[----:B--2---:R-:W-:Y:S02]  /*389c0*/  LEA R12, P6, R16, R54, 0x2 ;  /* 0x00000036100c7211 */ /* 0x004fe400078c10ff */
[----:B------:R-:W-:Y:S02]  /*389d0*/  ISETP.LT.AND P4, PT, R20, c[0x0][0x17c], !P0 ;  /* 0x00005f0014007a0c */ /* 0x000fe40004781270 */
[----:B------:R-:W2:Y:S01]  /*389e0*/  LDL.LU R20, [R1+0x109c] ;  /* 0x00109c0001147983 */ /* 0x000ea20000300800 */
[----:B------:R-:W-:-:S03]  /*389f0*/  ISETP.LT.AND P3, PT, R19, c[0x0][0x17c], !P0 ;  /* 0x00005f0013007a0c */ /* 0x000fc60004761270 */
[----:B------:R-:W3:Y:S01]  /*38a00*/  LDL.LU R19, [R1+0x10a0] ;  /* 0x0010a00001137983 */ /* 0x000ee20000300800 */
[----:B------:R-:W-:-:S03]  /*38a10*/  LEA.HI.X.SX32 R13, R16, R55, 0x2, P6 ;  /* 0x00000037100d7211 */ /* 0x000fc600030f16ff */
[----:B------:R1:W-:Y:S01]  /*38a20*/  @P5 STG.E [R14.64], R96 ;  /* 0x000000600e005986 */ /* 0x0003e2000c10190a */
[----:B------:R-:W-:-:S03]  /*38a30*/  ISETP.LT.AND P1, PT, R23, c[0x0][0x17c], !P0 ;  /* 0x00005f0017007a0c */ /* 0x000fc60004721270 */
[----:B------:R-:W3:Y:S01]  /*38a40*/  LDL.LU R23, [R1+0x10a4] ;  /* 0x0010a40001177983 */ /* 0x000ee20000300800 */
[----:B-1----:R-:W-:-:S04]  /*38a50*/  LEA R14, P6, R17, R54, 0x2 ;  /* 0x00000036110e7211 */ /* 0x002fc800078c10ff */
[----:B------:R-:W-:Y:S01]  /*38a60*/  LEA.HI.X.SX32 R15, R17, R55, 0x2, P6 ;  /* 0x00000037110f7211 */ /* 0x000fe200030f16ff */
[----:B------:R1:W-:Y:S04]  /*38a70*/  @P2 STG.E [R12.64], R92 ;  /* 0x0000005c0c002986 */ /* 0x0003e8000c10190a */
[----:B------:R1:W-:Y:S01]  /*38a80*/  @P4 STG.E [R14.64], R88 ;  /* 0x000000580e004986 */ /* 0x0003e2000c10190a */
[----:B----4-:R-:W-:-:S03]  /*38a90*/  ISETP.LT.AND P5, PT, R22, c[0x0][0x17c], !P0 ;  /* 0x00005f0016007a0c */ /* 0x010fc600047a1270 */
[----:B------:R-:W4:Y:S01]  /*38aa0*/  LDL.LU R22, [R1+0x10a8] ;  /* 0x0010a80001167983 */ /* 0x000f220000300800 */
[----:B-----5:R-:W-:-:S03]  /*38ab0*/  ISETP.LT.AND P2, PT, R21, c[0x0][0x17c], !P0 ;  /* 0x00005f0015007a0c */ /* 0x020fc60004741270 */
        /* <DEDUP_REMOVED lines=21> */
[----:B-1----:R-:W-:-:S04]  /*38c10*/  LEA R12, P6, R16, R54, 0x2 ;  /* 0x00000036100c7211 */ /* 0x002fc800078c10ff */
[----:B------:R-:W-:Y:S02]  /*38c20*/  LEA.HI.X.SX32 R13, R16, R55, 0x2, P6 ;  /* 0x00000037100d7211 */ /* 0x000fe400030f16ff */
[----:B--2---:R-:W-:Y:S02]  /*38c30*/  LEA R14, P6, R17, R54, 0x2 ;  /* 0x00000036110e7211 */ /* 0x004fe400078c10ff */
[----:B------:R-:W-:Y:S02]  /*38c40*/  ISETP.LT.AND P3, PT, R20, c[0x0][0x17c], !P0 ;  /* 0x00005f0014007a0c */ /* 0x000fe40004761270 */
[----:B------:R-:W2:Y:S01]  /*38c50*/  LDL.LU R20, [R1+0x10c8] ;  /* 0x0010c80001147983 */ /* 0x000ea20000300800 */
[----:B---3--:R-:W-:-:S03]  /*38c60*/  ISETP.LT.AND P1, PT, R19, c[0x0][0x17c], !P0 ;  /* 0x00005f0013007a0c */ /* 0x008fc60004721270 */
[----:B------:R-:W3:Y:S01]  /*38c70*/  LDL.LU R19, [R1+0x10cc] ;  /* 0x0010cc0001137983 */ /* 0x000ee20000300800 */
[----:B------:R-:W-:-:S03]  /*38c80*/  LEA.HI.X.SX32 R15, R17, R55, 0x2, P6 ;  /* 0x00000037110f7211 */ /* 0x000fc600030f16ff */
[----:B------:R1:W-:Y:S01]  /*38c90*/  @P4 STG.E [R12.64], R8 ;  /* 0x000000080c004986 */ /* 0x0003e2000c10190a */
[----:B------:R-:W-:-:S03]  /*38ca0*/  ISETP.LT.AND P5, PT, R23, c[0x0][0x17c], !P0 ;  /* 0x00005f0017007a0c */ /* 0x000fc600047a1270 */
[----:B------:R-:W3:Y:S04]  /*38cb0*/  LDL.LU R23, [R1+0x10d0] ;  /* 0x0010d00001177983 */ /* 0x000ee80000300800 */
[----:B------:R1:W-:Y:S01]  /*38cc0*/  @P3 STG.E [R14.64], R4 ;  /* 0x000000040e003986 */ /* 0x0003e2000c10190a */
[----:B----4-:R-:W-:-:S03]  /*38cd0*/  ISETP.LT.AND P2, PT, R22, c[0x0][0x17c], !P0 ;  /* 0x00005f0016007a0c */ /* 0x010fc60004741270 */
[----:B------:R-:W4:Y:S01]  /*38ce0*/  LDL.LU R22, [R1+0x10e8] ;  /* 0x0010e80001167983 */ /* 0x000f220000300800 */
[----:B-----5:R-:W-:-:S03]  /*38cf0*/  ISETP.LT.AND P4, PT, R21, c[0x0][0x17c], !P0 ;  /* 0x00005f0015007a0c */ /* 0x020fc60004781270 */
[----:B------:R-:W5:Y:S01]  /*38d00*/  LDL.LU R21, [R1+0x10ec] ;  /* 0x0010ec0001157983 */ /* 0x000f620000300800 */
[----:B------:R-:W-:-:S03]  /*38d10*/  ISETP.LT.AND P3, PT, R18, c[0x0][0x17c], !P0 ;  /* 0x00005f0012007a0c */ /* 0x000fc60004761270 */
[----:B------:R-:W4:Y:S01]  /*38d20*/  LDL.LU R18, [R1+0x10f0] ;  /* 0x0010f00001127983 */ /* 0x000f220000300800 */
[----:B------:R-:W-:-:S04]  /*38d30*/  IMAD R16, R0, 0x2, R17 ;  /* 0x0000000200107824 */ /* 0x000fc800078e0211 */
[----:B-1----:R-:W-:Y:S01]  /*38d40*/  IMAD R8, R0, 0x2, R16 ;  /* 0x0000000200087824 */ /* 0x002fe200078e0210 */
[----:B------:R-:W-:-:S03]  /*38d50*/  LEA R12, P6, R16, R54, 0x2 ;  /* 0x00000036100c7211 */ /* 0x000fc600078c10ff */
[----:B------:R-:W-:Y:S01]  /*38d60*/  IMAD R4, R0, 0x2, R8 ;  /* 0x0000000200047824 */ /* 0x000fe200078e0208 */
[----:B------:R-:W-:Y:S02]  /*38d70*/  LEA.HI.X.SX32 R13, R16, R55, 0x2, P6 ;  /* 0x00000037100d7211 */ /* 0x000fe400030f16ff */
        /* <DEDUP_REMOVED lines=19> */
[----:B------:R-:W3:Y:S04]  /*38eb0*/  LDL.LU R19, [R1+0x10f8] ;  /* 0x0010f80001137983 */ /* 0x000ee80000300800 */
[----:B------:R-:W3:Y:S01]  /*38ec0*/  LDL.LU R17, [R1+0x1104] ;  /* 0x0011040001117983 */ /* 0x000ee20000300800 */
[----:B------:R-:W-:-:S03]  /*38ed0*/  LEA.HI.X.SX32 R15, R8, R55, 0x2, P6 ;  /* 0x00000037080f7211 */ /* 0x000fc600030f16ff */
[----:B------:R1:W-:Y:S04]  /*38ee0*/  @P3 STG.E [R12.64], R109 ;  /* 0x0000006d0c003986 */ /* 0x0003e8000c10190a */
[----:B------:R-:W3:Y:S04]  /*38ef0*/  LDL.LU R16, [R1+0x1108] ;  /* 0x0011080001107983 */ /* 0x000ee80000300800 */
[----:B------:R1:W-:Y:S01]  /*38f00*/  @P1 STG.E [R14.64], R105 ;  /* 0x000000690e001986 */ /* 0x0003e2000c10190a */
[----:B-----5:R-:W-:-:S03]  /*38f10*/  ISETP.LT.AND P3, PT, R21, c[0x0][0x17c], !P0 ;  /* 0x00005f0015007a0c */ /* 0x020fc60004761270 */
[----:B------:R-:W5:Y:S01]  /*38f20*/  LDL.LU R21, [R1+0x110c] ;  /* 0x00110c0001157983 */ /* 0x000f620000300800 */
[----:B----4-:R-:W-:-:S03]  /*38f30*/  ISETP.LT.AND P1, PT, R18, c[0x0][0x17c], !P0 ;  /* 0x00005f0012007a0c */ /* 0x010fc60004721270 */
[----:B------:R-:W4:Y:S01]  /*38f40*/  LDL.LU R18, [R1+0x1110] ;  /* 0x0011100001127983 */ /* 0x000f220000300800 */
[----:B------:R-:W-:Y:S01]  /*38f50*/  IMAD R4, R0, 0x2, R8 ;  /* 0x0000000200047824 */ /* 0x000fe200078e0208 */
[----:B------:R-:W-:-:S03]  /*38f60*/  ISETP.LT.AND P2, PT, R23, c[0x0][0x17c], !P0 ;  /* 0x00005f0017007a0c */ /* 0x000fc60004741270 */
[----:B------:R-:W-:Y:S01]  /*38f70*/  IMAD R8, R0, 0x2, R4 ;  /* 0x0000000200087824 */ /* 0x000fe200078e0204 */
[-C--:B-1----:R-:W-:Y:S02]  /*38f80*/  LEA R12, P6, R4, R54.reuse, 0x2 ;  /* 0x00000036040c7211 */ /* 0x082fe400078c10ff */
[----:B------:R-:W-:Y:S02]  /*38f90*/  ISETP.LT.AND P4, PT, R22, c[0x0][0x17c], !P0 ;  /* 0x00005f0016007a0c */ /* 0x000fe40004781270 */
[----:B------:R-:W-:Y:S01]  /*38fa0*/  LEA.HI.X.SX32 R13, R4, R55, 0x2, P6 ;  /* 0x00000037040d7211 */ /* 0x000fe200030f16ff */
[----:B------:R-:W-:Y:S01]  /*38fb0*/  IMAD R4, R0, 0x2, R8 ;  /* 0x0000000200047824 */ /* 0x000fe200078e0208 */
[----:B------:R-:W-:-:S03]  /*38fc0*/  LEA R14, P6, R8, R54, 0x2 ;  /* 0x00000036080e7211 */ /* 0x000fc600078c10ff */
[----:B------:R1:W-:Y:S01]  /*38fd0*/  @P5 STG.E [R12.64], R101 ;  /* 0x000000650c005986 */ /* 0x0003e2000c10190a */
[----:B------:R-:W-:Y:S02]  /*38fe0*/  LEA.HI.X.SX32 R15, R8, R55, 0x2, P6 ;  /* 0x00000037080f7211 */ /* 0x000fe400030f16ff */
[----:B------:R-:W-:-:S03]  /*38ff0*/  LEA R8, R0, R4, 0x1 ;  /* 0x0000000400087211 */ /* 0x000fc600078e08ff */
        /* <DEDUP_REMOVED lines=16> */
[----:B------:R-:W-:-:S03]  /*39100*/  ISETP.LT.AND P4, PT, R17, c[0x0][0x17c], !P0 ;  /* 0x00005f0011007a0c */ /* 0x000fc60004781270 */
[----:B------:R-:W3:Y:S01]  /*39110*/  LDL.LU R17, [R1+0x1128] ;  /* 0x0011280001117983 */ /* 0x000ee20000300800 */
[----:B------:R-:W-:-:S03]  /*39120*/  LEA.HI.X.SX32 R15, R8, R55, 0x2, P6 ;  /* 0x00000037080f7211 */ /* 0x000fc600030f16ff */
[----:B------:R1:W-:Y:S01]  /*39130*/  @P1 STG.E [R12.64], R85 ;  /* 0x000000550c001986 */ /* 0x0003e2000c10190a */
[----:B------:R-:W-:-:S03]  /*39140*/  ISETP.LT.AND P3, PT, R16, c[0x0][0x17c], !P0 ;  /* 0x00005f0010007a0c */ /* 0x000fc60004761270 */
[----:B------:R-:W3:Y:S04]  /*39150*/  LDL.LU R16, [R1+0x112c] ;  /* 0x00112c0001107983 */ /* 0x000ee80000300800 */
[----:B------:R1:W-:Y:S01]  /*39160*/  @P5 STG.E [R14.64], R81 ;  /* 0x000000510e005986 */ /* 0x0003e2000c10190a */
[----:B-----5:R-:W-:-:S03]  /*39170*/  ISETP.LT.AND P1, PT, R21, c[0x0][0x17c], !P0 ;  /* 0x00005f0015007a0c */ /* 0x020fc60004721270 */
[----:B------:R-:W5:Y:S01]  /*39180*/  LDL.LU R21, [R1+0x1130] ;  /* 0x0011300001157983 */ /* 0x000f620000300800 */
[----:B----4-:R-:W-:-:S03]  /*39190*/  ISETP.LT.AND P5, PT, R18, c[0x0][0x17c], !P0 ;  /* 0x00005f0012007a0c */ /* 0x010fc600047a1270 */
[----:B------:R-:W4:Y:S01]  /*391a0*/  LDL.LU R18, [R1+0x1134] ;  /* 0x0011340001127983 */ /* 0x000f220000300800 */
        /* <DEDUP_REMOVED lines=15> */
[----:B------:R-:W-:Y:S02]  /*392a0*/  LEA.HI.X.SX32 R15, R8, R55, 0x2, P6 ;  /* 0x00000037080f7211 */ /* 0x000fe400030f16ff */
[----:B------:R-:W-:Y:S01]  /*392b0*/  LEA R8, P6, R4, R54, 0x2 ;  /* 0x0000003604087211 */ /* 0x000fe200078c10ff */
[----:B-1----:R-:W-:-:S03]  /*392c0*/  IMAD R12, R0, 0x2, R4 ;  /* 0x00000002000c7824 */ /* 0x002fc600078e0204 */
[----:B------:R-:W-:Y:S01]  /*392d0*/  LEA.HI.X.SX32 R9, R4, R55, 0x2, P6 ;  /* 0x0000003704097211 */ /* 0x000fe200030f16ff */
[----:B------:R1:W-:Y:S01]  /*392e0*/  @P1 STG.E [R14.64], R5 ;  /* 0x000000050e001986 */ /* 0x0003e2000c10190a */
[----:B------:R-:W-:Y:S02]  /*392f0*/  LEA R4, P6, R12, R54, 0x2 ;  /* 0x000000360c047211 */ /* 0x000fe400078c10ff */
[----:B--2---:R-:W-:Y:S02]  /*39300*/  ISETP.LT.AND P2, PT, R20, c[0x0][0x17c], !P0 ;  /* 0x00005f0014007a0c */ /* 0x004fe40004741270 */
[----:B------:R-:W2:Y:S01]  /*39310*/  LDL.LU R20, [R1+0x114c] ;  /* 0x00114c0001147983 */ /* 0x000ea20000300800 */
[----:B---3--:R-:W-:-:S03]  /*39320*/  ISETP.LT.AND P4, PT, R19, c[0x0][0x17c], !P0 ;  /* 0x00005f0013007a0c */ /* 0x008fc60004781270 */
[----:B------:R-:W3:Y:S01]  /*39330*/  LDL.LU R19, [R1+0x1150] ;  /* 0x0011500001137983 */ /* 0x000ee20000300800 */
[----:B------:R-:W-:-:S03]  /*39340*/  ISETP.LT.AND P3, PT, R17, c[0x0][0x17c], !P0 ;  /* 0x00005f0011007a0c */ /* 0x000fc60004761270 */
[----:B------:R-:W3:Y:S01]  /*39350*/  LDL.LU R17, [R1+0x1154] ;  /* 0x0011540001117983 */ /* 0x000ee20000300800 */
[----:B-1----:R-:W-:-:S03]  /*39360*/  LEA.HI.X.SX32 R5, R12, R55, 0x2, P6 ;  /* 0x000000370c057211 */ /* 0x002fc600030f16ff */
[----:B------:R1:W-:Y:S01]  /*39370*/  @P5 STG.E [R8.64], R138 ;  /* 0x0000008a08005986 */ /* 0x0003e2000c10190a */
[----:B------:R-:W-:-:S03]  /*39380*/  ISETP.LT.AND P1, PT, R16, c[0x0][0x17c], !P0 ;  /* 0x00005f0010007a0c */ /* 0x000fc60004721270 */
[----:B------:R-:W3:Y:S04]  /*39390*/  LDL.LU R16, [R1+0x1158] ;  /* 0x0011580001107983 */ /* 0x000ee80000300800 */
[----:B------:R1:W-:Y:S04]  /*393a0*/  @P2 STG.E [R4.64], R122 ;  /* 0x0000007a04002986 */ /* 0x0003e8000c10190a */
[----:B------:R-:W3:Y:S01]  /*393b0*/  LDL.LU R15, [R1+0x115c] ;  /* 0x00115c00010f7983 */ /* 0x000ee20000300800 */
[----:B----4-:R-:W-:-:S03]  /*393c0*/  ISETP.LT.AND P2, PT, R18, c[0x0][0x17c], !P0 ;  /* 0x00005f0012007a0c */ /* 0x010fc60004741270 */
[----:B------:R-:W4:Y:S04]  /*393d0*/  LDL.LU R18, [R1+0x1180] ;  /* 0x0011800001127983 */ /* 0x000f280000300800 */
        /* <DEDUP_REMOVED lines=10> */
[----:B-----5:R-:W-:-:S03]  /*39480*/  ISETP.LT.AND P5, PT, R21, c[0x0][0x17c], !P0 ;  /* 0x00005f0015007a0c */ /* 0x020fc600047a1270 */
[----:B------:R5:W-:Y:S01]  /*39490*/  @P3 STG.E [R4.64], R114 ;  /* 0x0000007204003986 */ /* 0x000be2000c10190a */
[----:B-1----:R-:W-:-:S04]  /*394a0*/  LEA R8, P6, R13, R54, 0x2 ;  /* 0x000000360d087211 */ /* 0x002fc800078c10ff */
[----:B------:R-:W-:Y:S01]  /*394b0*/  LEA.HI.X.SX32 R9, R13, R55, 0x2, P6 ;  /* 0x000000370d097211 */ /* 0x000fe200030f16ff */
[----:B------:R-:W-:Y:S01]  /*394c0*/  IMAD R13, R0, 0x2, R12 ;  /* 0x00000002000d7824 */ /* 0x000fe200078e020c */
[----:B-----5:R-:W-:-:S03]  /*394d0*/  LEA R4, P6, R12, R54, 0x2 ;  /* 0x000000360c047211 */ /* 0x020fc600078c10ff */
[----:B------:R1:W-:Y:S01]  /*394e0*/  @P1 STG.E [R8.64], R110 ;  /* 0x0000006e08001986 */ /* 0x0003e2000c10190a */
[----:B------:R-:W-:Y:S01]  /*394f0*/  LEA.HI.X.SX32 R5, R12, R55, 0x2, P6 ;  /* 0x000000370c057211 */ /* 0x000fe200030f16ff */
[----:B------:R-:W-:-:S04]  /*39500*/  IMAD R12, R0, 0x2, R13 ;  /* 0x00000002000c7824 */ /* 0x000fc800078e020d */
[----:B------:R5:W-:Y:S01]  /*39510*/  @P5 STG.E [R4.64], R106 ;  /* 0x0000006a04005986 */ /* 0x000be2000c10190a */
[----:B-1----:R-:W-:-:S04]  /*39520*/  LEA R8, P6, R13, R54, 0x2 ;  /* 0x000000360d087211 */ /* 0x002fc800078c10ff */
[-C--:B------:R-:W-:Y:S01]  /*39530*/  LEA.HI.X.SX32 R9, R13, R55.reuse, 0x2, P6 ;  /* 0x000000370d097211 */ /* 0x080fe200030f16ff */
[----:B------:R-:W-:Y:S01]  /*39540*/  IMAD R13, R0, 0x2, R12 ;  /* 0x00000002000d7824 */ /* 0x000fe200078e020c */
[----:B--2---:R-:W-:Y:S02]  /*39550*/  ISETP.LT.AND P4, PT, R20, c[0x0][0x17c], !P0 ;  /* 0x00005f0014007a0c */ /* 0x004fe40004781270 */
[C---:B-----5:R-:W-:Y:S01]  /*39560*/  LEA R4, P6, R12.reuse, R54, 0x2 ;  /* 0x000000360c047211 */ /* 0x060fe200078c10ff */
[----:B------:R-:W2:Y:S01]  /*39570*/  LDL.LU R20, [R1+0x1190] ;  /* 0x0011900001147983 */ /* 0x000ea20000300800 */
[----:B---3--:R-:W-:Y:S02]  /*39580*/  ISETP.LT.AND P3, PT, R19, c[0x0][0x17c], !P0 ;  /* 0x00005f0013007a0c */ /* 0x008fe40004761270 */
[----:B------:R-:W-:Y:S01]  /*39590*/  LEA.HI.X.SX32 R5, R12, R55, 0x2, P6 ;  /* 0x000000370c057211 */ /* 0x000fe200030f16ff */
[----:B------:R1:W-:Y:S01]  /*395a0*/  @P2 STG.E [R8.64], R102 ;  /* 0x0000006608002986 */ /* 0x0003e2000c10190a */
[----:B------:R-:W-:-:S03]  /*395b0*/  ISETP.LT.AND P1, PT, R17, c[0x0][0x17c], !P0 ;  /* 0x00005f0011007a0c */ /* 0x000fc60004721270 */
[----:B------:R-:W3:Y:S04]  /*395c0*/  LDL.LU R17, [R1+0x1198] ;  /* 0x0011980001117983 */ /* 0x000ee80000300800 */
[----:B------:R-:W5:Y:S01]  /*395d0*/  LDL.LU R19, [R1+0x11a0] ;  /* 0x0011a00001137983 */ /* 0x000f620000300800 */
[----:B-1----:R-:W-:-:S04]  /*395e0*/  LEA R8, P6, R13, R54, 0x2 ;  /* 0x000000360d087211 */ /* 0x002fc800078c10ff */
[----:B------:R-:W-:Y:S01]  /*395f0*/  LEA.HI.X.SX32 R9, R13, R55, 0x2, P6 ;  /* 0x000000370d097211 */ /* 0x000fe200030f16ff */
[----:B------:R1:W-:Y:S01]  /*39600*/  @P4 STG.E [R4.64], R98 ;  /* 0x0000006204004986 */ /* 0x0003e2000c10190a */
[----:B------:R-:W-:-:S03]  /*39610*/  ISETP.LT.AND P5, PT, R16, c[0x0][0x17c], !P0 ;  /* 0x00005f0010007a0c */ /* 0x000fc600047a1270 */
[----:B------:R-:W5:Y:S04]  /*39620*/  LDL.LU R16, [R1+0x11d0] ;  /* 0x0011d00001107983 */ /* 0x000f680000300800 */
[----:B------:R1:W-:Y:S01]  /*39630*/  @P3 STG.E [R8.64], R94 ;  /* 0x0000005e08003986 */ /* 0x0003e2000c10190a */
[----:B----4-:R-:W-:-:S03]  /*39640*/  ISETP.LT.AND P4, PT, R18, c[0x0][0x17c], !P0 ;  /* 0x00005f0012007a0c */ /* 0x010fc60004781270 */
[----:B------:R-:W4:Y:S01]  /*39650*/  LDL.LU R18, [R1+0x11d8] ;  /* 0x0011d80001127983 */ /* 0x000f220000300800 */
[----:B------:R-:W-:-:S03]  /*39660*/  ISETP.LT.AND P3, PT, R14, c[0x0][0x17c], !P0 ;  /* 0x00005f000e007a0c */ /* 0x000fc60004761270 */
[----:B------:R-:W4:Y:S01]  /*39670*/  LDL.LU R14, [R1+0x11e0] ;  /* 0x0011e000010e7983 */ /* 0x000f220000300800 */
[----:B------:R-:W-:Y:S01]  /*39680*/  ISETP.LT.AND P2, PT, R15, c[0x0][0x17c], !P0 ;  /* 0x00005f000f007a0c */ /* 0x000fe20004741270 */
[C---:B------:R-:W-:Y:S02]  /*39690*/  IMAD R15, R0.reuse, 0x2, R13 ;  /* 0x00000002000f7824 */ /* 0x040fe400078e020d */
[----:B------:R-:W4:Y:S02]  /*396a0*/  LDL.LU R12, [R1+0x11e8] ;  /* 0x0011e800010c7983 */ /* 0x000f240000300800 */
        /* <DEDUP_REMOVED lines=15> */
[----:B------:R-:W-:-:S03]  /*397a0*/  LEA R13, R0, R15, 0x1 ;  /* 0x0000000f000d7211 */ /* 0x000fc600078e08ff */
[----:B------:R2:W-:Y:S01]  /*397b0*/  @P4 STG.E [R8.64], R78 ;  /* 0x0000004e08004986 */ /* 0x0005e2000c10190a */
[CC--:B-1----:R-:W-:Y:S02]  /*397c0*/  LEA R4, P6, R15.reuse, R54.reuse, 0x2 ;  /* 0x000000360f047211 */ /* 0x0c2fe400078c10ff */
[----:B--2---:R-:W-:Y:S02]  /*397d0*/  ISETP.LT.AND P1, PT, R20, c[0x0][0x17c], !P0 ;  /* 0x00005f0014007a0c */ /* 0x004fe40004721270 */
[-C--:B------:R-:W-:Y:S02]  /*397e0*/  LEA.HI.X.SX32 R5, R15, R55.reuse, 0x2, P6 ;  /* 0x000000370f057211 */ /* 0x080fe400030f16ff */
[----:B------:R-:W-:Y:S02]  /*397f0*/  LEA R8, P6, R13, R54, 0x2 ;  /* 0x000000360d087211 */ /* 0x000fe400078c10ff */
[----:B---3--:R-:W-:Y:S02]  /*39800*/  ISETP.LT.AND P5, PT, R17, c[0x0][0x17c], !P0 ;  /* 0x00005f0011007a0c */ /* 0x008fe400047a1270 */
[----:B------:R-:W2:Y:S01]  /*39810*/  LDL.LU R17, [R1+0x11f0] ;  /* 0x0011f00001117983 */ /* 0x000ea20000300800 */
[----:B------:R-:W-:-:S02]  /*39820*/  LEA.HI.X.SX32 R9, R13, R55, 0x2, P6 ;  /* 0x000000370d097211 */ /* 0x000fc400030f16ff */
[----:B-----5:R-:W-:Y:S01]  /*39830*/  ISETP.LT.AND P2, PT, R19, c[0x0][0x17c], !P0 ;  /* 0x00005f0013007a0c */ /* 0x020fe20004741270 */
[----:B------:R1:W-:Y:S04]  /*39840*/  @P3 STG.E [R4.64], R74 ;  /* 0x0000004a04003986 */ /* 0x0003e8000c10190a */
[----:B------:R-:W3:Y:S04]  /*39850*/  LDL.LU R19, [R1+0x1220] ;  /* 0x0012200001137983 */ /* 0x000ee80000300800 */
[----:B------:R5:W-:Y:S01]  /*39860*/  @P1 STG.E [R8.64], R10 ;  /* 0x0000000a08001986 */ /* 0x000be2000c10190a */
[----:B------:R-:W-:-:S03]  /*39870*/  ISETP.LT.AND P4, PT, R16, c[0x0][0x17c], !P0 ;  /* 0x00005f0010007a0c */ /* 0x000fc60004781270 */
[----:B------:R-:W3:Y:S01]  /*39880*/  LDL.LU R16, [R1+0x1228] ;  /* 0x0012280001107983 */ /* 0x000ee20000300800 */
[----:B----4-:R-:W-:-:S03]  /*39890*/  ISETP.LT.AND P3, PT, R18, c[0x0][0x17c], !P0 ;  /* 0x00005f0012007a0c */ /* 0x010fc60004761270 */
[----:B------:R-:W4:Y:S01]  /*398a0*/  LDL.LU R18, [R1+0x1230] ;  /* 0x0012300001127983 */ /* 0x000f220000300800 */
[----:B------:R-:W-:-:S03]  /*398b0*/  ISETP.LT.AND P1, PT, R14, c[0x0][0x17c], !P0 ;  /* 0x00005f000e007a0c */ /* 0x000fc60004721270 */
[----:B------:R-:W4:Y:S01]  /*398c0*/  LDL.LU R14, [R1+0x1234] ;  /* 0x00123400010e7983 */ /* 0x000f220000300800 */
[----:B------:R-:W-:-:S05]  /*398d0*/  IMAD R15, R0, 0x2, R13 ;  /* 0x00000002000f7824 */ /* 0x000fca00078e020d */
[----:B-1----:R-:W-:Y:S01]  /*398e0*/  LEA R4, P6, R15, R54, 0x2 ;  /* 0x000000360f047211 */ /* 0x002fe200078c10ff */
[----:B------:R-:W-:-:S03]  /*398f0*/  IMAD R13, R0, 0x2, R15 ;  /* 0x00000002000d7824 */ /* 0x000fc600078e020f */
[----:B------:R-:W-:Y:S01]  /*39900*/  LEA.HI.X.SX32 R5, R15, R55, 0x2, P6 ;  /* 0x000000370f057211 */ /* 0x000fe200030f16ff */
[----:B------:R-:W-:Y:S01]  /*39910*/  IMAD R15, R0, 0x2, R13 ;  /* 0x00000002000f7824 */ /* 0x000fe200078e020d */
[----:B-----5:R-:W-:-:S03]  /*39920*/  LEA R8, P6, R13, R54, 0x2 ;  /* 0x000000360d087211 */ /* 0x020fc600078c10ff */
[----:B------:R1:W-:Y:S01]  /*39930*/  @P5 STG.E [R4.64], R6 ;  /* 0x0000000604005986 */ /* 0x0003e2000c10190a */
[----:B------:R-:W-:-:S03]  /*39940*/  ISETP.LT.AND P5, PT, R12, c[0x0][0x17c], !P0 ;  /* 0x00005f000c007a0c */ /* 0x000fc600047a1270 */
[----:B------:R-:W5:Y:S01]  /*39950*/  LDL.LU R12, [R1+0x1238] ;  /* 0x00123800010c7983 */ /* 0x000f620000300800 */
[----:B------:R-:W-:Y:S01]  /*39960*/  LEA.HI.X.SX32 R9, R13, R55, 0x2, P6 ;  /* 0x000000370d097211 */ /* 0x000fe200030f16ff */
[----:B------:R-:W-:Y:S01]  /*39970*/  IMAD R13, R0, 0x2, R15 ;  /* 0x00000002000d7824 */ /* 0x000fe200078e020f */
[----:B-1----:R-:W-:-:S03]  /*39980*/  LEA R4, P6, R15, R54, 0x2 ;  /* 0x000000360f047211 */ /* 0x002fc600078c10ff */
        /* <DEDUP_REMOVED lines=9> */
[-C--:B------:R-:W-:Y:S02]  /*39a20*/  LEA.HI.X.SX32 R5, R15, R55.reuse, 0x2, P6 ;  /* 0x000000370f057211 */ /* 0x080fe400030f16ff */
[----:B-1----:R-:W-:Y:S02]  /*39a30*/  LEA R8, P6, R13, R54, 0x2 ;  /* 0x000000360d087211 */ /* 0x002fe400078c10ff */
[----:B--2---:R-:W-:Y:S02]  /*39a40*/  ISETP.LT.AND P2, PT, R17, c[0x0][0x17c], !P0 ;  /* 0x00005f0011007a0c */ /* 0x004fe40004741270 */
[----:B------:R-:W2:Y:S04]  /*39a50*/  LDL.LU R17, [R1+0x1214] ;  /* 0x0012140001117983 */ /* 0x000ea80000300800 */
[----:B------:R-:W2:Y:S01]  /*39a60*/  LDL.LU R10, [R1+0x1218] ;  /* 0x00121800010a7983 */ /* 0x000ea20000300800 */
[----:B------:R-:W-:-:S03]  /*39a70*/  LEA.HI.X.SX32 R9, R13, R55, 0x2, P6 ;  /* 0x000000370d097211 */ /* 0x000fc600030f16ff */
[----:B------:R1:W-:Y:S04]  /*39a80*/  @P1 STG.E [R4.64], R115 ;  /* 0x0000007304001986 */ /* 0x0003e8000c10190a */
[----:B------:R1:W-:Y:S01]  /*39a90*/  @P5 STG.E [R8.64], R111 ;  /* 0x0000006f08005986 */ /* 0x0003e2000c10190a */
[----:B---3--:R-:W-:-:S03]  /*39aa0*/  ISETP.LT.AND P3, PT, R16, c[0x0][0x17c], !P0 ;  /* 0x00005f0010007a0c */ /* 0x008fc60004761270 */
[----:B------:R-:W3:Y:S04]  /*39ab0*/  LDL.LU R16, [R1+0x121c] ;  /* 0x00121c0001107983 */ /* 0x000ee80000300800 */
[----:B------:R-:W3:Y:S01]  /*39ac0*/  LDL.LU R6, [R1+0x1224] ;  /* 0x0012240001067983 */ /* 0x000ee20000300800 */
[----:B----4-:R-:W-:-:S03]  /*39ad0*/  ISETP.LT.AND P5, PT, R14, c[0x0][0x17c], !P0 ;  /* 0x00005f000e007a0c */ /* 0x010fc600047a1270 */
[----:B------:R-:W4:Y:S01]  /*39ae0*/  LDL.LU R14, [R1+0x122c] ;  /* 0x00122c00010e7983 */ /* 0x000f220000300800 */
[----:B------:R-:W-:-:S05]  /*39af0*/  IMAD R15, R0, 0x2, R13 ;  /* 0x00000002000f7824 */ /* 0x000fca00078e020d */
[-C--:B-1----:R-:W-:Y:S01]  /*39b00*/  LEA R4, P6, R15, R54.reuse, 0x2 ;  /* 0x000000360f047211 */ /* 0x082fe200078c10ff */
[C---:B------:R-:W-:Y:S01]  /*39b10*/  IMAD R13, R0.reuse, 0x2, R15 ;  /* 0x00000002000d7824 */ /* 0x040fe200078e020f */
[----:B------:R-:W-:Y:S02]  /*39b20*/  ISETP.LT.AND P4, PT, R19, c[0x0][0x17c], !P0 ;  /* 0x00005f0013007a0c */ /* 0x000fe40004781270 */
[----:B------:R-:W-:Y:S01]  /*39b30*/  LEA.HI.X.SX32 R5, R15, R55, 0x2, P6 ;  /* 0x000000370f057211 */ /* 0x000fe200030f16ff */
[----:B------:R-:W-:Y:S01]  /*39b40*/  IMAD R15, R0, 0x2, R13 ;  /* 0x00000002000f7824 */ /* 0x000fe200078e020d */
[----:B------:R-:W-:-:S03]  /*39b50*/  LEA R8, P6, R13, R54, 0x2 ;  /* 0x000000360d087211 */ /* 0x000fc600078c10ff */
[----:B------:R1:W-:Y:S01]  /*39b60*/  @P2 STG.E [R4.64], R107 ;  /* 0x0000006b04002986 */ /* 0x0003e2000c10190a */
[----:B-----5:R-:W-:-:S03]  /*39b70*/  ISETP.LT.AND P2, PT, R12, c[0x0][0x17c], !P0 ;  /* 0x00005f000c007a0c */ /* 0x020fc60004741270 */
[----:B------:R-:W5:Y:S01]  /*39b80*/  LDL.LU R12, [R1+0x1200] ;  /* 0x00120000010c7983 */ /* 0x000f620000300800 */
[-C--:B------:R-:W-:Y:S01]  /*39b90*/  LEA.HI.X.SX32 R9, R13, R55.reuse, 0x2, P6 ;  /* 0x000000370d097211 */ /* 0x080fe200030f16ff */
[----:B------:R-:W-:Y:S01]  /*39ba0*/  IMAD R13, R0, 0x2, R15 ;  /* 0x00000002000d7824 */ /* 0x000fe200078e020f */
[----:B------:R-:W-:Y:S02]  /*39bb0*/  ISETP.LT.AND P1, PT, R18, c[0x0][0x17c], !P0 ;  /* 0x00005f0012007a0c */ /* 0x000fe40004721270 */
[C---:B-1----:R-:W-:Y:S01]  /*39bc0*/  LEA R4, P6, R15.reuse, R54, 0x2 ;  /* 0x000000360f047211 */ /* 0x042fe200078c10ff */
[----:B------:R1:W-:Y:S03]  /*39bd0*/  @P4 STG.E [R8.64], R103 ;  /* 0x0000006708004986 */ /* 0x0003e6000c10190a */
        /* <DEDUP_REMOVED lines=9> */
[----:B-1----:R-:W-:Y:S02]  /*39c70*/  LEA R8, P6, R13, R54, 0x2 ;  /* 0x000000360d087211 */ /* 0x002fe400078c10ff */
[----:B--2---:R-:W-:Y:S02]  /*39c80*/  ISETP.LT.AND P4, PT, R17, c[0x0][0x17c], !P0 ;  /* 0x00005f0011007a0c */ /* 0x004fe40004781270 */
[----:B------:R-:W2:Y:S01]  /*39c90*/  LDL.LU R17, [R1+0x1204] ;  /* 0x0012040001117983 */ /* 0x000ea20000300800 */
[----:B------:R-:W-:-:S03]  /*39ca0*/  ISETP.LT.AND P3, PT, R10, c[0x0][0x17c], !P0 ;  /* 0x00005f000a007a0c */ /* 0x000fc60004761270 */
[----:B------:R-:W2:Y:S01]  /*39cb0*/  LDL.LU R10, [R1+0x1208] ;  /* 0x00120800010a7983 */ /* 0x000ea20000300800 */
[----:B------:R-:W-:-:S03]  /*39cc0*/  LEA.HI.X.SX32 R9, R13, R55, 0x2, P6 ;  /* 0x000000370d097211 */ /* 0x000fc600030f16ff */
[----:B------:R1:W-:Y:S04]  /*39cd0*/  @P5 STG.E [R4.64], R91 ;  /* 0x0000005b04005986 */ /* 0x0003e8000c10190a */
[----:B------:R1:W-:Y:S01]  /*39ce0*/  @P2 STG.E [R8.64], R87 ;  /* 0x0000005708002986 */ /* 0x0003e2000c10190a */
[----:B---3--:R-:W-:-:S03]  /*39cf0*/  ISETP.LT.AND P1, PT, R16, c[0x0][0x17c], !P0 ;  /* 0x00005f0010007a0c */ /* 0x008fc60004721270 */
[----:B------:R-:W3:Y:S01]  /*39d00*/  LDL.LU R16, [R1+0x120c] ;  /* 0x00120c0001107983 */ /* 0x000ee20000300800 */
[----:B------:R-:W-:-:S03]  /*39d10*/  ISETP.LT.AND P5, PT, R6, c[0x0][0x17c], !P0 ;  /* 0x00005f0006007a0c */ /* 0x000fc600047a1270 */
[----:B------:R-:W3:Y:S01]  /*39d20*/  LDL.LU R6, [R1+0x1210] ;  /* 0x0012100001067983 */ /* 0x000ee20000300800 */
[----:B----4-:R-:W-:-:S03]  /*39d30*/  ISETP.LT.AND P2, PT, R14, c[0x0][0x17c], !P0 ;  /* 0x00005f000e007a0c */ /* 0x010fc60004741270 */
[----:B------:R-:W4:Y:S01]  /*39d40*/  LDL.LU R14, [R1+0x11e4] ;  /* 0x0011e400010e7983 */ /* 0x000f220000300800 */
[----:B------:R-:W-:-:S05]  /*39d50*/  IMAD R15, R0, 0x2, R13 ;  /* 0x00000002000f7824 */ /* 0x000fca00078e020d */
[----:B-1----:R-:W-:Y:S01]  /*39d60*/  LEA R4, P6, R15, R54, 0x2 ;  /* 0x000000360f047211 */ /* 0x002fe200078c10ff */
[----:B------:R-:W-:-:S03]  /*39d70*/  IMAD R13, R0, 0x2, R15 ;  /* 0x00000002000d7824 */ /* 0x000fc600078e020f */
[----:B------:R-:W-:Y:S01]  /*39d80*/  LEA.HI.X.SX32 R5, R15, R55, 0x2, P6 ;  /* 0x000000370f057211 */ /* 0x000fe200030f16ff */
[----:B------:R-:W-:Y:S01]  /*39d90*/  IMAD R15, R0, 0x2, R13 ;  /* 0x00000002000f7824 */ /* 0x000fe200078e020d */
[----:B------:R-:W-:-:S03]  /*39da0*/  LEA R8, P6, R13, R54, 0x2 ;  /* 0x000000360d087211 */ /* 0x000fc600078c10ff */
[----:B------:R1:W-:Y:S01]  /*39db0*/  @P4 STG.E [R4.64], R83 ;  /* 0x0000005304004986 */ /* 0x0003e2000c10190a */
[----:B-----5:R-:W-:-:S03]  /*39dc0*/  ISETP.LT.AND P4, PT, R12, c[0x0][0x17c], !P0 ;  /* 0x00005f000c007a0c */ /* 0x020fc60004781270 */
[----:B------:R-:W5:Y:S01]  /*39dd0*/  LDL.LU R12, [R1+0x11ec] ;  /* 0x0011ec00010c7983 */ /* 0x000f620000300800 */
[----:B------:R-:W-:Y:S01]  /*39de0*/  LEA.HI.X.SX32 R9, R13, R55, 0x2, P6 ;  /* 0x000000370d097211 */ /* 0x000fe200030f16ff */
[----:B------:R-:W-:Y:S02]  /*39df0*/  IMAD R13, R0, 0x2, R15 ;  /* 0x00000002000d7824 */ /* 0x000fe400078e020f */
[----:B------:R-:W5:Y:S01]  /*39e00*/  LDL.LU R18, [R1+0x11f4] ;  /* 0x0011f40001127983 */ /* 0x000f620000300800 */
        /* <DEDUP_REMOVED lines=11> */
[C---:B-1----:R-:W-:Y:S02]  /*39ec0*/  LEA R8, P6, R13.reuse, R54, 0x2 ;  /* 0x000000360d087211 */ /* 0x042fe400078c10ff */
[----:B--2---:R-:W-:Y:S02]  /*39ed0*/  ISETP.LT.AND P1, PT, R10, c[0x0][0x17c], !P0 ;  /* 0x00005f000a007a0c */ /* 0x004fe40004721270 */
[----:B------:R-:W2:Y:S01]  /*39ee0*/  LDL.LU R10, [R1+0x11f8] ;  /* 0x0011f800010a7983 */ /* 0x000ea20000300800 */
[----:B------:R-:W-:Y:S02]  /*39ef0*/  LEA.HI.X.SX32 R9, R13, R55, 0x2, P6 ;  /* 0x000000370d097211 */ /* 0x000fe400030f16ff */
[----:B------:R-:W-:Y:S01]  /*39f00*/  ISETP.LT.AND P3, PT, R17, c[0x0][0x17c], !P0 ;  /* 0x00005f0011007a0c */ /* 0x000fe20004761270 */
[----:B------:R1:W-:Y:S04]  /*39f10*/  @P2 STG.E [R4.64], R7 ;  /* 0x0000000704002986 */ /* 0x0003e8000c10190a */
[----:B------:R-:W2:Y:S01]  /*39f20*/  LDL.LU R17, [R1+0x11fc] ;  /* 0x0011fc0001117983 */ /* 0x000ea20000300800 */
[----:B---3--:R-:W-:-:S03]  /*39f30*/  ISETP.LT.AND P5, PT, R16, c[0x0][0x17c], !P0 ;  /* 0x00005f0010007a0c */ /* 0x008fc600047a1270 */
[----:B------:R3:W-:Y:S04]  /*39f40*/  @P4 STG.E [R8.64], R192 ;  /* 0x000000c008004986 */ /* 0x0007e8000c10190a */
[----:B------:R-:W2:Y:S01]  /*39f50*/  LDL.LU R16, [R1+0x11c4] ;  /* 0x0011c40001107983 */ /* 0x000ea20000300800 */
[----:B----4-:R-:W-:-:S03]  /*39f60*/  ISETP.LT.AND P4, PT, R14, c[0x0][0x17c], !P0 ;  /* 0x00005f000e007a0c */ /* 0x010fc60004781270 */
[----:B------:R-:W4:Y:S01]  /*39f70*/  LDL.LU R14, [R1+0x11c8] ;  /* 0x0011c800010e7983 */ /* 0x000f220000300800 */
[----:B------:R-:W-:-:S05]  /*39f80*/  IMAD R15, R0, 0x2, R13 ;  /* 0x00000002000f7824 */ /* 0x000fca00078e020d */
[----:B-1----:R-:W-:Y:S01]  /*39f90*/  LEA R4, P6, R15, R54, 0x2 ;  /* 0x000000360f047211 */ /* 0x002fe200078c10ff */
[----:B------:R-:W-:-:S03]  /*39fa0*/  IMAD R13, R0, 0x2, R15 ;  /* 0x00000002000d7824 */ /* 0x000fc600078e020f */
[----:B------:R-:W-:Y:S02]  /*39fb0*/  LEA.HI.X.SX32 R5, R15, R55, 0x2, P6 ;  /* 0x000000370f057211 */ /* 0x000fe400030f16ff */
[----:B------:R-:W-:Y:S02]  /*39fc0*/  ISETP.LT.AND P2, PT, R6, c[0x0][0x17c], !P0 ;  /* 0x00005f0006007a0c */ /* 0x000fe40004741270 */
[C---:B------:R-:W-:Y:S01]  /*39fd0*/  LEA R6, P6, R13.reuse, R54, 0x2 ;  /* 0x000000360d067211 */ /* 0x040fe200078c10ff */
[----:B------:R1:W-:Y:S01]  /*39fe0*/  @P3 STG.E [R4.64], R184 ;  /* 0x000000b804003986 */ /* 0x0003e2000c10190a */
[----:B------:R-:W-:Y:S02]  /*39ff0*/  LEA R11, R0, R13, 0x1 ;  /* 0x0000000d000b7211 */ /* 0x000fe400078e08ff */
[----:B-----5:R-:W-:Y:S02]  /*3a000*/  ISETP.LT.AND P3, PT, R12, c[0x0][0x17c], !P0 ;  /* 0x00005f000c007a0c */ /* 0x020fe40004761270 */
[----:B------:R-:W5:Y:S01]  /*3a010*/  LDL.LU R12, [R1+0x11cc] ;  /* 0x0011cc00010c7983 */ /* 0x000f620000300800 */
[----:B------:R-:W-:Y:S01]  /*3a020*/  LEA.HI.X.SX32 R7, R13, R55, 0x2, P6 ;  /* 0x000000370d077211 */ /* 0x000fe200030f16ff */
[----:B------:R-:W-:-:S02]  /*3a030*/  IMAD R13, R0, 0x2, R11 ;  /* 0x00000002000d7824 */ /* 0x000fc400078e020b */
[----:B---3--:R-:W3:Y:S01]  /*3a040*/  LDL.LU R8, [R1+0x11d4] ;  /* 0x0011d40001087983 */ /* 0x008ee20000300800 */
[----:B-1----:R-:W-:-:S03]  /*3a050*/  LEA R4, P6, R11, R54, 0x2 ;  /* 0x000000360b047211 */ /* 0x002fc600078c10ff */
[----:B------:R1:W-:Y:S01]  /*3a060*/  @P1 STG.E [R6.64], R180 ;  /* 0x000000b406001986 */ /* 0x0003e2000c10190a */
[----:B------:R-:W-:Y:S01]  /*3a070*/  IMAD R9, R0, 0x2, R13 ;  /* 0x0000000200097824 */ /* 0x000fe200078e020d */
[----:B------:R-:W-:-:S03]  /*3a080*/  LEA.HI.X.SX32 R5, R11, R55, 0x2, P6 ;  /* 0x000000370b057211 */ /* 0x000fc600030f16ff */
[----:B------:R-:W-:Y:S02]  /*3a090*/  IMAD R11, R0, 0x2, R9 ;  /* 0x00000002000b7824 */ /* 0x000fe400078e0209 */
[----:B------:R1:W-:Y:S02]  /*3a0a0*/  @P5 STG.E [R4.64], R172 ;  /* 0x000000ac04005986 */ /* 0x0003e4000c10190a */
[----:B-1----:R-:W-:-:S04]  /*3a0b0*/  LEA R6, P6, R13, R54, 0x2 ;  /* 0x000000360d067211 */ /* 0x002fc800078c10ff */
[----:B------:R-:W-:Y:S02]  /*3a0c0*/  LEA.HI.X.SX32 R7, R13, R55, 0x2, P6 ;  /* 0x000000370d077211 */ /* 0x000fe400030f16ff */
[----:B------:R-:W-:-:S03]  /*3a0d0*/  LEA R4, P6, R9, R54, 0x2 ;  /* 0x0000003609047211 */ /* 0x000fc600078c10ff */
[----:B------:R1:W-:Y:S01]  /*3a0e0*/  @P2 STG.E [R6.64], R168 ;  /* 0x000000a806002986 */ /* 0x0003e2000c10190a */
[-C--:B------:R-:W-:Y:S02]  /*3a0f0*/  LEA.HI.X.SX32 R5, R9, R55.reuse, 0x2, P6 ;  /* 0x0000003709057211 */ /* 0x080fe400030f16ff */
[C---:B-1----:R-:W-:Y:S02]  /*3a100*/  LEA R6, P6, R11.reuse, R54, 0x2 ;  /* 0x000000360b067211 */ /* 0x042fe400078c10ff */
[----:B--2---:R-:W-:Y:S02]  /*3a110*/  ISETP.LT.AND P5, PT, R10, c[0x0][0x17c], !P0 ;  /* 0x00005f000a007a0c */ /* 0x004fe400047a1270 */
[----:B------:R-:W2:Y:S01]  /*3a120*/  LDL.LU R10, [R1+0x11dc] ;  /* 0x0011dc00010a7983 */ /* 0x000ea20000300800 */
[----:B------:R-:W-:-:S03]  /*3a130*/  LEA.HI.X.SX32 R7, R11, R55, 0x2, P6 ;  /* 0x000000370b077211 */ /* 0x000fc600030f16ff */
[----:B------:R-:W2:Y:S04]  /*3a140*/  LDL.LU R13, [R1+0x11b0] ;  /* 0x0011b000010d7983 */ /* 0x000ea80000300800 */
[----:B------:R1:W-:Y:S04]  /*3a150*/  @P4 STG.E [R4.64], R164 ;  /* 0x000000a404004986 */ /* 0x0003e8000c10190a */
[----:B------:R1:W-:Y:S04]  /*3a160*/  @P3 STG.E [R6.64], R160 ;  /* 0x000000a006003986 */ /* 0x0003e8000c10190a */
[----:B------:R-:W2:Y:S01]  /*3a170*/  LDL.LU R15, [R1+0x11b4] ;  /* 0x0011b400010f7983 */ /* 0x000ea20000300800 */
[----:B----4-:R-:W-:-:S03]  /*3a180*/  ISETP.LT.AND P3, PT, R14, c[0x0][0x17c], !P0 ;  /* 0x00005f000e007a0c */ /* 0x010fc60004761270 */
[----:B------:R-:W4:Y:S01]  /*3a190*/  LDL.LU R14, [R1+0x11b8] ;  /* 0x0011b800010e7983 */ /* 0x000f220000300800 */
[----:B------:R-:W-:Y:S01]  /*3a1a0*/  IMAD R9, R0, 0x2, R11 ;  /* 0x0000000200097824 */ /* 0x000fe200078e020b */
[----:B------:R-:W-:-:S04]  /*3a1b0*/  ISETP.LT.AND P1, PT, R18, c[0x0][0x17c], !P0 ;  /* 0x00005f0012007a0c */ /* 0x000fc80004721270 */
[----:B-1----:R-:W-:Y:S01]  /*3a1c0*/  LEA R4, P6, R9, R54, 0x2 ;  /* 0x0000003609047211 */ /* 0x002fe200078c10ff */
[----:B------:R-:W-:-:S03]  /*3a1d0*/  IMAD R11, R0, 0x2, R9 ;  /* 0x00000002000b7824 */ /* 0x000fc600078e0209 */
[----:B------:R-:W-:Y:S01]  /*3a1e0*/  LEA.HI.X.SX32 R5, R9, R55, 0x2, P6 ;  /* 0x0000003709057211 */ /* 0x000fe200030f16ff */
[----:B------:R-:W-:Y:S01]  /*3a1f0*/  IMAD R9, R0, 0x2, R11 ;  /* 0x0000000200097824 */ /* 0x000fe200078e020b */
[----:B------:R-:W-:-:S03]  /*3a200*/  LEA R6, P6, R11, R54, 0x2 ;  /* 0x000000360b067211 */ /* 0x000fc600078c10ff */
[----:B------:R1:W-:Y:S01]  /*3a210*/  @P1 STG.E [R4.64], R156 ;  /* 0x0000009c04001986 */ /* 0x0003e2000c10190a */
[----:B------:R-:W-:Y:S02]  /*3a220*/  ISETP.LT.AND P2, PT, R17, c[0x0][0x17c], !P0 ;  /* 0x00005f0011007a0c */ /* 0x000fe40004741270 */
[----:B-----5:R-:W-:Y:S02]  /*3a230*/  ISETP.LT.AND P1, PT, R12, c[0x0][0x17c], !P0 ;  /* 0x00005f000c007a0c */ /* 0x020fe40004721270 */
[----:B------:R-:W5:Y:S01]  /*3a240*/  LDL.LU R12, [R1+0x11bc] ;  /* 0x0011bc00010c7983 */ /* 0x000f620000300800 */
[-C--:B------:R-:W-:Y:S01]  /*3a250*/  LEA.HI.X.SX32 R7, R11, R55.reuse, 0x2, P6 ;  /* 0x000000370b077211 */ /* 0x080fe200030f16ff */
[----:B------:R-:W-:Y:S01]  /*3a260*/  IMAD R11, R0, 0x2, R9 ;  /* 0x00000002000b7824 */ /* 0x000fe200078e0209 */
[----:B------:R-:W-:Y:S02]  /*3a270*/  ISETP.LT.AND P4, PT, R16, c[0x0][0x17c], !P0 ;  /* 0x00005f0010007a0c */ /* 0x000fe40004781270 */
[C---:B-1----:R-:W-:Y:S01]  /*3a280*/  LEA R4, P6, R9.reuse, R54, 0x2 ;  /* 0x0000003609047211 */ /* 0x042fe200078c10ff */
[----:B------:R1:W-:Y:S03]  /*3a290*/  @P5 STG.E [R6.64], R152 ;  /* 0x0000009806005986 */ /* 0x0003e6000c10190a */
[----:B------:R-:W-:Y:S01]  /*3a2a0*/  LEA.HI.X.SX32 R5, R9, R55, 0x2, P6 ;  /* 0x0000003709057211 */ /* 0x000fe200030f16ff */
[----:B------:R-:W-:Y:S01]  /*3a2b0*/  IMAD R9, R0, 0x2, R11 ;  /* 0x0000000200097824 */ /* 0x000fe200078e020b */
[----:B---3--:R-:W-:-:S02]  /*3a2c0*/  ISETP.LT.AND P5, PT, R8, c[0x0][0x17c], !P0 ;  /* 0x00005f0008007a0c */ /* 0x008fc400047a1270 */
[----:B------:R-:W3:Y:S01]  /*3a2d0*/  LDL.LU R8, [R1+0x11c0] ;  /* 0x0011c00001087983 */ /* 0x000ee20000300800 */
[----:B-1----:R-:W-:-:S03]  /*3a2e0*/  LEA R6, P6, R11, R54, 0x2 ;  /* 0x000000360b067211 */ /* 0x002fc600078c10ff */
        /* <DEDUP_REMOVED lines=9> */
[----:B------:R-:W-:-:S03]  /*3a380*/  ISETP.LT.AND P4, PT, R13, c[0x0][0x17c], !P0 ;  /* 0x00005f000d007a0c */ /* 0x000fc60004781270 */
[----:B------:R-:W2:Y:S01]  /*3a390*/  LDL.LU R13, [R1+0x119c] ;  /* 0x00119c00010d7983 */ /* 0x000ea20000300800 */
[----:B------:R-:W-:-:S03]  /*3a3a0*/  LEA.HI.X.SX32 R7, R11, R55, 0x2, P6 ;  /* 0x000000370b077211 */ /* 0x000fc600030f16ff */
[----:B------:R1:W-:Y:S04]  /*3a3b0*/  @P3 STG.E [R4.64], R140 ;  /* 0x0000008c04003986 */ /* 0x0003e8000c10190a */
[----:B------:R1:W-:Y:S01]  /*3a3c0*/  @P1 STG.E [R6.64], R132 ;  /* 0x0000008406001986 */ /* 0x0003e2000c10190a */
[----:B------:R-:W-:-:S03]  /*3a3d0*/  ISETP.LT.AND P3, PT, R15, c[0x0][0x17c], !P0 ;  /* 0x00005f000f007a0c */ /* 0x000fc60004761270 */
[----:B------:R-:W2:Y:S01]  /*3a3e0*/  LDL.LU R15, [R1+0x11a4] ;  /* 0x0011a400010f7983 */ /* 0x000ea20000300800 */
        /* <DEDUP_REMOVED lines=12> */
[----:B------:R-:W-:Y:S01]  /*3a4b0*/  IMAD R11, R0, 0x2, R9 ;  /* 0x00000002000b7824 */ /* 0x000fe200078e0209 */
[----:B-1----:R-:W-:-:S03]  /*3a4c0*/  LEA R4, P6, R9, R54, 0x2 ;  /* 0x0000003609047211 */ /* 0x002fc600078c10ff */
[----:B------:R1:W-:Y:S01]  /*3a4d0*/  @P2 STG.E [R6.64], R124 ;  /* 0x0000007c06002986 */ /* 0x0003e2000c10190a */
[----:B------:R-:W-:Y:S01]  /*3a4e0*/  LEA.HI.X.SX32 R5, R9, R55, 0x2, P6 ;  /* 0x0000003709057211 */ /* 0x000fe200030f16ff */
[----:B------:R-:W-:Y:S01]  /*3a4f0*/  IMAD R9, R0, 0x2, R11 ;  /* 0x0000000200097824 */ /* 0x000fe200078e020b */
[----:B---3--:R-:W-:Y:S02]  /*3a500*/  ISETP.LT.AND P2, PT, R8, c[0x0][0x17c], !P0 ;  /* 0x00005f0008007a0c */ /* 0x008fe40004741270 */
        /* <DEDUP_REMOVED lines=39> */
[----:B------:R-:W-:Y:S02]  /*3a780*/  LEA.HI.X.SX32 R7, R11, R55, 0x2, P6 ;  /* 0x000000370b077211 */ /* 0x000fe400030f16ff */
[----:B------:R-:W-:-:S03]  /*3a790*/  LEA R11, R0, R9, 0x1 ;  /* 0x00000009000b7211 */ /* 0x000fc600078e08ff */
        /* <DEDUP_REMOVED lines=30> */
[----:B------:R-:W-:Y:S02]  /*3a980*/  IMAD R9, R0, 0x2, R11 ;  /* 0x0000000200097824 */ /* 0x000fe400078e020b */
[----:B------:R-:W5:Y:S01]  /*3a990*/  LDL.LU R18, [R1+0x113c] ;  /* 0x00113c0001127983 */ /* 0x000f620000300800 */
[----:B---3--:R-:W-:-:S03]  /*3a9a0*/  ISETP.LT.AND P3, PT, R8, c[0x0][0x17c], !P0 ;  /* 0x00005f0008007a0c */ /* 0x008fc60004761270 */
[----:B------:R-:W3:Y:S01]  /*3a9b0*/  LDL.LU R17, [R1+0x1138] ;  /* 0x0011380001117983 */ /* 0x000ee20000300800 */
[----:B-1----:R-:W-:-:S03]  /*3a9c0*/  LEA R6, P6, R11, R54, 0x2 ;  /* 0x000000360b067211 */ /* 0x002fc600078c10ff */
[----:B------:R1:W-:Y:S01]  /*3a9d0*/  @P1 STG.E [R4.64], R141 ;  /* 0x0000008d04001986 */ /* 0x0003e2000c10190a */
[-C--:B------:R-:W-:Y:S01]  /*3a9e0*/  LEA.HI.X.SX32 R7, R11, R55.reuse, 0x2, P6 ;  /* 0x000000370b077211 */ /* 0x080fe200030f16ff */
[----:B------:R-:W-:Y:S01]  /*3a9f0*/  IMAD R11, R0, 0x2, R9 ;  /* 0x00000002000b7824 */ /* 0x000fe200078e0209 */
[C---:B------:R-:W-:Y:S01]  /*3aa00*/  LEA R8, P6, R9.reuse, R54, 0x2 ;  /* 0x0000003609087211 */ /* 0x040fe200078c10ff */
[----:B------:R-:W3:Y:S03]  /*3aa10*/  LDL.LU R16, [R1+0x1120] ;  /* 0x0011200001107983 */ /* 0x000ee60000300800 */
[----:B------:R-:W-:Y:S01]  /*3aa20*/  LEA.HI.X.SX32 R9, R9, R55, 0x2, P6 ;  /* 0x0000003709097211 */ /* 0x000fe200030f16ff */
[----:B------:R1:W-:Y:S04]  /*3aa30*/  @P5 STG.E [R6.64], R133 ;  /* 0x0000008506005986 */ /* 0x0003e8000c10190a */
[----:B------:R1:W-:Y:S01]  /*3aa40*/  @P2 STG.E [R8.64], R129 ;  /* 0x0000008108002986 */ /* 0x0003e2000c10190a */
[----:B--2---:R-:W-:-:S02]  /*3aa50*/  ISETP.LT.AND P1, PT, R10, c[0x0][0x17c], !P0 ;  /* 0x00005f000a007a0c */ /* 0x004fc40004721270 */
[----:B------:R-:W-:Y:S02]  /*3aa60*/  LEA R10, P6, R11, R54, 0x2 ;  /* 0x000000360b0a7211 */ /* 0x000fe400078c10ff */
[----:B------:R-:W-:Y:S01]  /*3aa70*/  ISETP.LT.AND P5, PT, R13, c[0x0][0x17c], !P0 ;  /* 0x00005f000d007a0c */ /* 0x000fe200047a1270 */
[----:B------:R-:W-:Y:S01]  /*3aa80*/  IMAD R13, R0, 0x2, R11 ;  /* 0x00000002000d7824 */ /* 0x000fe200078e020b */
[----:B------:R-:W-:-:S05]  /*3aa90*/  LEA.HI.X.SX32 R11, R11, R55, 0x2, P6 ;  /* 0x000000370b0b7211 */ /* 0x000fca00030f16ff */
[----:B------:R2:W-:Y:S01]  /*3aaa0*/  @P4 STG.E [R10.64], R125 ;  /* 0x0000007d0a004986 */ /* 0x0005e2000c10190a */
[----:B----4-:R-:W-:-:S03]  /*3aab0*/  ISETP.LT.AND P4, PT, R14, c[0x0][0x17c], !P0 ;  /* 0x00005f000e007a0c */ /* 0x010fc60004781270 */
[----:B------:R-:W4:Y:S01]  /*3aac0*/  LDL.LU R14, [R1+0x111c] ;  /* 0x00111c00010e7983 */ /* 0x000f220000300800 */
[----:B------:R-:W-:Y:S01]  /*3aad0*/  ISETP.LT.AND P2, PT, R15, c[0x0][0x17c], !P0 ;  /* 0x00005f000f007a0c */ /* 0x000fe20004741270 */
[----:B------:R-:W-:Y:S01]  /*3aae0*/  IMAD R15, R0, 0x2, R13 ;  /* 0x00000002000f7824 */ /* 0x000fe200078e020d */
[----:B-1----:R-:W-:-:S04]  /*3aaf0*/  LEA R4, P6, R13, R54, 0x2 ;  /* 0x000000360d047211 */ /* 0x002fc800078c10ff */
[----:B------:R-:W-:Y:S01]  /*3ab00*/  LEA.HI.X.SX32 R5, R13, R55, 0x2, P6 ;  /* 0x000000370d057211 */ /* 0x000fe200030f16ff */
[----:B------:R-:W-:Y:S01]  /*3ab10*/  IMAD R13, R0, 0x2, R15 ;  /* 0x00000002000d7824 */ /* 0x000fe200078e020f */
[----:B------:R-:W-:-:S04]  /*3ab20*/  LEA R6, P6, R15, R54, 0x2 ;  /* 0x000000360f067211 */ /* 0x000fc800078c10ff */
[-C--:B------:R-:W-:Y:S01]  /*3ab30*/  LEA.HI.X.SX32 R7, R15, R55.reuse, 0x2, P6 ;  /* 0x000000370f077211 */ /* 0x080fe200030f16ff */
[----:B------:R-:W-:Y:S01]  /*3ab40*/  IMAD R15, R0, 0x2, R13 ;  /* 0x00000002000f7824 */ /* 0x000fe200078e020d */
[CC--:B------:R-:W-:Y:S01]  /*3ab50*/  LEA R8, P6, R13.reuse, R54.reuse, 0x2 ;  /* 0x000000360d087211 */ /* 0x0c0fe200078c10ff */
[----:B------:R1:W-:Y:S01]  /*3ab60*/  @P3 STG.E [R4.64], R49 ;  /* 0x0000003104003986 */ /* 0x0003e2000c10190a */
[----:B-----5:R-:W-:Y:S02]  /*3ab70*/  ISETP.LT.AND P3, PT, R12, c[0x0][0x17c], !P0 ;  /* 0x00005f000c007a0c */ /* 0x020fe40004761270 */
[----:B------:R-:W-:Y:S01]  /*3ab80*/  LEA.HI.X.SX32 R9, R13, R55, 0x2, P6 ;  /* 0x000000370d097211 */ /* 0x000fe200030f16ff */
[----:B------:R-:W5:Y:S01]  /*3ab90*/  LDL.LU R12, [R1+0x1118] ;  /* 0x00111800010c7983 */ /* 0x000f620000300800 */
[----:B--2---:R-:W-:-:S04]  /*3aba0*/  LEA R10, P6, R15, R54, 0x2 ;  /* 0x000000360f0a7211 */ /* 0x004fc800078c10ff */
[----:B------:R-:W-:Y:S01]  /*3abb0*/  LEA.HI.X.SX32 R11, R15, R55, 0x2, P6 ;  /* 0x000000370f0b7211 */ /* 0x000fe200030f16ff */
[----:B------:R2:W-:Y:S01]  /*3abc0*/  @P1 STG.E [R6.64], R194 ;  /* 0x000000c206001986 */ /* 0x0005e2000c10190a */
[----:B------:R-:W-:Y:S01]  /*3abd0*/  ISETP.LT.AND P1, PT, R19, c[0x0][0x17c], !P0 ;  /* 0x00005f0013007a0c */ /* 0x000fe20004721270 */
[----:B------:R-:W-:Y:S02]  /*3abe0*/  IMAD R13, R0, 0x2, R15 ;  /* 0x00000002000d7824 */ /* 0x000fe400078e020f */
[----:B------:R1:W-:Y:S01]  /*3abf0*/  @P5 STG.E [R8.64], R186 ;  /* 0x000000ba08005986 */ /* 0x0003e2000c10190a */
[----:B------:R-:W-:-:S03]  /*3ac00*/  ISETP.LT.AND P5, PT, R18, c[0x0][0x17c], !P0 ;  /* 0x00005f0012007a0c */ /* 0x000fc600047a1270 */
[----:B------:R-:W5:Y:S04]  /*3ac10*/  LDL.LU R19, [R1+0x1100] ;  /* 0x0011000001137983 */ /* 0x000f680000300800 */
[----:B------:R2:W-:Y:S01]  /*3ac20*/  @P2 STG.E [R10.64], R182 ;  /* 0x000000b60a002986 */ /* 0x0005e2000c10190a */
[----:B---3--:R-:W-:-:S03]  /*3ac30*/  ISETP.LT.AND P2, PT, R17, c[0x0][0x17c], !P0 ;  /* 0x00005f0011007a0c */ /* 0x008fc60004741270 */
[----:B------:R-:W3:Y:S01]  /*3ac40*/  LDL.LU R18, [R1+0x10fc] ;  /* 0x0010fc0001127983 */ /* 0x000ee20000300800 */
[----:B-1----:R-:W-:-:S03]  /*3ac50*/  LEA R4, P6, R13, R54, 0x2 ;  /* 0x000000360d047211 */ /* 0x002fc600078c10ff */
[----:B------:R-:W3:Y:S01]  /*3ac60*/  LDL.LU R17, [R1+0x10e4] ;  /* 0x0010e40001117983 */ /* 0x000ee20000300800 */
[----:B------:R-:W-:Y:S01]  /*3ac70*/  IMAD R15, R0, 0x2, R13 ;  /* 0x00000002000f7824 */ /* 0x000fe200078e020d */
[----:B------:R-:W-:-:S04]  /*3ac80*/  LEA.HI.X.SX32 R5, R13, R55, 0x2, P6 ;  /* 0x000000370d057211 */ /* 0x000fc800030f16ff */
[----:B--2---:R-:W-:-:S04]  /*3ac90*/  LEA R6, P6, R15, R54, 0x2 ;  /* 0x000000360f067211 */ /* 0x004fc800078c10ff */
[----:B------:R-:W-:Y:S01]  /*3aca0*/  LEA.HI.X.SX32 R7, R15, R55, 0x2, P6 ;  /* 0x000000370f077211 */ /* 0x000fe200030f16ff */
[----:B------:R1:W-:Y:S01]  /*3acb0*/  @P4 STG.E [R4.64], R174 ;  /* 0x000000ae04004986 */ /* 0x0003e2000c10190a */
[----:B------:R-:W-:-:S03]  /*3acc0*/  ISETP.LT.AND P4, PT, R16, c[0x0][0x17c], !P0 ;  /* 0x00005f0010007a0c */ /* 0x000fc60004781270 */
[----:B------:R2:W-:Y:S04]  /*3acd0*/  @P3 STG.E [R6.64], R170 ;  /* 0x000000aa06003986 */ /* 0x0005e8000c10190a */
[----:B------:R-:W3:Y:S01]  /*3ace0*/  LDL.LU R16, [R1+0x10e0] ;  /* 0x0010e00001107983 */ /* 0x000ee20000300800 */
[----:B----4-:R-:W-:-:S03]  /*3acf0*/  ISETP.LT.AND P3, PT, R14, c[0x0][0x17c], !P0 ;  /* 0x00005f000e007a0c */ /* 0x010fc60004761270 */
[----:B------:R-:W4:Y:S01]  /*3ad00*/  LDL.LU R14, [R1+0x10dc] ;  /* 0x0010dc00010e7983 */ /* 0x000f220000300800 */
[----:B------:R-:W-:-:S04]  /*3ad10*/  IMAD R13, R0, 0x2, R15 ;  /* 0x00000002000d7824 */ /* 0x000fc800078e020f */
[----:B------:R-:W-:Y:S01]  /*3ad20*/  IMAD R15, R0, 0x2, R13 ;  /* 0x00000002000f7824 */ /* 0x000fe200078e020d */
[----:B------:R-:W-:-:S04]  /*3ad30*/  LEA R8, P6, R13, R54, 0x2 ;  /* 0x000000360d087211 */ /* 0x000fc800078c10ff */
[----:B------:R-:W-:Y:S01]  /*3ad40*/  LEA.HI.X.SX32 R9, R13, R55, 0x2, P6 ;  /* 0x000000370d097211 */ /* 0x000fe200030f16ff */
[----:B------:R-:W-:Y:S01]  /*3ad50*/  IMAD R13, R0, 0x2, R15 ;  /* 0x00000002000d7824 */ /* 0x000fe200078e020f */
[----:B------:R-:W-:-:S04]  /*3ad60*/  LEA R10, P6, R15, R54, 0x2 ;  /* 0x000000360f0a7211 */ /* 0x000fc800078c10ff */
[-C--:B------:R-:W-:Y:S01]  /*3ad70*/  LEA.HI.X.SX32 R11, R15, R55.reuse, 0x2, P6 ;  /* 0x000000370f0b7211 */ /* 0x080fe200030f16ff */
[----:B------:R-:W-:Y:S01]  /*3ad80*/  IMAD R15, R0, 0x2, R13 ;  /* 0x00000002000f7824 */ /* 0x000fe200078e020d */
[CC--:B-1----:R-:W-:Y:S01]  /*3ad90*/  LEA R4, P6, R13.reuse, R54.reuse, 0x2 ;  /* 0x000000360d047211 */ /* 0x0c2fe200078c10ff */
[----:B------:R1:W-:Y:S01]  /*3ada0*/  @P1 STG.E [R8.64], R166 ;  /* 0x000000a608001986 */ /* 0x0003e2000c10190a */
[----:B-----5:R-:W-:Y:S02]  /*3adb0*/  ISETP.LT.AND P1, PT, R12, c[0x0][0x17c], !P0 ;  /* 0x00005f000c007a0c */ /* 0x020fe40004721270 */
[----:B------:R-:W-:Y:S01]  /*3adc0*/  LEA.HI.X.SX32 R5, R13, R55, 0x2, P6 ;  /* 0x000000370d057211 */ /* 0x000fe200030f16ff */
[----:B------:R-:W5:Y:S01]  /*3add0*/  LDL.LU R12, [R1+0x10d8] ;  /* 0x0010d800010c7983 */ /* 0x000f620000300800 */
[----:B--2---:R-:W-:-:S04]  /*3ade0*/  LEA R6, P6, R15, R54, 0x2 ;  /* 0x000000360f067211 */ /* 0x004fc800078c10ff */
[----:B------:R-:W-:Y:S01]  /*3adf0*/  LEA.HI.X.SX32 R7, R15, R55, 0x2, P6 ;  /* 0x000000370f077211 */ /* 0x000fe200030f16ff */
[----:B------:R2:W-:Y:S01]  /*3ae00*/  @P5 STG.E [R10.64], R162 ;  /* 0x000000a20a005986 */ /* 0x0005e2000c10190a */
[----:B------:R-:W-:Y:S01]  /*3ae10*/  IMAD R13, R0, 0x2, R15 ;  /* 0x00000002000d7824 */ /* 0x000fe200078e020f */
[----:B------:R-:W-:Y:S02]  /*3ae20*/  ISETP.LT.AND P5, PT, R19, c[0x0][0x17c], !P0 ;  /* 0x00005f0013007a0c */ /* 0x000fe400047a1270 */
[----:B------:R1:W-:Y:S04]  /*3ae30*/  @P2 STG.E [R4.64], R158 ;  /* 0x0000009e04002986 */ /* 0x0003e8000c10190a */
[----:B------:R-:W5:Y:S01]  /*3ae40*/  LDL.LU R19, [R1+0x10d4] ;  /* 0x0010d40001137983 */ /* 0x000f620000300800 */
[----:B---3--:R-:W-:-:S03]  /*3ae50*/  ISETP.LT.AND P2, PT, R18, c[0x0][0x17c], !P0 ;  /* 0x00005f0012007a0c */ /* 0x008fc60004741270 */
[----:B------:R3:W-:Y:S01]  /*3ae60*/  @P4 STG.E [R6.64], R154 ;  /* 0x0000009a06004986 */ /* 0x0007e2000c10190a */
[----:B------:R-:W-:-:S03]  /*3ae70*/  ISETP.LT.AND P4, PT, R17, c[0x0][0x17c], !P0 ;  /* 0x00005f0011007a0c */ /* 0x000fc60004781270 */
[----:B------:R-:W5:Y:S01]  /*3ae80*/  LDL.LU R18, [R1+0x10bc] ;  /* 0x0010bc0001127983 */ /* 0x000f620000300800 */
[----:B-1----:R-:W-:-:S03]  /*3ae90*/  LEA R8, P6, R13, R54, 0x2 ;  /* 0x000000360d087211 */ /* 0x002fc600078c10ff */
[----:B------:R-:W5:Y:S01]  /*3aea0*/  LDL.LU R17, [R1+0x10b8] ;  /* 0x0010b80001117983 */ /* 0x000f620000300800 */
[----:B------:R-:W-:Y:S01]  /*3aeb0*/  IMAD R15, R0, 0x2, R13 ;  /* 0x00000002000f7824 */ /* 0x000fe200078e020d */
[----:B------:R-:W-:-:S04]  /*3aec0*/  LEA.HI.X.SX32 R9, R13, R55, 0x2, P6 ;  /* 0x000000370d097211 */ /* 0x000fc800030f16ff */
[----:B--2---:R-:W-:-:S04]  /*3aed0*/  LEA R10, P6, R15, R54, 0x2 ;  /* 0x000000360f0a7211 */ /* 0x004fc800078c10ff */
[----:B------:R-:W-:Y:S01]  /*3aee0*/  LEA.HI.X.SX32 R11, R15, R55, 0x2, P6 ;  /* 0x000000370f0b7211 */ /* 0x000fe200030f16ff */
[----:B------:R1:W-:Y:S01]  /*3aef0*/  @P3 STG.E [R8.64], R150 ;  /* 0x0000009608003986 */ /* 0x0003e2000c10190a */
[----:B------:R-:W-:-:S03]  /*3af00*/  ISETP.LT.AND P3, PT, R16, c[0x0][0x17c], !P0 ;  /* 0x00005f0010007a0c */ /* 0x000fc60004761270 */
[----:B------:R2:W-:Y:S04]  /*3af10*/  @P1 STG.E [R10.64], R146 ;  /* 0x000000920a001986 */ /* 0x0005e8000c10190a */
[----:B------:R-:W5:Y:S01]  /*3af20*/  LDL.LU R16, [R1+0x10b4] ;  /* 0x0010b40001107983 */ /* 0x000f620000300800 */
[----:B----4-:R-:W-:-:S03]  /*3af30*/  ISETP.LT.AND P1, PT, R14, c[0x0][0x17c], !P0 ;  /* 0x00005f000e007a0c */ /* 0x010fc60004721270 */
[----:B------:R-:W4:Y:S01]  /*3af40*/  LDL.LU R14, [R1+0x10b0] ;  /* 0x0010b000010e7983 */ /* 0x000f220000300800 */
[----:B------:R-:W-:-:S04]  /*3af50*/  IMAD R13, R0, 0x2, R15 ;  /* 0x00000002000d7824 */ /* 0x000fc800078e020f */
[----:B------:R-:W-:Y:S01]  /*3af60*/  IMAD R15, R0, 0x2, R13 ;  /* 0x00000002000f7824 */ /* 0x000fe200078e020d */
[----:B------:R-:W-:-:S04]  /*3af70*/  LEA R4, P6, R13, R54, 0x2 ;  /* 0x000000360d047211 */ /* 0x000fc800078c10ff */
[----:B------:R-:W-:Y:S02]  /*3af80*/  LEA.HI.X.SX32 R5, R13, R55, 0x2, P6 ;  /* 0x000000370d057211 */ /* 0x000fe400030f16ff */
[CC--:B---3--:R-:W-:Y:S02]  /*3af90*/  LEA R6, P6, R15.reuse, R54.reuse, 0x2 ;  /* 0x000000360f067211 */ /* 0x0c8fe400078c10ff */
[C---:B------:R-:W-:Y:S02]  /*3afa0*/  LEA R13, R0.reuse, R15, 0x1 ;  /* 0x0000000f000d7211 */ /* 0x040fe400078e08ff */
[----:B------:R-:W-:Y:S02]  /*3afb0*/  LEA.HI.X.SX32 R7, R15, R55, 0x2, P6 ;  /* 0x000000370f077211 */ /* 0x000fe400030f16ff */
[----:B-1----:R-:W-:Y:S01]  /*3afc0*/  LEA R8, P6, R13, R54, 0x2 ;  /* 0x000000360d087211 */ /* 0x002fe200078c10ff */
[----:B------:R-:W-:Y:S01]  /*3afd0*/  IMAD R15, R0, 0x2, R13 ;  /* 0x00000002000f7824 */ /* 0x000fe200078e020d */
[----:B------:R1:W-:Y:S01]  /*3afe0*/  @P5 STG.E [R4.64], R142 ;  /* 0x0000008e04005986 */ /* 0x0003e2000c10190a */
[----:B-----5:R-:W-:-:S02]  /*3aff0*/  ISETP.LT.AND P5, PT, R12, c[0x0][0x17c], !P0 ;  /* 0x00005f000c007a0c */ /* 0x020fc400047a1270 */
[----:B------:R-:W-:Y:S01]  /*3b000*/  LEA.HI.X.SX32 R9, R13, R55, 0x2, P6 ;  /* 0x000000370d097211 */ /* 0x000fe200030f16ff */
[----:B------:R-:W3:Y:S01]  /*3b010*/  LDL.LU R12, [R1+0x10ac] ;  /* 0x0010ac00010c7983 */ /* 0x000ee20000300800 */
[----:B--2---:R-:W-:-:S04]  /*3b020*/  LEA R10, P6, R15, R54, 0x2 ;  /* 0x000000360f0a7211 */ /* 0x004fc800078c10ff */
[----:B------:R-:W-:Y:S01]  /*3b030*/  LEA.HI.X.SX32 R11, R15, R55, 0x2, P6 ;  /* 0x000000370f0b7211 */ /* 0x000fe200030f16ff */
[----:B------:R2:W-:Y:S01]  /*3b040*/  @P2 STG.E [R6.64], R134 ;  /* 0x0000008606002986 */ /* 0x0005e2000c10190a */
[----:B------:R-:W-:-:S03]  /*3b050*/  IMAD R13, R0, 0x2, R15 ;  /* 0x00000002000d7824 */ /* 0x000fc600078e020f */
[----:B------:R5:W-:Y:S01]  /*3b060*/  @P4 STG.E [R8.64], R130 ;  /* 0x0000008208004986 */ /* 0x000be2000c10190a */
[----:B------:R-:W-:-:S03]  /*3b070*/  ISETP.LT.AND P2, PT, R19, c[0x0][0x17c], !P0 ;  /* 0x00005f0013007a0c */ /* 0x000fc60004741270 */
[----:B------:R-:W3:Y:S04]  /*3b080*/  LDL.LU R19, [R1+0x1094] ;  /* 0x0010940001137983 */ /* 0x000ee80000300800 */
[----:B------:R2:W-:Y:S01]  /*3b090*/  @P3 STG.E [R10.64], R126 ;  /* 0x0000007e0a003986 */ /* 0x0005e2000c10190a */
[----:B------:R-:W-:-:S03]  /*3b0a0*/  ISETP.LT.AND P4, PT, R18, c[0x0][0x17c], !P0 ;  /* 0x00005f0012007a0c */ /* 0x000fc60004781270 */
[----:B------:R-:W3:Y:S01]  /*3b0b0*/  LDL.LU R18, [R1+0x1090] ;  /* 0x0010900001127983 */ /* 0x000ee20000300800 */
[----:B------:R-:W-:-:S03]  /*3b0c0*/  ISETP.LT.AND P3, PT, R17, c[0x0][0x17c], !P0 ;  /* 0x00005f0011007a0c */ /* 0x000fc60004761270 */
[----:B------:R-:W3:Y:S01]  /*3b0d0*/  LDL.LU R17, [R1+0x108c] ;  /* 0x00108c0001117983 */ /* 0x000ee20000300800 */
[----:B-1----:R-:W-:Y:S01]  /*3b0e0*/  LEA R4, P6, R13, R54, 0x2 ;  /* 0x000000360d047211 */ /* 0x002fe200078c10ff */
[----:B------:R-:W-:-:S03]  /*3b0f0*/  IMAD R15, R0, 0x2, R13 ;  /* 0x00000002000f7824 */ /* 0x000fc600078e020d */
[----:B------:R-:W-:Y:S02]  /*3b100*/  LEA.HI.X.SX32 R5, R13, R55, 0x2, P6 ;  /* 0x000000370d057211 */ /* 0x000fe400030f16ff */
[----:B--2---:R-:W-:-:S04]  /*3b110*/  LEA R6, P6, R15, R54, 0x2 ;  /* 0x000000360f067211 */ /* 0x004fc800078c10ff */
[----:B------:R-:W-:Y:S01]  /*3b120*/  LEA.HI.X.SX32 R7, R15, R55, 0x2, P6 ;  /* 0x000000370f077211 */ /* 0x000fe200030f16ff */
[----:B------:R1:W-:Y:S04]  /*3b130*/  @P1 STG.E [R4.64], R50 ;  /* 0x0000003204001986 */ /* 0x0003e8000c10190a */
[----:B------:R2:W-:Y:S01]  /*3b140*/  @P5 STG.E [R6.64], R195 ;  /* 0x000000c306005986 */ /* 0x0005e2000c10190a */
[----:B------:R-:W-:-:S03]  /*3b150*/  ISETP.LT.AND P1, PT, R16, c[0x0][0x17c], !P0 ;  /* 0x00005f0010007a0c */ /* 0x000fc60004721270 */
[----:B------:R-:W3:Y:S01]  /*3b160*/  LDL.LU R16, [R1+0x1088] ;  /* 0x0010880001107983 */ /* 0x000ee20000300800 */
[----:B----4-:R-:W-:-:S03]  /*3b170*/  ISETP.LT.AND P5, PT, R14, c[0x0][0x17c], !P0 ;  /* 0x00005f000e007a0c */ /* 0x010fc600047a1270 */
[----:B------:R-:W4:Y:S01]  /*3b180*/  LDL.LU R14, [R1+0x106c] ;  /* 0x00106c00010e7983 */ /* 0x000f220000300800 */
[----:B------:R-:W-:-:S04]  /*3b190*/  IMAD R13, R0, 0x2, R15 ;  /* 0x00000002000d7824 */ /* 0x000fc800078e020f */
[----:B------:R-:W-:Y:S01]  /*3b1a0*/  IMAD R15, R0, 0x2, R13 ;  /* 0x00000002000f7824 */ /* 0x000fe200078e020d */
[----:B-----5:R-:W-:-:S04]  /*3b1b0*/  LEA R8, P6, R13, R54, 0x2 ;  /* 0x000000360d087211 */ /* 0x020fc800078c10ff */
[----:B------:R-:W-:Y:S01]  /*3b1c0*/  LEA.HI.X.SX32 R9, R13, R55, 0x2, P6 ;  /* 0x000000370d097211 */ /* 0x000fe200030f16ff */
[----:B------:R-:W-:Y:S01]  /*3b1d0*/  IMAD R13, R0, 0x2, R15 ;  /* 0x00000002000d7824 */ /* 0x000fe200078e020f */
[----:B------:R-:W-:-:S04]  /*3b1e0*/  LEA R10, P6, R15, R54, 0x2 ;  /* 0x000000360f0a7211 */ /* 0x000fc800078c10ff */
[-C--:B------:R-:W-:Y:S01]  /*3b1f0*/  LEA.HI.X.SX32 R11, R15, R55.reuse, 0x2, P6 ;  /* 0x000000370f0b7211 */ /* 0x080fe200030f16ff */
[----:B------:R-:W-:Y:S01]  /*3b200*/  IMAD R15, R0, 0x2, R13 ;  /* 0x00000002000f7824 */ /* 0x000fe200078e020d */
[CC--:B-1----:R-:W-:Y:S01]  /*3b210*/  LEA R4, P6, R13.reuse, R54.reuse, 0x2 ;  /* 0x000000360d047211 */ /* 0x0c2fe200078c10ff */
[----:B------:R1:W-:Y:S01]  /*3b220*/  @P2 STG.E [R8.64], R187 ;  /* 0x000000bb08002986 */ /* 0x0003e2000c10190a */
[----:B---3--:R-:W-:Y:S02]  /*3b230*/  ISETP.LT.AND P2, PT, R12, c[0x0][0x17c], !P0 ;  /* 0x00005f000c007a0c */ /* 0x008fe40004741270 */
        /* <DEDUP_REMOVED lines=24> */
[----:B------:R-:W4:Y:S04]  /*3b3c0*/  LDL.LU R14, [R1+0xfd0] ;  /* 0x000fd000010e7983 */ /* 0x000f280000300800 */
[----:B------:R-:W4:Y:S04]  /*3b3d0*/  LDL.LU R29, [R1+0x100c] ;  /* 0x00100c00011d7983 */ /* 0x000f280000300800 */
[----:B------:R-:W4:Y:S04]  /*3b3e0*/  LDL.LU R28, [R1+0x1018] ;  /* 0x00101800011c7983 */ /* 0x000f280000300800 */
[----:B------:R-:W4:Y:S04]  /*3b3f0*/  LDL.LU R26, [R1+0x1014] ;  /* 0x00101400011a7983 */ /* 0x000f280000300800 */
[----:B------:R-:W4:Y:S04]  /*3b400*/  LDL.LU R42, [R1+0x1054] ;  /* 0x00105400012a7983 */ /* 0x000f280000300800 */
[----:B------:R-:W4:Y:S01]  /*3b410*/  LDL.LU R41, [R1+0xfe4] ;  /* 0x000fe40001297983 */ /* 0x000f220000300800 */
[----:B------:R-:W-:-:S03]  /*3b420*/  IMAD R13, R0, 0x2, R15 ;  /* 0x00000002000d7824 */ /* 0x000fc600078e020f */
[----:B------:R-:W4:Y:S01]  /*3b430*/  LDL.LU R40, [R1+0xfdc] ;  /* 0x000fdc0001287983 */ /* 0x000f220000300800 */
[C---:B------:R-:W-:Y:S01]  /*3b440*/  IMAD R15, R0.reuse, 0x2, R13 ;  /* 0x00000002000f7824 */ /* 0x040fe200078e020d */
[CC--:B-----5:R-:W-:Y:S02]  /*3b450*/  LEA R4, P6, R13.reuse, R54.reuse, 0x2 ;  /* 0x000000360d047211 */ /* 0x0e0fe400078c10ff */
[----:B------:R-:W5:Y:S02]  /*3b460*/  LDL.LU R59, [R1+0x1010] ;  /* 0x00101000013b7983 */ /* 0x000f640000300800 */
[-C--:B------:R-:W-:Y:S01]  /*3b470*/  LEA.HI.X.SX32 R5, R13, R55.reuse, 0x2, P6 ;  /* 0x000000370d057211 */ /* 0x080fe200030f16ff */
[C---:B------:R-:W-:Y:S01]  /*3b480*/  IMAD R13, R0.reuse, 0x2, R15 ;  /* 0x00000002000d7824 */ /* 0x040fe200078e020f */
[CC--:B------:R-:W-:Y:S01]  /*3b490*/  LEA R6, P6, R15.reuse, R54.reuse, 0x2 ;  /* 0x000000360f067211 */ /* 0x0c0fe200078c10ff */
[----:B------:R-:W5:Y:S03]  /*3b4a0*/  LDL.LU R60, [R1+0x104c] ;  /* 0x00104c00013c7983 */ /* 0x000f660000300800 */
[----:B------:R-:W-:Y:S01]  /*3b4b0*/  LEA.HI.X.SX32 R7, R15, R55, 0x2, P6 ;  /* 0x000000370f077211 */ /* 0x000fe200030f16ff */
[----:B------:R-:W-:Y:S01]  /*3b4c0*/  IMAD R15, R0, 0x2, R13 ;  /* 0x00000002000f7824 */ /* 0x000fe200078e020d */
[----:B-1----:R-:W-:Y:S01]  /*3b4d0*/  LEA R8, P6, R13, R54, 0x2 ;  /* 0x000000360d087211 */ /* 0x002fe200078c10ff */
[----:B------:R-:W-:Y:S01]  /*3b4e0*/  @P4 STG.E [R4.64], R159 ;  /* 0x0000009f04004986 */ /* 0x000fe2000c10190a */
[----:B---3--:R-:W-:-:S02]  /*3b4f0*/  ISETP.LT.AND P4, PT, R12, c[0x0][0x17c], !P0 ;  /* 0x00005f000c007a0c */ /* 0x008fc40004781270 */
[-C--:B------:R-:W-:Y:S01]  /*3b500*/  LEA.HI.X.SX32 R9, R13, R55.reuse, 0x2, P6 ;  /* 0x000000370d097211 */ /* 0x080fe200030f16ff */
[C---:B--2---:R-:W-:Y:S01]  /*3b510*/  IMAD R11, R0.reuse, 0x2, R15 ;  /* 0x00000002000b7824 */ /* 0x044fe200078e020f */
[CC--:B------:R-:W-:Y:S01]  /*3b520*/  LEA R12, P6, R15.reuse, R54.reuse, 0x2 ;  /* 0x000000360f0c7211 */ /* 0x0c0fe200078c10ff */
[----:B------:R-:W-:Y:S03]  /*3b530*/  @P3 STG.E [R6.64], R155 ;  /* 0x0000009b06003986 */ /* 0x000fe6000c10190a */
[-C--:B------:R-:W-:Y:S01]  /*3b540*/  LEA.HI.X.SX32 R13, R15, R55.reuse, 0x2, P6 ;  /* 0x000000370f0d7211 */ /* 0x080fe200030f16ff */
[C---:B------:R-:W-:Y:S01]  /*3b550*/  IMAD R15, R0.reuse, 0x2, R11 ;  /* 0x00000002000f7824 */ /* 0x040fe200078e020b */
[CC--:B------:R-:W-:Y:S01]  /*3b560*/  LEA R20, P6, R11.reuse, R54.reuse, 0x2 ;  /* 0x000000360b147211 */ /* 0x0c0fe200078c10ff */
[----:B------:R-:W-:Y:S03]  /*3b570*/  @P1 STG.E [R8.64], R151 ;  /* 0x0000009708001986 */ /* 0x000fe6000c10190a */
[-C--:B------:R-:W-:Y:S01]  /*3b580*/  LEA.HI.X.SX32 R21, R11, R55.reuse, 0x2, P6 ;  /* 0x000000370b157211 */ /* 0x080fe200030f16ff */
[----:B------:R-:W-:Y:S01]  /*3b590*/  @P5 STG.E [R12.64], R147 ;  /* 0x000000930c005986 */ /* 0x000fe2000c10190a */
[----:B------:R-:W-:Y:S01]  /*3b5a0*/  ISETP.LT.AND P5, PT, R17, c[0x0][0x17c], !P0 ;  /* 0x00005f0011007a0c */ /* 0x000fe200047a1270 */
[C---:B------:R-:W-:Y:S01]  /*3b5b0*/  IMAD R17, R0.reuse, 0x2, R15 ;  /* 0x0000000200117824 */ /* 0x040fe200078e020f */
[CC--:B------:R-:W-:Y:S01]  /*3b5c0*/  LEA R22, P6, R15.reuse, R54.reuse, 0x2 ;  /* 0x000000360f167211 */ /* 0x0c0fe200078c10ff */
[----:B------:R-:W1:Y:S02]  /*3b5d0*/  LDS.128 R4, [R2] ;  /* 0x0000000002047984 */ /* 0x000e640000000c00 */
[----:B------:R-:W-:Y:S01]  /*3b5e0*/  IMAD R27, R0, 0x2, R17 ;  /* 0x00000002001b7824 */ /* 0x000fe200078e0211 */
[----:B------:R-:W-:Y:S01]  /*3b5f0*/  LEA.HI.X.SX32 R23, R15, R55, 0x2, P6 ;  /* 0x000000370f177211 */ /* 0x000fe200030f16ff */
[----:B------:R-:W2:Y:S01]  /*3b600*/  LDS.128 R8, [R243] ;  /* 0x00000000f3087984 */ /* 0x000ea20000000c00 */
[----:B------:R-:W-:-:S03]  /*3b610*/  LEA R24, P6, R17, R54, 0x2 ;  /* 0x0000003611187211 */ /* 0x000fc600078c10ff */
[----:B------:R3:W-:Y:S01]  /*3b620*/  @P2 STG.E [R20.64], R143 ;  /* 0x0000008f14002986 */ /* 0x0007e2000c10190a */
[-C--:B------:R-:W-:Y:S02]  /*3b630*/  LEA.HI.X.SX32 R25, R17, R55.reuse, 0x2, P6 ;  /* 0x0000003711197211 */ /* 0x080fe400030f16ff */
[C---:B------:R-:W-:Y:S01]  /*3b640*/  LEA R32, P6, R27.reuse, R54, 0x2 ;  /* 0x000000361b207211 */ /* 0x040fe200078c10ff */
[----:B------:R-:W-:Y:S03]  /*3b650*/  @P4 STG.E [R22.64], R135 ;  /* 0x0000008716004986 */ /* 0x000fe6000c10190a */
[----:B------:R-:W-:Y:S01]  /*3b660*/  LEA.HI.X.SX32 R33, R27, R55, 0x2, P6 ;  /* 0x000000371b217211 */ /* 0x000fe200030f16ff */
[----:B------:R-:W5:Y:S01]  /*3b670*/  LDL.LU R58, [R1+0x1050] ;  /* 0x00105000013a7983 */ /* 0x000f620000300800 */
[----:B---3--:R-:W-:Y:S01]  /*3b680*/  IMAD R21, R0, 0x2, R27 ;  /* 0x0000000200157824 */ /* 0x008fe200078e021b */
[----:B------:R-:W-:-:S02]  /*3b690*/  ISETP.LT.AND P3, PT, R19, c[0x0][0x17c], !P0 ;  /* 0x00005f0013007a0c */ /* 0x000fc40004761270 */
[----:B------:R-:W-:Y:S02]  /*3b6a0*/  ISETP.LT.AND P1, PT, R18, c[0x0][0x17c], !P0 ;  /* 0x00005f0012007a0c */ /* 0x000fe40004721270 */
[C---:B------:R-:W-:Y:S02]  /*3b6b0*/  LEA R34, P6, R21.reuse, R54, 0x2 ;  /* 0x0000003615227211 */ /* 0x040fe400078c10ff */
[----:B------:R-:W-:Y:S01]  /*3b6c0*/  ISETP.LT.AND P2, PT, R16, c[0x0][0x17c], !P0 ;  /* 0x00005f0010007a0c */ /* 0x000fe20004741270 */
[----:B------:R-:W-:Y:S01]  /*3b6d0*/  IMAD R27, R0, 0x2, R21 ;  /* 0x00000002001b7824 */ /* 0x000fe200078e0215 */
[----:B------:R-:W3:Y:S01]  /*3b6e0*/  LDS.128 R16, [R252] ;  /* 0x00000000fc107984 */ /* 0x000ee20000000c00 */
[----:B------:R-:W-:-:S03]  /*3b6f0*/  LEA.HI.X.SX32 R35, R21, R55, 0x2, P6 ;  /* 0x0000003715237211 */ /* 0x000fc600030f16ff */
[----:B------:R-:W-:Y:S01]  /*3b700*/  LDS.128 R20, [R2+0x800] ;  /* 0x0008000002147984 */ /* 0x000fe20000000c00 */
[CC--:B------:R-:W-:Y:S01]  /*3b710*/  LEA R36, P6, R27.reuse, R54.reuse, 0x2 ;  /* 0x000000361b247211 */ /* 0x0c0fe200078c10ff */
[C---:B------:R-:W-:Y:S02]  /*3b720*/  IMAD R39, R0.reuse, 0x2, R27 ;  /* 0x0000000200277824 */ /* 0x040fe400078e021b */
[----:B------:R-:W-:Y:S01]  /*3b730*/  @P3 STG.E [R24.64], R131 ;  /* 0x0000008318003986 */ /* 0x000fe2000c10190a */
[----:B------:R-:W-:Y:S02]  /*3b740*/  LEA.HI.X.SX32 R37, R27, R55, 0x2, P6 ;  /* 0x000000371b257211 */ /* 0x000fe400030f16ff */
[----:B------:R-:W-:Y:S01]  /*3b750*/  LEA R38, P6, R39, R54, 0x2 ;  /* 0x0000003627267211 */ /* 0x000fe200078c10ff */
[----:B------:R1:W-:Y:S04]  /*3b760*/  @P1 STG.E [R32.64], R127 ;  /* 0x0000007f20001986 */ /* 0x0003e8000c10190a */
[----:B------:R2:W-:Y:S01]  /*3b770*/  @P5 STG.E [R34.64], R51 ;  /* 0x0000003322005986 */ /* 0x0005e2000c10190a */
[----:B-1----:R-:W-:-:S03]  /*3b780*/  LEA R33, R0, R39, 0x1 ;  /* 0x0000002700217211 */ /* 0x002fc600078e08ff */
[----:B------:R-:W-:Y:S01]  /*3b790*/  LDS.128 R48, [R3+0x800] ;  /* 0x0008000003307984 */ /* 0x000fe20000000c00 */
[-C--:B------:R-:W-:Y:S02]  /*3b7a0*/  LEA.HI.X.SX32 R39, R39, R55.reuse, 0x2, P6 ;  /* 0x0000003727277211 */ /* 0x080fe400030f16ff */
[CC--:B------:R-:W-:Y:S01]  /*3b7b0*/  LEA R32, P6, R33.reuse, R54.reuse, 0x2 ;  /* 0x0000003621207211 */ /* 0x0c0fe200078c10ff */
[----:B--2---:R-:W-:Y:S01]  /*3b7c0*/  IMAD R35, R0, 0x2, R33 ;  /* 0x0000000200237824 */ /* 0x004fe200078e0221 */
[----:B------:R1:W-:Y:S02]  /*3b7d0*/  @P2 STG.E [R36.64], R4 ;  /* 0x0000000424002986 */ /* 0x0003e4000c10190a */
[-C--:B------:R-:W-:Y:S02]  /*3b7e0*/  LEA.HI.X.SX32 R33, R33, R55.reuse, 0x2, P6 ;  /* 0x0000003721217211 */ /* 0x080fe400030f16ff */
[C---:B------:R-:W-:Y:S01]  /*3b7f0*/  LEA R52, P6, R35.reuse, R54, 0x2 ;  /* 0x0000003623347211 */ /* 0x040fe200078c10ff */
[----:B-1----:R-:W2:Y:S03]  /*3b800*/  LDL.LU R4, [R1+0xfd4] ;  /* 0x000fd40001047983 */ /* 0x002ea60000300800 */
[----:B------:R-:W-:-:S02]  /*3b810*/  LEA.HI.X.SX32 R53, R35, R55, 0x2, P6 ;  /* 0x0000003723357211 */ /* 0x000fc400030f16ff */
[----:B----4-:R-:W-:Y:S02]  /*3b820*/  ISETP.LT.AND P4, PT, R14, c[0x0][0x17c], !P0 ;  /* 0x00005f000e007a0c */ /* 0x010fe40004781270 */
[----:B------:R-:W1:Y:S01]  /*3b830*/  LDS.128 R12, [R3] ;  /* 0x00000000030c7984 */ /* 0x000e620000000c00 */
[----:B------:R-:W-:Y:S02]  /*3b840*/  ISETP.LT.AND P3, PT, R29, c[0x0][0x17c], !P0 ;  /* 0x00005f001d007a0c */ /* 0x000fe40004761270 */
[----:B------:R-:W-:Y:S02]  /*3b850*/  ISETP.LT.AND P1, PT, R28, c[0x0][0x17c], !P0 ;  /* 0x00005f001c007a0c */ /* 0x000fe40004721270 */
[----:B------:R-:W4:Y:S06]  /*3b860*/  LDS.128 R28, [R243+0x800] ;  /* 0x00080000f31c7984 */ /* 0x000f2c0000000c00 */
[----:B------:R3:W-:Y:S01]  /*3b870*/  @P4 STG.E [R38.64], R8 ;  /* 0x0000000826004986 */ /* 0x0007e2000c10190a */
[----:B------:R-:W-:-:S02]  /*3b880*/  ISETP.LT.AND P5, PT, R26, c[0x0][0x17c], !P0 ;  /* 0x00005f001a007a0c */ /* 0x000fc400047a1270 */
[----:B------:R-:W-:Y:S01]  /*3b890*/  ISETP.LT.AND P4, PT, R41, c[0x0][0x17c], !P0 ;  /* 0x00005f0029007a0c */ /* 0x000fe20004781270 */
[C---:B------:R-:W-:Y:S01]  /*3b8a0*/  IMAD R41, R0.reuse, 0x2, R35 ;  /* 0x0000000200297824 */ /* 0x040fe200078e0223 */
[----:B---3--:R-:W3:Y:S04]  /*3b8b0*/  LDL.LU R8, [R1+0xff4] ;  /* 0x000ff40001087983 */ /* 0x008ee80000300800 */
[C---:B------:R-:W-:Y:S01]  /*3b8c0*/  LEA R56, P6, R41.reuse, R54, 0x2 ;  /* 0x0000003629387211 */ /* 0x040fe200078c10ff */
[----:B------:R-:W-:Y:S03]  /*3b8d0*/  @P3 STG.E [R32.64], R16 ;  /* 0x0000001020003986 */ /* 0x000fe6000c10190a */
[----:B------:R-:W-:Y:S01]  /*3b8e0*/  LEA.HI.X.SX32 R57, R41, R55, 0x2, P6 ;  /* 0x0000003729397211 */ /* 0x000fe200030f16ff */
[----:B------:R-:W3:Y:S04]  /*3b8f0*/  LDL.LU R78, [R1+0x1048] ;  /* 0x00104800014e7983 */ /* 0x000ee80000300800 */
[----:B------:R-:W4:Y:S04]  /*3b900*/  LDS.128 R24, [R252+0x800] ;  /* 0x00080000fc187984 */ /* 0x000f280000000c00 */
[----:B-1----:R-:W-:Y:S04]  /*3b910*/  @P1 STG.E [R52.64], R12 ;  /* 0x0000000c34001986 */ /* 0x002fe8000c10190a */
[----:B------:R1:W-:Y:S01]  /*3b920*/  @P5 STG.E [R56.64], R20 ;  /* 0x0000001438005986 */ /* 0x0003e2000c10190a */
[----:B------:R-:W-:Y:S01]  /*3b930*/  IMAD R37, R0, 0x2, R41 ;  /* 0x0000000200257824 */ /* 0x000fe200078e0229 */
[----:B------:R-:W-:-:S02]  /*3b940*/  ISETP.LT.AND P2, PT, R42, c[0x0][0x17c], !P0 ;  /* 0x00005f002a007a0c */ /* 0x000fc40004741270 */
[----:B------:R-:W-:Y:S04]  /*3b950*/  LDS.128 R32, [R252+0x1000] ;  /* 0x00100000fc207984 */ /* 0x000fe80000000c00 */
[----:B-1----:R-:W3:Y:S04]  /*3b960*/  LDL.LU R20, [R1+0x1044] ;  /* 0x0010440001147983 */ /* 0x002ee80000300800 */
[----:B------:R-:W3:Y:S01]  /*3b970*/  LDL.LU R16, [R1+0x103c] ;  /* 0x00103c0001107983 */ /* 0x000ee20000300800 */
[----:B------:R-:W-:Y:S02]  /*3b980*/  LEA R64, P6, R37, R54, 0x2 ;  /* 0x0000003625407211 */ /* 0x000fe400078c10ff */
[----:B------:R-:W-:-:S02]  /*3b990*/  ISETP.LT.AND P3, PT, R40, c[0x0][0x17c], !P0 ;  /* 0x00005f0028007a0c */ /* 0x000fc40004761270 */
[----:B------:R-:W1:Y:S01]  /*3b9a0*/  LDS.128 R40, [R243+0x1000] ;  /* 0x00100000f3287984 */ /* 0x000e620000000c00 */
[----:B-----5:R-:W-:Y:S01]  /*3b9b0*/  ISETP.LT.AND P1, PT, R59, c[0x0][0x17c], !P0 ;  /* 0x00005f003b007a0c */ /* 0x020fe20004721270 */
[C---:B------:R-:W-:Y:S01]  /*3b9c0*/  IMAD R59, R0.reuse, 0x2, R37 ;  /* 0x00000002003b7824 */ /* 0x040fe200078e0225 */
[----:B------:R-:W-:Y:S02]  /*3b9d0*/  LEA.HI.X.SX32 R65, R37, R55, 0x2, P6 ;  /* 0x0000003725417211 */ /* 0x000fe400030f16ff */
[----:B------:R-:W5:Y:S01]  /*3b9e0*/  LDS.128 R36, [R3+0x1000] ;  /* 0x0010000003247984 */ /* 0x000f620000000c00 */
[----:B------:R-:W-:Y:S01]  /*3b9f0*/  IMAD R53, R0, 0x2, R59 ;  /* 0x0000000200357824 */ /* 0x000fe200078e023b */
[----:B------:R-:W-:-:S03]  /*3ba00*/  LEA R66, P6, R59, R54, 0x2 ;  /* 0x000000363b427211 */ /* 0x000fc600078c10ff */
[C---:B------:R-:W-:Y:S01]  /*3ba10*/  IMAD R69, R0.reuse, 0x2, R53 ;  /* 0x0000000200457824 */ /* 0x040fe200078e0235 */
[-C--:B------:R-:W-:Y:S02]  /*3ba20*/  LEA.HI.X.SX32 R67, R59, R55.reuse, 0x2, P6 ;  /* 0x000000373b437211 */ /* 0x080fe400030f16ff */
[CC--:B------:R-:W-:Y:S01]  /*3ba30*/  LEA R52, P6, R53.reuse, R54.reuse, 0x2 ;  /* 0x0000003635347211 */ /* 0x0c0fe200078c10ff */
[C---:B------:R-:W-:Y:S01]  /*3ba40*/  IMAD R71, R0.reuse, 0x2, R69 ;  /* 0x0000000200477824 */ /* 0x040fe200078e0245 */
[----:B----4-:R-:W-:Y:S02]  /*3ba50*/  @P2 STG.E [R64.64], R28 ;  /* 0x0000001c40002986 */ /* 0x010fe4000c10190a */
[----:B------:R-:W-:Y:S02]  /*3ba60*/  LEA.HI.X.SX32 R53, R53, R55, 0x2, P6 ;  /* 0x0000003735357211 */ /* 0x000fe400030f16ff */
[----:B------:R-:W-:Y:S01]  /*3ba70*/  LEA R72, P6, R69, R54, 0x2 ;  /* 0x0000003645487211 */ /* 0x000fe200078c10ff */
[----:B------:R-:W-:Y:S01]  /*3ba80*/  @P4 STG.E [R66.64], R24 ;  /* 0x0000001842004986 */ /* 0x000fe2000c10190a */
[----:B------:R-:W-:Y:S01]  /*3ba90*/  IMAD R77, R0, 0x2, R71 ;  /* 0x00000002004d7824 */ /* 0x000fe200078e0247 */
[----:B------:R-:W-:-:S02]  /*3baa0*/  ISETP.LT.AND P5, PT, R60, c[0x0][0x17c], !P0 ;  /* 0x00005f003c007a0c */ /* 0x000fc400047a1270 */
[----:B------:R4:W-:Y:S01]  /*3bab0*/  @P3 STG.E [R52.64], R48 ;  /* 0x0000003034003986 */ /* 0x0009e2000c10190a */
[----:B------:R-:W-:Y:S01]  /*3bac0*/  LEA.HI.X.SX32 R73, R69, R55, 0x2, P6 ;  /* 0x0000003745497211 */ /* 0x000fe200030f16ff */
[----:B------:R-:W-:Y:S01]  /*3bad0*/  IMAD R79, R0, 0x2, R77 ;  /* 0x00000002004f7824 */ /* 0x000fe200078e024d */
[----:B------:R-:W-:Y:S01]  /*3bae0*/  ISETP.LT.AND P2, PT, R58, c[0x0][0x17c], !P0 ;  /* 0x00005f003a007a0c */ /* 0x000fe20004741270 */
[----:B------:R-:W-:Y:S01]  /*3baf0*/  LDS.128 R60, [R243+0x1800] ;  /* 0x00180000f33c7984 */ /* 0x000fe20000000c00 */
[----:B------:R-:W-:-:S03]  /*3bb00*/  LEA R74, P6, R71, R54, 0x2 ;  /* 0x00000036474a7211 */ /* 0x000fc600078c10ff */
[----:B------:R1:W-:Y:S01]  /*3bb10*/  @P1 STG.E [R72.64], R44 ;  /* 0x0000002c48001986 */ /* 0x0003e2000c10190a */
[-C--:B------:R-:W-:Y:S02]  /*3bb20*/  LEA.HI.X.SX32 R75, R71, R55.reuse, 0x2, P6 ;  /* 0x00000037474b7211 */ /* 0x080fe400030f16ff */
[-C--:B------:R-:W-:Y:S01]  /*3bb30*/  LEA R76, P1, R77, R54.reuse, 0x2 ;  /* 0x000000364d4c7211 */ /* 0x080fe200078210ff */
[----:B------:R1:W3:Y:S01]  /*3bb40*/  LDS.128 R56, [R2+0x1800] ;  /* 0x0018000002387984 */ /* 0x0002e20000000c00 */
[----:B----4-:R-:W-:Y:S02]  /*3bb50*/  LEA R52, P6, R79, R54, 0x2 ;  /* 0x000000364f347211 */ /* 0x010fe400078c10ff */
[-C--:B------:R-:W-:Y:S01]  /*3bb60*/  LEA.HI.X.SX32 R77, R77, R55.reuse, 0x2, P1 ;  /* 0x000000374d4d7211 */ /* 0x080fe200008f16ff */
[----:B------:R-:W4:Y:S01]  /*3bb70*/  LDS.128 R64, [R252+0x1800] ;  /* 0x00180000fc407984 */ /* 0x000f220000000c00 */
[----:B------:R-:W-:-:S03]  /*3bb80*/  LEA.HI.X.SX32 R53, R79, R55, 0x2, P6 ;  /* 0x000000374f357211 */ /* 0x000fc600030f16ff */
[----:B-1----:R1:W-:Y:S01]  /*3bb90*/  @P5 STG.E [R74.64], R40 ;  /* 0x000000284a005986 */ /* 0x0023e2000c10190a */
[----:B--2---:R-:W-:-:S03]  /*3bba0*/  ISETP.LT.AND P4, PT, R4, c[0x0][0x17c], !P0 ;  /* 0x00005f0004007a0c */ /* 0x004fc60004781270 */
[----:B------:R2:W1:Y:S04]  /*3bbb0*/  LDS.128 R68, [R3+0x1800] ;  /* 0x0018000003447984 */ /* 0x0004680000000c00 */
[----:B------:R-:W4:Y:S04]  /*3bbc0*/  LDL.LU R4, [R1+0xfcc] ;  /* 0x000fcc0001047983 */ /* 0x000f280000300800 */
[----:B------:R-:W4:Y:S04]  /*3bbd0*/  LDL.LU R12, [R1+0xfc8] ;  /* 0x000fc800010c7983 */ /* 0x000f280000300800 */
[----:B------:R1:W-:Y:S04]  /*3bbe0*/  @P2 STG.E [R76.64], R32 ;  /* 0x000000204c002986 */ /* 0x0003e8000c10190a */
[----:B-----5:R5:W-:Y:S01]  /*3bbf0*/  @P4 STG.E [R52.64], R36 ;  /* 0x0000002434004986 */ /* 0x020be2000c10190a */
[----:B---3--:R-:W-:-:S03]  /*3bc00*/  ISETP.LT.AND P3, PT, R8, c[0x0][0x17c], !P0 ;  /* 0x00005f0008007a0c */ /* 0x008fc60004761270 */
[----:B------:R-:W3:Y:S04]  /*3bc10*/  LDL.LU R8, [R1+0xfc4] ;  /* 0x000fc40001087983 */ /* 0x000ee80000300800 */
[----:B------:R-:W3:Y:S01]  /*3bc20*/  LDL.LU R24, [R1+0xfc0] ;  /* 0x000fc00001187983 */ /* 0x000ee20000300800 */
[----:B------:R-:W-:-:S03]  /*3bc30*/  ISETP.LT.AND P1, PT, R20, c[0x0][0x17c], !P0 ;  /* 0x00005f0014007a0c */ /* 0x000fc60004721270 */
[----:B------:R-:W3:Y:S01]  /*3bc40*/  LDL.LU R20, [R1+0xf8c] ;  /* 0x000f8c0001147983 */ /* 0x000ee20000300800 */
[----:B------:R-:W-:-:S03]  /*3bc50*/  ISETP.LT.AND P4, PT, R16, c[0x0][0x17c], !P0 ;  /* 0x00005f0010007a0c */ /* 0x000fc60004781270 */
[----:B------:R-:W3:Y:S01]  /*3bc60*/  LDL.LU R16, [R1+0xf7c] ;  /* 0x000f7c0001107983 */ /* 0x000ee20000300800 */
[----:B------:R-:W-:Y:S01]  /*3bc70*/  IMAD R81, R0, 0x2, R79 ;  /* 0x0000000200517824 */ /* 0x000fe200078e024f */
[----:B------:R-:W-:-:S03]  /*3bc80*/  ISETP.LT.AND P5, PT, R78, c[0x0][0x17c], !P0 ;  /* 0x00005f004e007a0c */ /* 0x000fc600047a1270 */
[----:B------:R-:W-:Y:S01]  /*3bc90*/  IMAD R73, R0, 0x2, R81 ;  /* 0x0000000200497824 */ /* 0x000fe200078e0251 */
[----:B------:R-:W-:-:S03]  /*3bca0*/  LEA R2, P2, R81, R54, 0x2 ;  /* 0x0000003651027211 */ /* 0x000fc600078410ff */
[C---:B-1----:R-:W-:Y:S01]  /*3bcb0*/  IMAD R75, R0.reuse, 0x2, R73 ;  /* 0x00000002004b7824 */ /* 0x042fe200078e0249 */
[-C--:B--2---:R-:W-:Y:S02]  /*3bcc0*/  LEA.HI.X.SX32 R3, R81, R55.reuse, 0x2, P2 ;  /* 0x0000003751037211 */ /* 0x084fe400010f16ff */
[CC--:B------:R-:W-:Y:S01]  /*3bcd0*/  LEA R72, P6, R73.reuse, R54.reuse, 0x2 ;  /* 0x0000003649487211 */ /* 0x0c0fe200078c10ff */
[C---:B------:R-:W-:Y:S02]  /*3bce0*/  IMAD R77, R0.reuse, 0x2, R75 ;  /* 0x00000002004d7824 */ /* 0x040fe400078e024b */
[----:B------:R1:W-:Y:S01]  /*3bcf0*/  @P3 STG.E [R2.64], R56 ;  /* 0x0000003802003986 */ /* 0x0003e2000c10190a */
[-C--:B------:R-:W-:Y:S02]  /*3bd00*/  LEA.HI.X.SX32 R73, R73, R55.reuse, 0x2, P6 ;  /* 0x0000003749497211 */ /* 0x080fe400030f16ff */
[-C--:B------:R-:W-:Y:S01]  /*3bd10*/  LEA R74, P3, R75, R54.reuse, 0x2 ;  /* 0x000000364b4a7211 */ /* 0x080fe200078610ff */
[----:B------:R-:W-:Y:S01]  /*3bd20*/  IMAD R79, R0, 0x2, R77 ;  /* 0x00000002004f7824 */ /* 0x000fe200078e024d */
[----:B-----5:R-:W-:Y:S01]  /*3bd30*/  LEA R52, P6, R77, R54, 0x2 ;  /* 0x000000364d347211 */ /* 0x020fe200078c10ff */
[----:B------:R2:W-:Y:S01]  /*3bd40*/  @P5 STG.E [R72.64], R60 ;  /* 0x0000003c48005986 */ /* 0x0005e2000c10190a */
[----:B------:R-:W-:-:S02]  /*3bd50*/  LEA.HI.X.SX32 R75, R75, R55, 0x2, P3 ;  /* 0x000000374b4b7211 */ /* 0x000fc400018f16ff */
[----:B------:R-:W-:Y:S01]  /*3bd60*/  LEA.HI.X.SX32 R53, R77, R55, 0x2, P6 ;  /* 0x000000374d357211 */ /* 0x000fe200030f16ff */
[----:B------:R-:W-:Y:S02]  /*3bd70*/  IMAD R77, R0, 0x2, R79 ;  /* 0x00000002004d7824 */ /* 0x000fe400078e024f */
[----:B----4-:R4:W-:Y:S01]  /*3bd80*/  @P1 STG.E [R74.64], R64 ;  /* 0x000000404a001986 */ /* 0x0109e2000c10190a */
[----:B-1----:R-:W-:-:S03]  /*3bd90*/  LEA R2, P1, R79, R54, 0x2 ;  /* 0x000000364f027211 */ /* 0x002fc600078210ff */
[----:B------:R1:W-:Y:S01]  /*3bda0*/  @P4 STG.E [R52.64], R68 ;  /* 0x0000004434004986 */ /* 0x0003e2000c10190a */
[----:B--2---:R-:W-:Y:S02]  /*3bdb0*/  LEA R72, P6, R77, R54, 0x2 ;  /* 0x000000364d487211 */ /* 0x004fe400078c10ff */
[-C--:B------:R-:W-:Y:S02]  /*3bdc0*/  LEA.HI.X.SX32 R3, R79, R55.reuse, 0x2, P1 ;  /* 0x000000374f037211 */ /* 0x080fe400008f16ff */
[----:B------:R-:W-:Y:S02]  /*3bdd0*/  LEA.HI.X.SX32 R73, R77, R55, 0x2, P6 ;  /* 0x000000374d497211 */ /* 0x000fe400030f16ff */
[----:B------:R-:W-:Y:S02]  /*3bde0*/  ISETP.LT.AND P2, PT, R4, c[0x0][0x17c], !P0 ;  /* 0x00005f0004007a0c */ /* 0x000fe40004741270 */
[----:B------:R-:W2:Y:S01]  /*3bdf0*/  LDL.LU R4, [R1+0xf78] ;  /* 0x000f780001047983 */ /* 0x000ea20000300800 */
[----:B------:R-:W-:-:S03]  /*3be00*/  ISETP.LT.AND P5, PT, R12, c[0x0][0x17c], !P0 ;  /* 0x00005f000c007a0c */ /* 0x000fc600047a1270 */
[----:B------:R-:W5:Y:S07]  /*3be10*/  LDL.LU R12, [R1+0xf74] ;  /* 0x000f7400010c7983 */ /* 0x000f6e0000300800 */
[----:B------:R1:W-:Y:S04]  /*3be20*/  @P2 STG.E [R2.64], R5 ;  /* 0x0000000502002986 */ /* 0x0003e8000c10190a */
[----:B------:R1:W-:Y:S01]  /*3be30*/  @P5 STG.E [R72.64], R9 ;  /* 0x0000000948005986 */ /* 0x0003e2000c10190a */
[----:B---3--:R-:W-:-:S03]  /*3be40*/  ISETP.LT.AND P3, PT, R8, c[0x0][0x17c], !P0 ;  /* 0x00005f0008007a0c */ /* 0x008fc60004761270 */
[----:B------:R-:W3:Y:S01]  /*3be50*/  LDL.LU R8, [R1+0xf6c] ;  /* 0x000f6c0001087983 */ /* 0x000ee20000300800 */
[----:B------:R-:W-:-:S03]  /*3be60*/  ISETP.LT.AND P4, PT, R24, c[0x0][0x17c], !P0 ;  /* 0x00005f0018007a0c */ /* 0x000fc60004781270 */
[----:B------:R-:W3:Y:S04]  /*3be70*/  LDL.LU R36, [R1+0xf60] ;  /* 0x000f600001247983 */ /* 0x000ee80000300800 */
[----:B------:R-:W3:Y:S04]  /*3be80*/  LDL.LU R24, [R1+0xf58] ;  /* 0x000f580001187983 */ /* 0x000ee80000300800 */
[----:B------:R-:W3:Y:S01]  /*3be90*/  LDL.LU R28, [R1+0xf54] ;  /* 0x000f5400011c7983 */ /* 0x000ee20000300800 */
[----:B------:R-:W-:-:S03]  /*3bea0*/  ISETP.LT.AND P5, PT, R16, c[0x0][0x17c], !P0 ;  /* 0x00005f0010007a0c */ /* 0x000fc600047a1270 */
[----:B------:R-:W3:Y:S01]  /*3beb0*/  LDL.LU R16, [R1+0xf50] ;  /* 0x000f500001107983 */ /* 0x000ee20000300800 */
[----:B------:R-:W-:Y:S01]  /*3bec0*/  IMAD R79, R0, 0x2, R77 ;  /* 0x00000002004f7824 */ /* 0x000fe200078e024d */
[----:B------:R-:W-:Y:S02]  /*3bed0*/  ISETP.LT.AND P1, PT, R20, c[0x0][0x17c], !P0 ;  /* 0x00005f0014007a0c */ /* 0x000fe40004721270 */
[----:B------:R-:W3:Y:S01]  /*3bee0*/  LDL.LU R32, [R1+0xf4c] ;  /* 0x000f4c0001207983 */ /* 0x000ee20000300800 */
[C---:B------:R-:W-:Y:S01]  /*3bef0*/  IMAD R77, R0.reuse, 0x2, R79 ;  /* 0x00000002004d7824 */ /* 0x040fe200078e024f */
[CC--:B----4-:R-:W-:Y:S02]  /*3bf00*/  LEA R74, P2, R79.reuse, R54.reuse, 0x2 ;  /* 0x000000364f4a7211 */ /* 0x0d0fe400078410ff */
[----:B------:R-:W4:Y:S02]  /*3bf10*/  LDL.LU R20, [R1+0xf48] ;  /* 0x000f480001147983 */ /* 0x000f240000300800 */
[----:B------:R-:W-:Y:S01]  /*3bf20*/  LEA.HI.X.SX32 R75, R79, R55, 0x2, P2 ;  /* 0x000000374f4b7211 */ /* 0x000fe200010f16ff */
[----:B------:R-:W-:Y:S01]  /*3bf30*/  IMAD R79, R0, 0x2, R77 ;  /* 0x00000002004f7824 */ /* 0x000fe200078e024d */
[----:B-1----:R-:W-:-:S03]  /*3bf40*/  LEA R52, P6, R77, R54, 0x2 ;  /* 0x000000364d347211 */ /* 0x002fc600078c10ff */
[----:B------:R1:W-:Y:S01]  /*3bf50*/  @P3 STG.E [R74.64], R17 ;  /* 0x000000114a003986 */ /* 0x0003e2000c10190a */
[----:B------:R-:W-:Y:S01]  /*3bf60*/  LEA R2, P3, R79, R54, 0x2 ;  /* 0x000000364f027211 */ /* 0x000fe200078610ff */
[C---:B------:R-:W-:Y:S01]  /*3bf70*/  IMAD R5, R0.reuse, 0x2, R79 ;  /* 0x0000000200057824 */ /* 0x040fe200078e024f */
[-C--:B------:R-:W-:Y:S02]  /*3bf80*/  LEA.HI.X.SX32 R53, R77, R55.reuse, 0x2, P6 ;  /* 0x000000374d357211 */ /* 0x080fe400030f16ff */
[----:B------:R-:W-:Y:S01]  /*3bf90*/  LEA.HI.X.SX32 R3, R79, R55, 0x2, P3 ;  /* 0x000000374f037211 */ /* 0x000fe200018f16ff */
[C---:B------:R-:W-:Y:S02]  /*3bfa0*/  IMAD R9, R0.reuse, 0x2, R5 ;  /* 0x0000000200097824 */ /* 0x040fe400078e0205 */
[----:B------:R1:W-:Y:S04]  /*3bfb0*/  @P4 STG.E [R52.64], R13 ;  /* 0x0000000d34004986 */ /* 0x0003e8000c10190a */
[----:B------:R-:W-:Y:S01]  /*3bfc0*/  @P1 STG.E [R2.64], R21 ;  /* 0x0000001502001986 */ /* 0x000fe2000c10190a */
[----:B-1----:R-:W-:-:S05]  /*3bfd0*/  LEA R17, R0, R9, 0x1 ;  /* 0x0000000900117211 */ /* 0x002fca00078e08ff */
[----:B------:R-:W-:Y:S01]  /*3bfe0*/  IMAD R53, R0, 0x2, R17 ;  /* 0x0000000200357824 */ /* 0x000fe200078e0211 */
[----:B--2---:R-:W-:Y:S02]  /*3bff0*/  ISETP.LT.AND P2, PT, R4, c[0x0][0x17c], !P0 ;  /* 0x00005f0004007a0c */ /* 0x004fe40004741270 */
[CC--:B------:R-:W-:Y:S02]  /*3c000*/  LEA R4, P6, R5.reuse, R54.reuse, 0x2 ;  /* 0x0000003605047211 */ /* 0x0c0fe400078c10ff */
[----:B-----5:R-:W-:Y:S02]  /*3c010*/  ISETP.LT.AND P4, PT, R12, c[0x0][0x17c], !P0 ;  /* 0x00005f000c007a0c */ /* 0x020fe40004781270 */
[----:B------:R-:W-:Y:S02]  /*3c020*/  LEA.HI.X.SX32 R5, R5, R55, 0x2, P6 ;  /* 0x0000003705057211 */ /* 0x000fe400030f16ff */
[----:B------:R-:W-:-:S03]  /*3c030*/  LEA R12, P6, R17, R54, 0x2 ;  /* 0x00000036110c7211 */ /* 0x000fc600078c10ff */
[----:B------:R1:W-:Y:S01]  /*3c040*/  @P5 STG.E [R4.64], R29 ;  /* 0x0000001d04005986 */ /* 0x0003e2000c10190a */
[----:B------:R-:W-:-:S03]  /*3c050*/  LEA.HI.X.SX32 R13, R17, R55, 0x2, P6 ;  /* 0x00000037110d7211 */ /* 0x000fc600030f16ff */
[----:B-1----:R-:W2:Y:S01]  /*3c060*/  LDL.LU R29, [R1+0xf44] ;  /* 0x000f4400011d7983 */ /* 0x002ea20000300800 */
[----:B---3--:R-:W-:Y:S02]  /*3c070*/  ISETP.LT.AND P3, PT, R8, c[0x0][0x17c], !P0 ;  /* 0x00005f0008007a0c */ /* 0x008fe40004761270 */
[----:B------:R-:W-:-:S04]  /*3c080*/  LEA R8, P1, R9, R54, 0x2 ;  /* 0x0000003609087211 */ /* 0x000fc800078210ff */
[----:B------:R-:W-:Y:S02]  /*3c090*/  LEA.HI.X.SX32 R9, R9, R55, 0x2, P1 ;  /* 0x0000003709097211 */ /* 0x000fe400008f16ff */
[----:B------:R-:W-:Y:S02]  /*3c0a0*/  ISETP.LT.AND P1, PT, R24, c[0x0][0x17c], !P0 ;  /* 0x00005f0018007a0c */ /* 0x000fe40004721270 */
[----:B------:R-:W3:Y:S04]  /*3c0b0*/  LDL.LU R24, [R1+0xf40] ;  /* 0x000f400001187983 */ /* 0x000ee80000300800 */
[----:B------:R1:W-:Y:S01]  /*3c0c0*/  @P2 STG.E [R8.64], R25 ;  /* 0x0000001908002986 */ /* 0x0003e2000c10190a */
[----:B------:R-:W-:-:S03]  /*3c0d0*/  LEA R2, P2, R53, R54, 0x2 ;  /* 0x0000003635027211 */ /* 0x000fc600078410ff */
[----:B------:R5:W-:Y:S01]  /*3c0e0*/  @P4 STG.E [R12.64], R49 ;  /* 0x000000310c004986 */ /* 0x000be2000c10190a */
[----:B------:R-:W-:Y:S02]  /*3c0f0*/  LEA.HI.X.SX32 R3, R53, R55, 0x2, P2 ;  /* 0x0000003735037211 */ /* 0x000fe400010f16ff */
[----:B------:R-:W-:Y:S02]  /*3c100*/  ISETP.LT.AND P4, PT, R28, c[0x0][0x17c], !P0 ;  /* 0x00005f001c007a0c */ /* 0x000fe40004781270 */
[----:B------:R-:W3:Y:S01]  /*3c110*/  LDL.LU R28, [R1+0xf3c] ;  /* 0x000f3c00011c7983 */ /* 0x000ee20000300800 */
[----:B------:R-:W-:-:S03]  /*3c120*/  ISETP.LT.AND P2, PT, R16, c[0x0][0x17c], !P0 ;  /* 0x00005f0010007a0c */ /* 0x000fc60004741270 */
[----:B------:R-:W3:Y:S01]  /*3c130*/  LDL.LU R16, [R1+0xf38] ;  /* 0x000f380001107983 */ /* 0x000ee20000300800 */
[----:B------:R-:W-:Y:S01]  /*3c140*/  IMAD R17, R0, 0x2, R53 ;  /* 0x0000000200117824 */ /* 0x000fe200078e0235 */
[----:B------:R-:W-:Y:S02]  /*3c150*/  ISETP.LT.AND P5, PT, R36, c[0x0][0x17c], !P0 ;  /* 0x00005f0024007a0c */ /* 0x000fe400047a1270 */
[----:B------:R4:W-:Y:S01]  /*3c160*/  @P3 STG.E [R2.64], R45 ;  /* 0x0000002d02003986 */ /* 0x0009e2000c10190a */
[C---:B------:R-:W-:Y:S01]  /*3c170*/  IMAD R21, R0.reuse, 0x2, R17 ;  /* 0x0000000200157824 */ /* 0x040fe200078e0211 */
[CC--:B------:R-:W-:Y:S02]  /*3c180*/  LEA R4, P6, R17.reuse, R54.reuse, 0x2 ;  /* 0x0000003611047211 */ /* 0x0c0fe400078c10ff */
[----:B-1----:R-:W3:Y:S02]  /*3c190*/  LDL.LU R25, [R1+0xf34] ;  /* 0x000f340001197983 */ /* 0x002ee40000300800 */
[----:B------:R-:W-:Y:S01]  /*3c1a0*/  LEA.HI.X.SX32 R5, R17, R55, 0x2, P6 ;  /* 0x0000003711057211 */ /* 0x000fe200030f16ff */
[----:B------:R-:W-:Y:S01]  /*3c1b0*/  IMAD R17, R0, 0x2, R21 ;  /* 0x0000000200117824 */ /* 0x000fe200078e0215 */
[----:B------:R-:W-:-:S04]  /*3c1c0*/  LEA R8, P3, R21, R54, 0x2 ;  /* 0x0000003615087211 */ /* 0x000fc800078610ff */
[-C--:B------:R-:W-:Y:S01]  /*3c1d0*/  LEA.HI.X.SX32 R9, R21, R55.reuse, 0x2, P3 ;  /* 0x0000003715097211 */ /* 0x080fe200018f16ff */
[----:B------:R-:W-:Y:S01]  /*3c1e0*/  IMAD R21, R0, 0x2, R17 ;  /* 0x0000000200157824 */ /* 0x000fe200078e0211 */
[CC--:B-----5:R-:W-:Y:S01]  /*3c1f0*/  LEA R12, P6, R17.reuse, R54.reuse, 0x2 ;  /* 0x00000036110c7211 */ /* 0x0e0fe200078c10ff */
[----:B------:R1:W-:Y:S01]  /*3c200*/  @P5 STG.E [R4.64], R41 ;  /* 0x0000002904005986 */ /* 0x0003e2000c10190a */
[----:B------:R-:W-:Y:S02]  /*3c210*/  ISETP.LT.AND P5, PT, R32, c[0x0][0x17c], !P0 ;  /* 0x00005f0020007a0c */ /* 0x000fe400047a1270 */
[----:B------:R-:W-:Y:S01]  /*3c220*/  LEA.HI.X.SX32 R13, R17, R55, 0x2, P6 ;  /* 0x00000037110d7211 */ /* 0x000fe200030f16ff */
[----:B------:R5:W-:Y:S01]  /*3c230*/  @P1 STG.E [R8.64], R33 ;  /* 0x0000002108001986 */ /* 0x000be2000c10190a */
[----:B------:R-:W-:Y:S01]  /*3c240*/  IMAD R17, R0, 0x2, R21 ;  /* 0x0000000200117824 */ /* 0x000fe200078e0215 */
[----:B----4-:R-:W-:Y:S02]  /*3c250*/  LEA R2, P1, R21, R54, 0x2 ;  /* 0x0000003615027211 */ /* 0x010fe400078210ff */
[----:B------:R-:W-:-:S02]  /*3c260*/  ISETP.LT.AND P3, PT, R20, c[0x0][0x17c], !P0 ;  /* 0x00005f0014007a0c */ /* 0x000fc40004761270 */
[----:B------:R-:W4:Y:S01]  /*3c270*/  LDL.LU R20, [R1+0xf30] ;  /* 0x000f300001147983 */ /* 0x000f220000300800 */
[-C--:B------:R-:W-:Y:S01]  /*3c280*/  LEA.HI.X.SX32 R3, R21, R55.reuse, 0x2, P1 ;  /* 0x0000003715037211 */ /* 0x080fe200008f16ff */
[----:B------:R-:W-:Y:S01]  /*3c290*/  IMAD R21, R0, 0x2, R17 ;  /* 0x0000000200157824 */ /* 0x000fe200078e0211 */
[CC--:B-1----:R-:W-:Y:S01]  /*3c2a0*/  LEA R4, P6, R17.reuse, R54.reuse, 0x2 ;  /* 0x0000003611047211 */ /* 0x0c2fe200078c10ff */
[----:B------:R1:W-:Y:S03]  /*3c2b0*/  @P4 STG.E [R12.64], R37 ;  /* 0x000000250c004986 */ /* 0x0003e6000c10190a */
[----:B------:R-:W-:Y:S01]  /*3c2c0*/  LEA.HI.X.SX32 R5, R17, R55, 0x2, P6 ;  /* 0x0000003711057211 */ /* 0x000fe200030f16ff */
[----:B------:R1:W-:Y:S01]  /*3c2d0*/  @P2 STG.E [R2.64], R57 ;  /* 0x0000003902002986 */ /* 0x0003e2000c10190a */
[----:B-----5:R-:W-:-:S03]  /*3c2e0*/  LEA R8, P2, R21, R54, 0x2 ;  /* 0x0000003615087211 */ /* 0x020fc600078410ff */
[----:B------:R5:W-:Y:S01]  /*3c2f0*/  @P5 STG.E [R4.64], R61 ;  /* 0x0000003d04005986 */ /* 0x000be2000c10190a */
[----:B------:R-:W-:Y:S02]  /*3c300*/  LEA.HI.X.SX32 R9, R21, R55, 0x2, P2 ;  /* 0x0000003715097211 */ /* 0x000fe400010f16ff */
[----:B--2---:R-:W-:Y:S02]  /*3c310*/  ISETP.LT.AND P4, PT, R29, c[0x0][0x17c], !P0 ;  /* 0x00005f001d007a0c */ /* 0x004fe40004781270 */
[----:B------:R-:W2:Y:S01]  /*3c320*/  LDL.LU R29, [R1+0xf2c] ;  /* 0x000f2c00011d7983 */ /* 0x000ea20000300800 */
[----:B---3--:R-:W-:-:S03]  /*3c330*/  ISETP.LT.AND P1, PT, R24, c[0x0][0x17c], !P0 ;  /* 0x00005f0018007a0c */ /* 0x008fc60004721270 */
[----:B------:R-:W3:Y:S01]  /*3c340*/  LDL.LU R24, [R1+0xf28] ;  /* 0x000f280001187983 */ /* 0x000ee20000300800 */
[----:B------:R-:W-:-:S03]  /*3c350*/  ISETP.LT.AND P5, PT, R28, c[0x0][0x17c], !P0 ;  /* 0x00005f001c007a0c */ /* 0x000fc600047a1270 */
[----:B------:R-:W2:Y:S01]  /*3c360*/  LDL.LU R28, [R1+0xf20] ;  /* 0x000f2000011c7983 */ /* 0x000ea20000300800 */
[----:B------:R-:W-:-:S03]  /*3c370*/  ISETP.LT.AND P2, PT, R16, c[0x0][0x17c], !P0 ;  /* 0x00005f0010007a0c */ /* 0x000fc60004741270 */
[----:B------:R-:W2:Y:S01]  /*3c380*/  LDL.LU R16, [R1+0xf1c] ;  /* 0x000f1c0001107983 */ /* 0x000ea20000300800 */
[----:B------:R-:W-:-:S04]  /*3c390*/  IMAD R17, R0, 0x2, R21 ;  /* 0x0000000200117824 */ /* 0x000fc800078e0215 */
[C---:B------:R-:W-:Y:S01]  /*3c3a0*/  IMAD R21, R0.reuse, 0x2, R17 ;  /* 0x0000000200157824 */ /* 0x040fe200078e0211 */
[CC--:B-1----:R-:W-:Y:S01]  /*3c3b0*/  LEA R12, P6, R17.reuse, R54.reuse, 0x2 ;  /* 0x00000036110c7211 */ /* 0x0c2fe200078c10ff */
[----:B------:R1:W-:Y:S03]  /*3c3c0*/  @P3 STG.E [R8.64], R65 ;  /* 0x0000004108003986 */ /* 0x0003e6000c10190a */
[----:B------:R-:W-:Y:S01]  /*3c3d0*/  LEA.HI.X.SX32 R13, R17, R55, 0x2, P6 ;  /* 0x00000037110d7211 */ /* 0x000fe200030f16ff */
[----:B------:R-:W-:Y:S01]  /*3c3e0*/  IMAD R17, R0, 0x2, R21 ;  /* 0x0000000200117824 */ /* 0x000fe200078e0215 */
[----:B------:R-:W-:-:S04]  /*3c3f0*/  LEA R2, P3, R21, R54, 0x2 ;  /* 0x0000003615027211 */ /* 0x000fc800078610ff */
[-C--:B------:R-:W-:Y:S01]  /*3c400*/  LEA.HI.X.SX32 R3, R21, R55.reuse, 0x2, P3 ;  /* 0x0000003715037211 */ /* 0x080fe200018f16ff */
[C---:B------:R-:W-:Y:S01]  /*3c410*/  IMAD R21, R0.reuse, 0x2, R17 ;  /* 0x0000000200157824 */ /* 0x040fe200078e0211 */
[-C--:B-----5:R-:W-:Y:S01]  /*3c420*/  LEA R4, P6, R17, R54.reuse, 0x2 ;  /* 0x0000003611047211 */ /* 0x0a0fe200078c10ff */
[----:B------:R5:W-:Y:S01]  /*3c430*/  @P4 STG.E [R12.64], R69 ;  /* 0x000000450c004986 */ /* 0x000be2000c10190a */
[----:B------:R-:W-:Y:S02]  /*3c440*/  ISETP.LT.AND P4, PT, R25, c[0x0][0x17c], !P0 ;  /* 0x00005f0019007a0c */ /* 0x000fe40004781270 */
[-C--:B------:R-:W-:Y:S01]  /*3c450*/  LEA.HI.X.SX32 R5, R17, R55.reuse, 0x2, P6 ;  /* 0x0000003711057211 */ /* 0x080fe200030f16ff */
[----:B------:R5:W-:Y:S01]  /*3c460*/  @P1 STG.E [R2.64], R6 ;  /* 0x0000000602001986 */ /* 0x000be2000c10190a */
[C---:B-1----:R-:W-:Y:S01]  /*3c470*/  LEA R8, P1, R21.reuse, R54, 0x2 ;  /* 0x0000003615087211 */ /* 0x042fe200078210ff */
[----:B------:R-:W-:Y:S01]  /*3c480*/  IMAD R17, R0, 0x2, R21 ;  /* 0x0000000200117824 */ /* 0x000fe200078e0215 */
[----:B----4-:R-:W-:Y:S01]  /*3c490*/  ISETP.LT.AND P3, PT, R20, c[0x0][0x17c], !P0 ;  /* 0x00005f0014007a0c */ /* 0x010fe20004761270 */
[----:B------:R-:W4:Y:S01]  /*3c4a0*/  LDL.LU R25, [R1+0xf18] ;  /* 0x000f180001197983 */ /* 0x000f220000300800 */
[----:B------:R-:W-:-:S03]  /*3c4b0*/  LEA.HI.X.SX32 R9, R21, R55, 0x2, P1 ;  /* 0x0000003715097211 */ /* 0x000fc600008f16ff */
[----:B------:R-:W4:Y:S01]  /*3c4c0*/  LDL.LU R20, [R1+0xf14] ;  /* 0x000f140001147983 */ /* 0x000f220000300800 */
[----:B------:R-:W-:Y:S01]  /*3c4d0*/  IMAD R21, R0, 0x2, R17 ;  /* 0x0000000200157824 */ /* 0x000fe200078e0211 */
[CC--:B-----5:R-:W-:Y:S02]  /*3c4e0*/  LEA R12, P6, R17.reuse, R54.reuse, 0x2 ;  /* 0x00000036110c7211 */ /* 0x0e0fe400078c10ff */
[----:B------:R-:W-:Y:S02]  /*3c4f0*/  @P5 STG.E [R4.64], R10 ;  /* 0x0000000a04005986 */ /* 0x000fe4000c10190a */
[----:B------:R-:W-:Y:S02]  /*3c500*/  LEA.HI.X.SX32 R13, R17, R55, 0x2, P6 ;  /* 0x00000037110d7211 */ /* 0x000fe400030f16ff */
[----:B------:R-:W-:Y:S01]  /*3c510*/  @P2 STG.E [R8.64], R18 ;  /* 0x0000001208002986 */ /* 0x000fe2000c10190a */
[----:B------:R-:W-:-:S04]  /*3c520*/  LEA R2, P2, R21, R54, 0x2 ;  /* 0x0000003615027211 */ /* 0x000fc800078410ff */
[----:B------:R-:W-:Y:S01]  /*3c530*/  LEA.HI.X.SX32 R3, R21, R55, 0x2, P2 ;  /* 0x0000003715037211 */ /* 0x000fe200010f16ff */
[----:B------:R1:W-:Y:S01]  /*3c540*/  @P4 STG.E [R12.64], R14 ;  /* 0x0000000e0c004986 */ /* 0x0003e2000c10190a */
[----:B---3--:R-:W-:-:S03]  /*3c550*/  ISETP.LT.AND P1, PT, R24, c[0x0][0x17c], !P0 ;  /* 0x00005f0018007a0c */ /* 0x008fc60004721270 */
[----:B------:R-:W3:Y:S04]  /*3c560*/  LDL.LU R24, [R1+0xf10] ;  /* 0x000f100001187983 */ /* 0x000ee80000300800 */
[----:B------:R-:W5:Y:S01]  /*3c570*/  LDL.LU R6, [R1+0xf0c] ;  /* 0x000f0c0001067983 */ /* 0x000f620000300800 */
[----:B--2---:R-:W-:-:S03]  /*3c580*/  ISETP.LT.AND P2, PT, R16, c[0x0][0x17c], !P0 ;  /* 0x00005f0010007a0c */ /* 0x004fc60004741270 */
[----:B------:R-:W2:Y:S04]  /*3c590*/  LDL.LU R16, [R1+0xf08] ;  /* 0x000f080001107983 */ /* 0x000ea80000300800 */
[----:B-1----:R-:W3:Y:S01]  /*3c5a0*/  LDL.LU R14, [R1+0xf04] ;  /* 0x000f0400010e7983 */ /* 0x002ee20000300800 */
[----:B------:R-:W-:Y:S01]  /*3c5b0*/  IMAD R17, R0, 0x2, R21 ;  /* 0x0000000200117824 */ /* 0x000fe200078e0215 */
[----:B------:R-:W-:-:S03]  /*3c5c0*/  ISETP.LT.AND P5, PT, R29, c[0x0][0x17c], !P0 ;  /* 0x00005f001d007a0c */ /* 0x000fc600047a1270 */
[C---:B------:R-:W-:Y:S01]  /*3c5d0*/  IMAD R21, R0.reuse, 0x2, R17 ;  /* 0x0000000200157824 */ /* 0x040fe200078e0211 */
[CC--:B------:R-:W-:Y:S01]  /*3c5e0*/  LEA R4, P6, R17.reuse, R54.reuse, 0x2 ;  /* 0x0000003611047211 */ /* 0x0c0fe200078c10ff */
[----:B------:R1:W-:Y:S03]  /*3c5f0*/  @P3 STG.E [R2.64], R22 ;  /* 0x0000001602003986 */ /* 0x0003e6000c10190a */
[-C--:B------:R-:W-:Y:S01]  /*3c600*/  LEA.HI.X.SX32 R5, R17, R55.reuse, 0x2, P6 ;  /* 0x0000003711057211 */ /* 0x080fe200030f16ff */
[----:B------:R-:W-:Y:S01]  /*3c610*/  IMAD R17, R0, 0x2, R21 ;  /* 0x0000000200117824 */ /* 0x000fe200078e0215 */
[CC--:B------:R-:W-:Y:S02]  /*3c620*/  LEA R8, P3, R21.reuse, R54.reuse, 0x2 ;  /* 0x0000003615087211 */ /* 0x0c0fe400078610ff */
[----:B------:R-:W-:Y:S02]  /*3c630*/  ISETP.LT.AND P4, PT, R28, c[0x0][0x17c], !P0 ;  /* 0x00005f001c007a0c */ /* 0x000fe40004781270 */
[-C--:B------:R-:W-:Y:S01]  /*3c640*/  LEA.HI.X.SX32 R9, R21, R55.reuse, 0x2, P3 ;  /* 0x0000003715097211 */ /* 0x080fe200018f16ff */
[C---:B------:R-:W-:Y:S01]  /*3c650*/  IMAD R21, R0.reuse, 0x2, R17 ;  /* 0x0000000200157824 */ /* 0x040fe200078e0211 */
[C---:B------:R-:W-:Y:S01]  /*3c660*/  LEA R12, P6, R17.reuse, R54, 0x2 ;  /* 0x00000036110c7211 */ /* 0x040fe200078c10ff */
[----:B------:R1:W-:Y:S03]  /*3c670*/  @P5 STG.E [R4.64], R30 ;  /* 0x0000001e04005986 */ /* 0x0003e6000c10190a */
[----:B------:R-:W-:Y:S01]  /*3c680*/  LEA.HI.X.SX32 R13, R17, R55, 0x2, P6 ;  /* 0x00000037110d7211 */ /* 0x000fe200030f16ff */
[----:B------:R1:W-:Y:S01]  /*3c690*/  @P1 STG.E [R8.64], R26 ;  /* 0x0000001a08001986 */ /* 0x0003e2000c10190a */
[----:B------:R-:W-:Y:S01]  /*3c6a0*/  IMAD R17, R0, 0x2, R21 ;  /* 0x0000000200117824 */ /* 0x000fe200078e0215 */
[----:B----4-:R-:W-:-:S02]  /*3c6b0*/  ISETP.LT.AND P5, PT, R25, c[0x0][0x17c], !P0 ;  /* 0x00005f0019007a0c */ /* 0x010fc400047a1270 */
[----:B------:R-:W-:Y:S02]  /*3c6c0*/  ISETP.LT.AND P3, PT, R20, c[0x0][0x17c], !P0 ;  /* 0x00005f0014007a0c */ /* 0x000fe40004761270 */
[-C--:B-1----:R-:W-:Y:S01]  /*3c6d0*/  LEA R2, P1, R21, R54.reuse, 0x2 ;  /* 0x0000003615027211 */ /* 0x082fe200078210ff */
[----:B------:R-:W4:Y:S01]  /*3c6e0*/  LDL.LU R20, [R1+0xf00] ;  /* 0x000f000001147983 */ /* 0x000f220000300800 */
[----:B------:R-:W-:Y:S02]  /*3c6f0*/  LEA R4, P6, R17, R54, 0x2 ;  /* 0x0000003611047211 */ /* 0x000fe400078c10ff */
[-C--:B------:R-:W-:Y:S01]  /*3c700*/  LEA.HI.X.SX32 R3, R21, R55.reuse, 0x2, P1 ;  /* 0x0000003715037211 */ /* 0x080fe200008f16ff */
[----:B------:R-:W-:Y:S01]  /*3c710*/  IMAD R21, R0, 0x2, R17 ;  /* 0x0000000200157824 */ /* 0x000fe200078e0211 */
[----:B------:R-:W4:Y:S01]  /*3c720*/  LDL.LU R10, [R1+0xefc] ;  /* 0x000efc00010a7983 */ /* 0x000f220000300800 */
[----:B------:R-:W-:-:S03]  /*3c730*/  LEA.HI.X.SX32 R5, R17, R55, 0x2, P6 ;  /* 0x0000003711057211 */ /* 0x000fc600030f16ff */
[----:B------:R1:W-:Y:S04]  /*3c740*/  @P4 STG.E [R12.64], R50 ;  /* 0x000000320c004986 */ /* 0x0003e8000c10190a */
[----:B------:R-:W4:Y:S04]  /*3c750*/  LDL.LU R18, [R1+0xef8] ;  /* 0x000ef80001127983 */ /* 0x000f280000300800 */
[----:B------:R1:W-:Y:S01]  /*3c760*/  @P2 STG.E [R2.64], R46 ;  /* 0x0000002e02002986 */ /* 0x0003e2000c10190a */
[----:B------:R-:W-:-:S03]  /*3c770*/  LEA R8, P2, R21, R54, 0x2 ;  /* 0x0000003615087211 */ /* 0x000fc600078410ff */
[----:B------:R1:W-:Y:S01]  /*3c780*/  @P5 STG.E [R4.64], R42 ;  /* 0x0000002a04005986 */ /* 0x0003e2000c10190a */
[----:B------:R-:W-:Y:S02]  /*3c790*/  LEA.HI.X.SX32 R9, R21, R55, 0x2, P2 ;  /* 0x0000003715097211 */ /* 0x000fe400010f16ff */
[----:B-----5:R-:W-:Y:S02]  /*3c7a0*/  ISETP.LT.AND P1, PT, R6, c[0x0][0x17c], !P0 ;  /* 0x00005f0006007a0c */ /* 0x020fe40004721270 */
[----:B------:R-:W5:Y:S01]  /*3c7b0*/  LDL.LU R6, [R1+0xef4] ;  /* 0x000ef40001067983 */ /* 0x000f620000300800 */
[----:B--2---:R-:W-:-:S03]  /*3c7c0*/  ISETP.LT.AND P5, PT, R16, c[0x0][0x17c], !P0 ;  /* 0x00005f0010007a0c */ /* 0x004fc600047a1270 */
[----:B------:R-:W2:Y:S01]  /*3c7d0*/  LDL.LU R16, [R1+0xef0] ;  /* 0x000ef00001107983 */ /* 0x000ea20000300800 */
[----:B---3--:R-:W-:-:S03]  /*3c7e0*/  ISETP.LT.AND P2, PT, R14, c[0x0][0x17c], !P0 ;  /* 0x00005f000e007a0c */ /* 0x008fc60004741270 */
[----:B------:R-:W3:Y:S01]  /*3c7f0*/  LDL.LU R14, [R1+0xeec] ;  /* 0x000eec00010e7983 */ /* 0x000ee20000300800 */
[----:B------:R-:W-:Y:S01]  /*3c800*/  IMAD R17, R0, 0x2, R21 ;  /* 0x0000000200117824 */ /* 0x000fe200078e0215 */
[----:B------:R-:W-:-:S04]  /*3c810*/  ISETP.LT.AND P4, PT, R24, c[0x0][0x17c], !P0 ;  /* 0x00005f0018007a0c */ /* 0x000fc80004781270 */
[CC--:B-1----:R-:W-:Y:S02]  /*3c820*/  LEA R12, P6, R17.reuse, R54.reuse, 0x2 ;  /* 0x00000036110c7211 */ /* 0x0c2fe400078c10ff */
[C---:B------:R-:W-:Y:S01]  /*3c830*/  LEA R21, R0.reuse, R17, 0x1 ;  /* 0x0000001100157211 */ /* 0x040fe200078e08ff */
[----:B------:R1:W-:Y:S01]  /*3c840*/  @P3 STG.E [R8.64], R34 ;  /* 0x0000002208003986 */ /* 0x0003e2000c10190a */
[----:B------:R-:W-:Y:S02]  /*3c850*/  LEA.HI.X.SX32 R13, R17, R55, 0x2, P6 ;  /* 0x00000037110d7211 */ /* 0x000fe400030f16ff */
[----:B------:R-:W-:Y:S01]  /*3c860*/  LEA R2, P3, R21, R54, 0x2 ;  /* 0x0000003615027211 */ /* 0x000fe200078610ff */
[----:B------:R-:W-:-:S03]  /*3c870*/  IMAD R17, R0, 0x2, R21 ;  /* 0x0000000200117824 */ /* 0x000fc600078e0215 */
[-C--:B------:R-:W-:Y:S01]  /*3c880*/  LEA.HI.X.SX32 R3, R21, R55.reuse, 0x2, P3 ;  /* 0x0000003715037211 */ /* 0x080fe200018f16ff */
[C---:B------:R-:W-:Y:S01]  /*3c890*/  IMAD R21, R0.reuse, 0x2, R17 ;  /* 0x0000000200157824 */ /* 0x040fe200078e0211 */
[CC--:B------:R-:W-:Y:S01]  /*3c8a0*/  LEA R4, P6, R17.reuse, R54.reuse, 0x2 ;  /* 0x0000003611047211 */ /* 0x0c0fe200078c10ff */
[----:B------:R4:W-:Y:S03]  /*3c8b0*/  @P4 STG.E [R12.64], R38 ;  /* 0x000000260c004986 */ /* 0x0009e6000c10190a */
[----:B------:R-:W-:Y:S01]  /*3c8c0*/  LEA.HI.X.SX32 R5, R17, R55, 0x2, P6 ;  /* 0x0000003711057211 */ /* 0x000fe200030f16ff */
[----:B------:R4:W-:Y:S01]  /*3c8d0*/  @P1 STG.E [R2.64], R58 ;  /* 0x0000003a02001986 */ /* 0x0009e2000c10190a */
[----:B------:R-:W-:Y:S01]  /*3c8e0*/  IMAD R17, R0, 0x2, R21 ;  /* 0x0000000200117824 */ /* 0x000fe200078e0215 */
[----:B-1----:R-:W-:Y:S02]  /*3c8f0*/  LEA R8, P1, R21, R54, 0x2 ;  /* 0x0000003615087211 */ /* 0x002fe400078210ff */
[----:B----4-:R-:W-:-:S02]  /*3c900*/  ISETP.LT.AND P4, PT, R20, c[0x0][0x17c], !P0 ;  /* 0x00005f0014007a0c */ /* 0x010fc40004781270 */
[----:B------:R-:W4:Y:S01]  /*3c910*/  LDL.LU R20, [R1+0xee8] ;  /* 0x000ee80001147983 */ /* 0x000f220000300800 */
[-C--:B------:R-:W-:Y:S01]  /*3c920*/  LEA.HI.X.SX32 R9, R21, R55.reuse, 0x2, P1 ;  /* 0x0000003715097211 */ /* 0x080fe200008f16ff */
[----:B------:R-:W-:Y:S01]  /*3c930*/  IMAD R21, R0, 0x2, R17 ;  /* 0x0000000200157824 */ /* 0x000fe200078e0211 */
[C---:B------:R-:W-:Y:S01]  /*3c940*/  LEA R12, P6, R17.reuse, R54, 0x2 ;  /* 0x00000036110c7211 */ /* 0x040fe200078c10ff */
[----:B------:R1:W-:Y:S01]  /*3c950*/  @P5 STG.E [R4.64], R62 ;  /* 0x0000003e04005986 */ /* 0x0003e2000c10190a */
[----:B------:R-:W-:Y:S02]  /*3c960*/  ISETP.LT.AND P3, PT, R10, c[0x0][0x17c], !P0 ;  /* 0x00005f000a007a0c */ /* 0x000fe40004761270 */
[----:B------:R-:W-:Y:S01]  /*3c970*/  LEA.HI.X.SX32 R13, R17, R55, 0x2, P6 ;  /* 0x00000037110d7211 */ /* 0x000fe200030f16ff */
[----:B------:R-:W4:Y:S01]  /*3c980*/  LDL.LU R10, [R1+0xee4] ;  /* 0x000ee400010a7983 */ /* 0x000f220000300800 */
[----:B------:R-:W-:-:S03]  /*3c990*/  ISETP.LT.AND P5, PT, R18, c[0x0][0x17c], !P0 ;  /* 0x00005f0012007a0c */ /* 0x000fc600047a1270 */
[----:B------:R1:W-:Y:S01]  /*3c9a0*/  @P2 STG.E [R8.64], R66 ;  /* 0x0000004208002986 */ /* 0x0003e2000c10190a */
[----:B------:R-:W-:-:S03]  /*3c9b0*/  LEA R2, P2, R21, R54, 0x2 ;  /* 0x0000003615027211 */ /* 0x000fc600078410ff */
[----:B------:R-:W4:Y:S01]  /*3c9c0*/  LDL.LU R18, [R1+0xee0] ;  /* 0x000ee00001127983 */ /* 0x000f220000300800 */
[----:B------:R-:W-:-:S03]  /*3c9d0*/  LEA.HI.X.SX32 R3, R21, R55, 0x2, P2 ;  /* 0x0000003715037211 */ /* 0x000fc600010f16ff */
[----:B------:R1:W-:Y:S01]  /*3c9e0*/  @P4 STG.E [R12.64], R70 ;  /* 0x000000460c004986 */ /* 0x0003e2000c10190a */
[----:B-----5:R-:W-:-:S03]  /*3c9f0*/  ISETP.LT.AND P1, PT, R6, c[0x0][0x17c], !P0 ;  /* 0x00005f0006007a0c */ /* 0x020fc60004721270 */
[----:B------:R-:W5:Y:S01]  /*3ca00*/  LDL.LU R6, [R1+0xedc] ;  /* 0x000edc0001067983 */ /* 0x000f620000300800 */
[----:B--2---:R-:W-:-:S03]  /*3ca10*/  ISETP.LT.AND P4, PT, R16, c[0x0][0x17c], !P0 ;  /* 0x00005f0010007a0c */ /* 0x004fc60004781270 */
[----:B------:R-:W2:Y:S01]  /*3ca20*/  LDL.LU R16, [R1+0xed8] ;  /* 0x000ed80001107983 */ /* 0x000ea20000300800 */
[----:B---3--:R-:W-:-:S03]  /*3ca30*/  ISETP.LT.AND P2, PT, R14, c[0x0][0x17c], !P0 ;  /* 0x00005f000e007a0c */ /* 0x008fc60004741270 */
[----:B------:R-:W3:Y:S01]  /*3ca40*/  LDL.LU R14, [R1+0xed4] ;  /* 0x000ed400010e7983 */ /* 0x000ee20000300800 */
[----:B------:R-:W-:-:S04]  /*3ca50*/  IMAD R17, R0, 0x2, R21 ;  /* 0x0000000200117824 */ /* 0x000fc800078e0215 */
[C---:B------:R-:W-:Y:S01]  /*3ca60*/  IMAD R21, R0.reuse, 0x2, R17 ;  /* 0x0000000200157824 */ /* 0x040fe200078e0211 */
[CC--:B-1----:R-:W-:Y:S01]  /*3ca70*/  LEA R4, P6, R17.reuse, R54.reuse, 0x2 ;  /* 0x0000003611047211 */ /* 0x0c2fe200078c10ff */
[----:B------:R1:W-:Y:S03]  /*3ca80*/  @P3 STG.E [R2.64], R7 ;  /* 0x0000000702003986 */ /* 0x0003e6000c10190a */
[----:B------:R-:W-:Y:S01]  /*3ca90*/  LEA.HI.X.SX32 R5, R17, R55, 0x2, P6 ;  /* 0x0000003711057211 */ /* 0x000fe200030f16ff */
[----:B------:R-:W-:Y:S01]  /*3caa0*/  IMAD R17, R0, 0x2, R21 ;  /* 0x0000000200117824 */ /* 0x000fe200078e0215 */
[----:B------:R-:W-:-:S04]  /*3cab0*/  LEA R8, P3, R21, R54, 0x2 ;  /* 0x0000003615087211 */ /* 0x000fc800078610ff */
[----:B------:R-:W-:Y:S01]  /*3cac0*/  LEA.HI.X.SX32 R9, R21, R55, 0x2, P3 ;  /* 0x0000003715097211 */ /* 0x000fe200018f16ff */
[----:B------:R-:W-:Y:S01]  /*3cad0*/  IMAD R21, R0, 0x2, R17 ;  /* 0x0000000200157824 */ /* 0x000fe200078e0211 */
[----:B------:R4:W-:Y:S01]  /*3cae0*/  @P5 STG.E [R4.64], R11 ;  /* 0x0000000b04005986 */ /* 0x0009e2000c10190a */
[----:B------:R-:W-:-:S03]  /*3caf0*/  LEA R12, P6, R17, R54, 0x2 ;  /* 0x00000036110c7211 */ /* 0x000fc600078c10ff */
[----:B------:R2:W-:Y:S01]  /*3cb00*/  @P1 STG.E [R8.64], R19 ;  /* 0x0000001308001986 */ /* 0x0005e2000c10190a */
[-C--:B-1----:R-:W-:Y:S01]  /*3cb10*/  LEA R2, P1, R21, R54.reuse, 0x2 ;  /* 0x0000003615027211 */ /* 0x082fe200078210ff */
[----:B------:R-:W-:Y:S01]  /*3cb20*/  IMAD R7, R0, 0x2, R21 ;  /* 0x0000000200077824 */ /* 0x000fe200078e0215 */
[-C--:B------:R-:W-:Y:S02]  /*3cb30*/  LEA.HI.X.SX32 R13, R17, R55.reuse, 0x2, P6 ;  /* 0x00000037110d7211 */ /* 0x080fe400030f16ff */
[----:B----4-:R-:W-:Y:S02]  /*3cb40*/  ISETP.LT.AND P5, PT, R20, c[0x0][0x17c], !P0 ;  /* 0x00005f0014007a0c */ /* 0x010fe400047a1270 */
[----:B------:R-:W-:Y:S01]  /*3cb50*/  LEA.HI.X.SX32 R3, R21, R55, 0x2, P1 ;  /* 0x0000003715037211 */ /* 0x000fe200008f16ff */
[----:B------:R-:W-:Y:S01]  /*3cb60*/  IMAD R11, R0, 0x2, R7 ;  /* 0x00000002000b7824 */ /* 0x000fe200078e0207 */
[----:B------:R-:W-:Y:S01]  /*3cb70*/  LEA R4, P6, R7, R54, 0x2 ;  /* 0x0000003607047211 */ /* 0x000fe200078c10ff */
[----:B------:R-:W4:Y:S01]  /*3cb80*/  LDL.LU R20, [R1+0xed0] ;  /* 0x000ed00001147983 */ /* 0x000f220000300800 */
[----:B------:R-:W-:-:S03]  /*3cb90*/  ISETP.LT.AND P3, PT, R10, c[0x0][0x17c], !P0 ;  /* 0x00005f000a007a0c */ /* 0x000fc60004761270 */
[----:B------:R1:W-:Y:S01]  /*3cba0*/  @P4 STG.E [R12.64], R15 ;  /* 0x0000000f0c004986 */ /* 0x0003e2000c10190a */
[----:B------:R-:W-:-:S03]  /*3cbb0*/  LEA.HI.X.SX32 R5, R7, R55, 0x2, P6 ;  /* 0x0000003707057211 */ /* 0x000fc600030f16ff */
[----:B------:R-:W4:Y:S04]  /*3cbc0*/  LDL.LU R10, [R1+0xecc] ;  /* 0x000ecc00010a7983 */ /* 0x000f280000300800 */
[----:B------:R1:W-:Y:S01]  /*3cbd0*/  @P2 STG.E [R2.64], R23 ;  /* 0x0000001702002986 */ /* 0x0003e2000c10190a */
[----:B------:R-:W-:-:S03]  /*3cbe0*/  ISETP.LT.AND P4, PT, R18, c[0x0][0x17c], !P0 ;  /* 0x00005f0012007a0c */ /* 0x000fc60004781270 */
[----:B------:R-:W4:Y:S04]  /*3cbf0*/  LDL.LU R18, [R1+0xec8] ;  /* 0x000ec80001127983 */ /* 0x000f280000300800 */
[----:B------:R1:W-:Y:S01]  /*3cc00*/  @P5 STG.E [R4.64], R31 ;  /* 0x0000001f04005986 */ /* 0x0003e2000c10190a */
[----:B-----5:R-:W-:Y:S02]  /*3cc10*/  ISETP.LT.AND P1, PT, R6, c[0x0][0x17c], !P0 ;  /* 0x00005f0006007a0c */ /* 0x020fe40004721270 */
[----:B------:R-:W-:-:S04]  /*3cc20*/  LEA R6, P2, R11, R54, 0x2 ;  /* 0x000000360b067211 */ /* 0x000fc800078410ff */
[----:B------:R-:W-:Y:S02]  /*3cc30*/  LEA.HI.X.SX32 R7, R11, R55, 0x2, P2 ;  /* 0x000000370b077211 */ /* 0x000fe400010f16ff */
[----:B--2---:R-:W-:Y:S02]  /*3cc40*/  ISETP.LT.AND P2, PT, R16, c[0x0][0x17c], !P0 ;  /* 0x00005f0010007a0c */ /* 0x004fe40004741270 */
[----:B------:R-:W2:Y:S01]  /*3cc50*/  LDL.LU R16, [R1+0xec4] ;  /* 0x000ec40001107983 */ /* 0x000ea20000300800 */
[----:B---3--:R-:W-:-:S03]  /*3cc60*/  ISETP.LT.AND P5, PT, R14, c[0x0][0x17c], !P0 ;  /* 0x00005f000e007a0c */ /* 0x008fc600047a1270 */
[----:B------:R-:W3:Y:S01]  /*3cc70*/  LDL.LU R14, [R1+0x123c] ;  /* 0x00123c00010e7983 */ /* 0x000ee20000300800 */
[----:B------:R-:W-:-:S04]  /*3cc80*/  IMAD R9, R0, 0x2, R11 ;  /* 0x0000000200097824 */ /* 0x000fc800078e020b */
[C---:B------:R-:W-:Y:S01]  /*3cc90*/  IMAD R11, R0.reuse, 0x2, R9 ;  /* 0x00000002000b7824 */ /* 0x040fe200078e0209 */
[----:B------:R5:W-:Y:S03]  /*3cca0*/  @P3 STG.E [R6.64], R27 ;  /* 0x0000001b06003986 */ /* 0x000be6000c10190a */
[----:B-1----:R-:W-:Y:S01]  /*3ccb0*/  IMAD R13, R0, 0x2, R11 ;  /* 0x00000002000d7824 */ /* 0x002fe200078e020b */
[----:B------:R-:W-:-:S03]  /*3ccc0*/  LEA R2, P3, R11, R54, 0x2 ;  /* 0x000000360b027211 */ /* 0x000fc600078610ff */
[C---:B------:R-:W-:Y:S01]  /*3ccd0*/  IMAD R15, R0.reuse, 0x2, R13 ;  /* 0x00000002000f7824 */ /* 0x040fe200078e020d */
[-C--:B------:R-:W-:Y:S02]  /*3cce0*/  LEA R8, P6, R9, R54.reuse, 0x2 ;  /* 0x0000003609087211 */ /* 0x080fe400078c10ff */
[-C--:B------:R-:W-:Y:S01]  /*3ccf0*/  LEA.HI.X.SX32 R3, R11, R55.reuse, 0x2, P3 ;  /* 0x000000370b037211 */ /* 0x080fe200018f16ff */
[C---:B------:R-:W-:Y:S01]  /*3cd00*/  IMAD R11, R0.reuse, 0x2, R15 ;  /* 0x00000002000b7824 */ /* 0x040fe200078e020f */
[----:B------:R-:W-:Y:S02]  /*3cd10*/  LEA.HI.X.SX32 R9, R9, R55, 0x2, P6 ;  /* 0x0000003709097211 */ /* 0x000fe400030f16ff */
[----:B------:R-:W-:Y:S01]  /*3cd20*/  LEA R4, P6, R13, R54, 0x2 ;  /* 0x000000360d047211 */ /* 0x000fe200078c10ff */
[----:B------:R-:W-:-:S03]  /*3cd30*/  IMAD R17, R0, 0x2, R11 ;  /* 0x0000000200117824 */ /* 0x000fc600078e020b */
[----:B------:R-:W-:Y:S01]  /*3cd40*/  LEA.HI.X.SX32 R5, R13, R55, 0x2, P6 ;  /* 0x000000370d057211 */ /* 0x000fe200030f16ff */
[C---:B------:R-:W-:Y:S01]  /*3cd50*/  IMAD R13, R0.reuse, 0x2, R17 ;  /* 0x00000002000d7824 */ /* 0x040fe200078e0211 */
[----:B------:R1:W-:Y:S03]  /*3cd60*/  @P4 STG.E [R8.64], R51 ;  /* 0x0000003308004986 */ /* 0x0003e6000c10190a */
[----:B------:R-:W-:Y:S01]  /*3cd70*/  IMAD R19, R0, 0x2, R13 ;  /* 0x0000000200137824 */ /* 0x000fe200078e020d */
[----:B------:R4:W-:Y:S01]  /*3cd80*/  @P1 STG.E [R2.64], R47 ;  /* 0x0000002f02001986 */ /* 0x0009e2000c10190a */
[----:B-----5:R-:W-:-:S03]  /*3cd90*/  LEA R6, P1, R15, R54, 0x2 ;  /* 0x000000360f067211 */ /* 0x020fc600078210ff */
[----:B------:R2:W-:Y:S01]  /*3cda0*/  @P2 STG.E [R4.64], R43 ;  /* 0x0000002b04002986 */ /* 0x0005e2000c10190a */
[----:B------:R-:W-:Y:S01]  /*3cdb0*/  LEA.HI.X.SX32 R7, R15, R55, 0x2, P1 ;  /* 0x000000370f077211 */ /* 0x000fe200008f16ff */
[----:B------:R-:W-:Y:S01]  /*3cdc0*/  IMAD R0, R0, 0x2, R19 ;  /* 0x0000000200007824 */ /* 0x000fe200078e0213 */
[-C--:B-1----:R-:W-:Y:S02]  /*3cdd0*/  LEA R8, P2, R11, R54.reuse, 0x2 ;  /* 0x000000360b087211 */ /* 0x082fe400078410ff */
[----:B----4-:R-:W-:Y:S02]  /*3cde0*/  ISETP.LT.AND P3, PT, R10, c[0x0][0x17c], !P0 ;  /* 0x00005f000a007a0c */ /* 0x010fe40004761270 */
[-C--:B------:R-:W-:Y:S02]  /*3cdf0*/  LEA R10, P6, R17, R54.reuse, 0x2 ;  /* 0x00000036110a7211 */ /* 0x080fe400078c10ff */
[----:B------:R-:W-:Y:S02]  /*3ce00*/  LEA R12, P1, R13, R54, 0x2 ;  /* 0x000000360d0c7211 */ /* 0x000fe400078210ff */
[----:B------:R-:W-:-:S02]  /*3ce10*/  ISETP.LT.AND P4, PT, R20, c[0x0][0x17c], !P0 ;  /* 0x00005f0014007a0c */ /* 0x000fc40004781270 */
[-C--:B------:R-:W-:Y:S02]  /*3ce20*/  LEA.HI.X.SX32 R9, R11, R55.reuse, 0x2, P2 ;  /* 0x000000370b097211 */ /* 0x080fe400010f16ff */
[-C--:B------:R-:W-:Y:S02]  /*3ce30*/  LEA.HI.X.SX32 R11, R17, R55.reuse, 0x2, P6 ;  /* 0x00000037110b7211 */ /* 0x080fe400030f16ff */
[----:B------:R-:W-:Y:S02]  /*3ce40*/  LEA R2, P6, R0, R54, 0x2 ;  /* 0x0000003600027211 */ /* 0x000fe400078c10ff */
[----:B------:R-:W-:Y:S02]  /*3ce50*/  ISETP.LT.AND P2, PT, R18, c[0x0][0x17c], !P0 ;  /* 0x00005f0012007a0c */ /* 0x000fe40004741270 */
[-C--:B------:R-:W-:Y:S02]  /*3ce60*/  LEA.HI.X.SX32 R13, R13, R55.reuse, 0x2, P1 ;  /* 0x000000370d0d7211 */ /* 0x080fe400008f16ff */
[----:B------:R-:W-:-:S02]  /*3ce70*/  LEA.HI.X.SX32 R3, R0, R55, 0x2, P6 ;  /* 0x0000003700037211 */ /* 0x000fc400030f16ff */
[C---:B------:R-:W-:Y:S01]  /*3ce80*/  LEA R54, P6, R19.reuse, R54, 0x2 ;  /* 0x0000003613367211 */ /* 0x040fe200078c10ff */
[----:B------:R1:W-:Y:S03]  /*3ce90*/  @P5 STG.E [R6.64], R35 ;  /* 0x0000002306005986 */ /* 0x0003e6000c10190a */
[----:B------:R-:W-:Y:S01]  /*3cea0*/  LEA.HI.X.SX32 R55, R19, R55, 0x2, P6 ;  /* 0x0000003713377211 */ /* 0x000fe200030f16ff */
[----:B------:R1:W-:Y:S04]  /*3ceb0*/  @P4 STG.E [R8.64], R39 ;  /* 0x0000002708004986 */ /* 0x0003e8000c10190a */
[----:B------:R1:W-:Y:S04]  /*3cec0*/  @P3 STG.E [R10.64], R59 ;  /* 0x0000003b0a003986 */ /* 0x0003e8000c10190a */
[----:B------:R1:W-:Y:S01]  /*3ced0*/  @P2 STG.E [R12.64], R63 ;  /* 0x0000003f0c002986 */ /* 0x0003e2000c10190a */
[----:B--2---:R-:W-:-:S02]  /*3cee0*/  ISETP.LT.AND P1, PT, R16, c[0x0][0x17c], !P0 ;  /* 0x00005f0010007a0c */ /* 0x004fc40004721270 */
[----:B---3--:R-:W-:-:S11]  /*3cef0*/  ISETP.LT.AND P0, PT, R14, c[0x0][0x17c], !P0 ;  /* 0x00005f000e007a0c */ /* 0x008fd60004701270 */
[----:B------:R1:W-:Y:S02]  /*3cf00*/  @P1 STG.E [R54.64], R67 ;  /* 0x0000004336001986 */ /* 0x0003e4000c10190a */
[----:B------:R-:W-:Y:S05]  /*3cf10*/  @!P0 EXIT ;  /* 0x000000000000894d */ /* 0x000fea0003800000 */
[----:B------:R-:W-:Y:S01]  /*3cf20*/  STG.E [R2.64], R71 ;  /* 0x0000004702007986 */ /* 0x000fe2000c10190a */
[----:B------:R-:W-:Y:S05]  /*3cf30*/  EXIT ;  /* 0x000000000000794d */ /* 0x000fea0003800000 */
.L_x_3:
[----:B------:R-:W-:-:S00]  /*3cf40*/  BRA `(.L_x_3) ;  /* 0xfffffff000007947 */ /* 0x000fc0000383ffff */
[----:B------:R-:W-:-:S00]  /*3cf50*/  NOP ;  /* 0x0000000000007918 */ /* 0x000fc00000000000 */
        /* <DEDUP_REMOVED lines=10> */
.L_x_4:


//--------------------- .nv.shared.matmul_kernel  --------------------------
	.section	.nv.shared.matmul_kernel,"aw",@nobits
	.sectionflags	@""
	.align	16
